def matmul_kernel(
    a_ptr,
    b_ptr,
    c_ptr,
    M,
    N,
    K,
    stride_am,
    stride_ak,
    stride_bk,
    stride_bn,
    stride_cm,
    stride_cn,
    BLOCK_M: tl.constexpr,
    BLOCK_N: tl.constexpr,
    BLOCK_K: tl.constexpr,
    GROUP_M: tl.constexpr,
):
    pid = tl.program_id(axis=0)
    num_pid_m = tl.cdiv(M, BLOCK_M)
    num_pid_n = tl.cdiv(N, BLOCK_N)
    num_pid_in_group = GROUP_M * num_pid_n
    group_id = pid // num_pid_in_group
    first_pid_m = group_id * GROUP_M
    group_size_m = min(num_pid_m - first_pid_m, GROUP_M)
    pid_m = first_pid_m + ((pid % num_pid_in_group) % group_size_m)
    pid_n = (pid % num_pid_in_group) // group_size_m

    offs_am = (pid_m * BLOCK_M + tl.arange(0, BLOCK_M)) % M
    offs_bn = (pid_n * BLOCK_N + tl.arange(0, BLOCK_N)) % N
    offs_k = tl.arange(0, BLOCK_K)
    a_ptrs = a_ptr + offs_am[:, None] * stride_am + offs_k[None, :] * stride_ak
    b_ptrs = b_ptr + offs_k[:, None] * stride_bk + offs_bn[None, :] * stride_bn

    acc = tl.zeros((BLOCK_M, BLOCK_N), dtype=tl.float32)
    for kk in range(0, tl.cdiv(K, BLOCK_K)):
        a = tl.load(a_ptrs, mask=offs_k[None, :] < K - kk * BLOCK_K, other=0.0)
        b = tl.load(b_ptrs, mask=offs_k[:, None] < K - kk * BLOCK_K, other=0.0)
        acc = tl.dot(a, b, acc)
        a_ptrs += BLOCK_K * stride_ak
        b_ptrs += BLOCK_K * stride_bk

    c = acc.to(c_ptr.dtype.element_ty)
    offs_cm = pid_m * BLOCK_M + tl.arange(0, BLOCK_M)
    offs_cn = pid_n * BLOCK_N + tl.arange(0, BLOCK_N)
    c_ptrs = c_ptr + offs_cm[:, None] * stride_cm + offs_cn[None, :] * stride_cn
    mask = (offs_cm[:, None] < M) & (offs_cn[None, :] < N)
    tl.store(c_ptrs, c, mask=mask)

# config = {"BLOCK_K": 128, "BLOCK_M": 256, "BLOCK_N": 64, "GROUP_M": 8, "arch": "sm_90", "dtype": "fp32", "num_ctas": 1, "num_stages": 5, "num_warps": 4}
# arch = sm_90


// ===== COMPILED SASS (sm_90a) =====

	.target	sm_90a

	.elftype	@"ET_EXEC"


//--------------------- .note.nv.tkinfo           --------------------------
	.section	.note.nv.tkinfo,"",@"SHT_NOTE"
	.sectionflags	@"SHF_NOTE_NV_TKINFO"
	.tkinfo
        /*0018*/ 	.word	0x00000002
        /*0030*/ 	.string	""
        /*0030*/ 	.string	"ptxas"
        /*0030*/ 	.string	"Cuda compilation tools, release 13.0, V13.0.88"
        /*0030*/ 	.string	"Build cuda_13.0.r13.0/compiler.36424714_0"
        /*0030*/ 	.string	"-v  -suppress-debug-info  -lineinfo  -arch sm_90a "



//--------------------- .note.nv.cuinfo           --------------------------
	.section	.note.nv.cuinfo,"",@"SHT_NOTE"
	.sectionflags	@"SHF_NOTE_NV_CUINFO"
        /*0018*/ 	.short	0x0002
        /*001a*/ 	.short	0x005a
        /*001c*/ 	.short	0x0082
	.zero		2


//--------------------- .nv.info                  --------------------------
	.section	.nv.info,"",@"SHT_CUDA_INFO"
	.align	4


	//----- nvinfo : EIATTR_REGCOUNT
	.align		4
        /*0000*/ 	.byte	0x04, 0x2f
        /*0002*/ 	.short	(.L_1 - .L_0)
	.align		4
.L_0:
        /*0004*/ 	.word	index@(matmul_kernel)
        /*0008*/ 	.word	0x000000ff


	//----- nvinfo : EIATTR_FRAME_SIZE
	.align		4
.L_1:
        /*000c*/ 	.byte	0x04, 0x11
        /*000e*/ 	.short	(.L_3 - .L_2)
	.align		4
.L_2:
        /*0010*/ 	.word	index@(matmul_kernel)
        /*0014*/ 	.word	0x00000e98


	//----- nvinfo : EIATTR_MIN_STACK_SIZE
	.align		4
.L_3:
        /*0018*/ 	.byte	0x04, 0x12
        /*001a*/ 	.short	(.L_5 - .L_4)
	.align		4
.L_4:
        /*001c*/ 	.word	index@(matmul_kernel)
        /*0020*/ 	.word	0x00000e98
.L_5:


//--------------------- .nv.compat                --------------------------
	.section	.nv.compat,"",@"SHT_CUDA_COMPAT_INFO"
	.align	4
        /*0000*/ 	.byte	0x02, 0x09, 0x01, 0x00, 0x02, 0x02, 0x04, 0x00, 0x02, 0x05, 0x05, 0x00, 0x03, 0x07, 0x01, 0x01
        /*0010*/ 	.byte	0x02, 0x03, 0x00, 0x00, 0x02, 0x06, 0x01, 0x00, 0x04, 0x0b, 0x08, 0x00, 0x00, 0x00, 0x00, 0x00
        /*0020*/ 	.byte	0x00, 0x00, 0x00, 0x00


//--------------------- .nv.info.matmul_kernel    --------------------------
	.section	.nv.info.matmul_kernel,"",@"SHT_CUDA_INFO"
	.sectionflags	@""
	.align	4


	//----- nvinfo : EIATTR_CUDA_API_VERSION
	.align		4
        /*0000*/ 	.byte	0x04, 0x37
        /*0002*/ 	.short	(.L_7 - .L_6)
.L_6:
        /*0004*/ 	.word	0x00000082


	//----- nvinfo : EIATTR_KPARAM_INFO
	.align		4
.L_7:
        /*0008*/ 	.byte	0x04, 0x17
        /*000a*/ 	.short	(.L_9 - .L_8)
.L_8:
        /*000c*/ 	.word	0x00000000
        /*0010*/ 	.short	0x000d
        /*0012*/ 	.short	0x0048
        /*0014*/ 	.byte	0x00, 0xf4, 0x21, 0x00


	//----- nvinfo : EIATTR_KPARAM_INFO
	.align		4
.L_9:
        /*0018*/ 	.byte	0x04, 0x17
        /*001a*/ 	.short	(.L_11 - .L_10)
.L_10:
        /*001c*/ 	.word	0x00000000
        /*0020*/ 	.short	0x000c
        /*0022*/ 	.short	0x0040
        /*0024*/ 	.byte	0x00, 0xf4, 0x21, 0x00


	//----- nvinfo : EIATTR_KPARAM_INFO
	.align		4
.L_11:
        /*0028*/ 	.byte	0x04, 0x17
        /*002a*/ 	.short	(.L_13 - .L_12)
.L_12:
        /*002c*/ 	.word	0x00000000
        /*0030*/ 	.short	0x000b
        /*0032*/ 	.short	0x0038
        /*0034*/ 	.byte	0x00, 0xf0, 0x11, 0x00


	//----- nvinfo : EIATTR_KPARAM_INFO
	.align		4
.L_13:
        /*0038*/ 	.byte	0x04, 0x17
        /*003a*/ 	.short	(.L_15 - .L_14)
.L_14:
        /*003c*/ 	.word	0x00000000
        /*0040*/ 	.short	0x000a
        /*0042*/ 	.short	0x0034
        /*0044*/ 	.byte	0x00, 0xf0, 0x11, 0x00


	//----- nvinfo : EIATTR_KPARAM_INFO
	.align		4
.L_15:
        /*0048*/ 	.byte	0x04, 0x17
        /*004a*/ 	.short	(.L_17 - .L_16)
.L_16:
        /*004c*/ 	.word	0x00000000
        /*0050*/ 	.short	0x0009
        /*0052*/ 	.short	0x0030
        /*0054*/ 	.byte	0x00, 0xf0, 0x11, 0x00


	//----- nvinfo : EIATTR_KPARAM_INFO
	.align		4
.L_17:
        /*0058*/ 	.byte	0x04, 0x17
        /*005a*/ 	.short	(.L_19 - .L_18)
.L_18:
        /*005c*/ 	.word	0x00000000
        /*0060*/ 	.short	0x0008
        /*0062*/ 	.short	0x002c
        /*0064*/ 	.byte	0x00, 0xf0, 0x11, 0x00


	//----- nvinfo : EIATTR_KPARAM_INFO
	.align		4
.L_19:
        /*0068*/ 	.byte	0x04, 0x17
        /*006a*/ 	.short	(.L_21 - .L_20)
.L_20:
        /*006c*/ 	.word	0x00000000
        /*0070*/ 	.short	0x0007
        /*0072*/ 	.short	0x0028
        /*0074*/ 	.byte	0x00, 0xf0, 0x11, 0x00


	//----- nvinfo : EIATTR_KPARAM_INFO
	.align		4
.L_21:
        /*0078*/ 	.byte	0x04, 0x17
        /*007a*/ 	.short	(.L_23 - .L_22)
.L_22:
        /*007c*/ 	.word	0x00000000
        /*0080*/ 	.short	0x0006
        /*0082*/ 	.short	0x0024
        /*0084*/ 	.byte	0x00, 0xf0, 0x11, 0x00


	//----- nvinfo : EIATTR_KPARAM_INFO
	.align		4
.L_23:
        /*0088*/ 	.byte	0x04, 0x17
        /*008a*/ 	.short	(.L_25 - .L_24)
.L_24:
        /*008c*/ 	.word	0x00000000
        /*0090*/ 	.short	0x0005
        /*0092*/ 	.short	0x0020
        /*0094*/ 	.byte	0x00, 0xf0, 0x11, 0x00


	//----- nvinfo : EIATTR_KPARAM_INFO
	.align		4
.L_25:
        /*0098*/ 	.byte	0x04, 0x17
        /*009a*/ 	.short	(.L_27 - .L_26)
.L_26:
        /*009c*/ 	.word	0x00000000
        /*00a0*/ 	.short	0x0004
        /*00a2*/ 	.short	0x001c
        /*00a4*/ 	.byte	0x00, 0xf0, 0x11, 0x00


	//----- nvinfo : EIATTR_KPARAM_INFO
	.align		4
.L_27:
        /*00a8*/ 	.byte	0x04, 0x17
        /*00aa*/ 	.short	(.L_29 - .L_28)
.L_28:
        /*00ac*/ 	.word	0x00000000
        /*00b0*/ 	.short	0x0003
        /*00b2*/ 	.short	0x0018
        /*00b4*/ 	.byte	0x00, 0xf0, 0x11, 0x00


	//----- nvinfo : EIATTR_KPARAM_INFO
	.align		4
.L_29:
        /*00b8*/ 	.byte	0x04, 0x17
        /*00ba*/ 	.short	(.L_31 - .L_30)
.L_30:
        /*00bc*/ 	.word	0x00000000
        /*00c0*/ 	.short	0x0002
        /*00c2*/ 	.short	0x0010
        /*00c4*/ 	.byte	0x00, 0xf4, 0x21, 0x00


	//----- nvinfo : EIATTR_KPARAM_INFO
	.align		4
.L_31:
        /*00c8*/ 	.byte	0x04, 0x17
        /*00ca*/ 	.short	(.L_33 - .L_32)
.L_32:
        /*00cc*/ 	.word	0x00000000
        /*00d0*/ 	.short	0x0001
        /*00d2*/ 	.short	0x0008
        /*00d4*/ 	.byte	0x00, 0xf4, 0x21, 0x00


	//----- nvinfo : EIATTR_KPARAM_INFO
	.align		4
.L_33:
        /*00d8*/ 	.byte	0x04, 0x17
        /*00da*/ 	.short	(.L_35 - .L_34)
.L_34:
        /*00dc*/ 	.word	0x00000000
        /*00e0*/ 	.short	0x0000
        /*00e2*/ 	.short	0x0000
        /*00e4*/ 	.byte	0x00, 0xf4, 0x21, 0x00


	//----- nvinfo : EIATTR_SPARSE_MMA_MASK
	.align		4
.L_35:
        /*00e8*/ 	.byte	0x03, 0x50
        /*00ea*/ 	.short	0x0000


	//----- nvinfo : EIATTR_MAXREG_COUNT
	.align		4
        /*00ec*/ 	.byte	0x03, 0x1b
        /*00ee*/ 	.short	0x00ff


	//----- nvinfo : EIATTR_NUM_BARRIERS
	.align		4
        /*00f0*/ 	.byte	0x02, 0x4c
        /*00f2*/ 	.byte	0x01
	.zero		1


	//----- nvinfo : EIATTR_ANNOTATIONS
	.align		4
        /*00f4*/ 	.byte	0x04, 0x55
        /*00f6*/ 	.short	(.L_37 - .L_36)


	//   ....[0]....
.L_36:
        /*00f8*/ 	.word	0x00000001
        /*00fc*/ 	.byte	0xc0, 0x0a, 0x00, 0x00, 0x01, 0x00, 0x00, 0x00, 0x00, 0x0c, 0x00, 0x00, 0x01, 0x00, 0x00, 0x00
        /* <DEDUP_REMOVED lines=1891> */
        /*773c*/ 	.byte	0x70, 0xf6, 0x02, 0x00


	//----- nvinfo : EIATTR_MERCURY_ISA_VERSION
	.align		4
.L_37:
        /*7740*/ 	.byte	0x03, 0x5f
        /*7742*/ 	.short	0x0101


	//----- nvinfo : EIATTR_EXIT_INSTR_OFFSETS
	.align		4
        /*7744*/ 	.byte	0x04, 0x1c
        /*7746*/ 	.short	(.L_39 - .L_38)


	//   ....[0]....
.L_38:
        /*7748*/ 	.word	0x00032c30


	//   ....[1]....
        /*774c*/ 	.word	0x00032c50


	//----- nvinfo : EIATTR_REQNTID
	.align		4
.L_39:
        /*7750*/ 	.byte	0x04, 0x10
        /*7752*/ 	.short	(.L_41 - .L_40)
.L_40:
        /*7754*/ 	.word	0x00000080
        /*7758*/ 	.word	0x00000001
        /*775c*/ 	.word	0x00000001


	//----- nvinfo : EIATTR_CBANK_PARAM_SIZE
	.align		4
.L_41:
        /*7760*/ 	.byte	0x03, 0x19
        /*7762*/ 	.short	0x0050


	//----- nvinfo : EIATTR_PARAM_CBANK
	.align		4
        /*7764*/ 	.byte	0x04, 0x0a
        /*7766*/ 	.short	(.L_43 - .L_42)
	.align		4
.L_42:
        /*7768*/ 	.word	index@(.nv.constant0.matmul_kernel)
        /*776c*/ 	.short	0x0210
        /*776e*/ 	.short	0x0050


	//----- nvinfo : EIATTR_SW_WAR
	.align		4
.L_43:
        /*7770*/ 	.byte	0x04, 0x36
        /*7772*/ 	.short	(.L_45 - .L_44)
.L_44:
        /*7774*/ 	.word	0x00000008
.L_45:


//--------------------- .nv.callgraph             --------------------------
	.section	.nv.callgraph,"",@"SHT_CUDA_CALLGRAPH"
	.align	4
	.sectionentsize	8
	.align		4
        /*0000*/ 	.word	0x00000000
	.align		4
        /*0004*/ 	.word	0xffffffff
	.align		4
        /*0008*/ 	.word	0x00000000
	.align		4
        /*000c*/ 	.word	0xfffffffe
	.align		4
        /*0010*/ 	.word	0x00000000
	.align		4
        /*0014*/ 	.word	0xfffffffd
	.align		4
        /*0018*/ 	.word	0x00000000
	.align		4
        /*001c*/ 	.word	0xfffffffc


//--------------------- .text.matmul_kernel       --------------------------
	.section	.text.matmul_kernel,"ax",@progbits
	.align	128
        .global         matmul_kernel
        .type           matmul_kernel,@function
        .size           matmul_kernel,(.L_x_3 - matmul_kernel)
        .other          matmul_kernel,@"STO_CUDA_ENTRY STV_DEFAULT"
matmul_kernel:
.text.matmul_kernel:
[----:B------:R-:W1:Y:S08]  /*0000*/  LDC R1, c[0x0][0x28] ;  /* 0x00000a00ff017b82 */ /* 0x000e700000000800 */
[----:B------:R-:W2:Y:S01]  /*0010*/  LDC.64 R188, c[0x0][0x228] ;  /* 0x00008a00ffbc7b82 */ /* 0x000ea20000000a00 */
[----:B------:R-:W3:Y:S01]  /*0020*/  S2R R5, SR_CTAID.X ;  /* 0x0000000000057919 */ /* 0x000ee20000002500 */
[----:B------:R-:W-:Y:S01]  /*0030*/  ULDC.64 UR4, c[0x0][0x218] ;  /* 0x0000860000047ab9 */ /* 0x000fe20000000a00 */
[----:B-1----:R-:W-:Y:S01]  /*0040*/  VIADD R1, R1, 0xfffff168 ;  /* 0xfffff16801017836 */ /* 0x002fe20000000000 */
[----:B------:R-:W-:Y:S01]  /*0050*/  ULDC UR6, c[0x0][0x240] ;  /* 0x0000900000067ab9 */ /* 0x000fe20000000800 */
        /* <DEDUP_REMOVED lines=19> */
[----:B--2---:R-:W-:Y:S01]  /*0190*/  VIADD R0, R189, 0x3f ;  /* 0x0000003fbd007836 */ /* 0x004fe20000000000 */
[----:B------:R-:W-:Y:S01]  /*01a0*/  ULDC UR26, c[0x0][0x240] ;  /* 0x00009000001a7ab9 */ /* 0x000fe20000000800 */
[----:B------:R-:W-:Y:S01]  /*01b0*/  ULDC UR27, c[0x0][0x240] ;  /* 0x00009000001b7ab9 */ /* 0x000fe20000000800 */
[----:B------:R-:W-:Y:S01]  /*01c0*/  ULDC UR28, c[0x0][0x240] ;  /* 0x00009000001c7ab9 */ /* 0x000fe20000000800 */
[----:B------:R-:W-:Y:S01]  /*01d0*/  ULDC UR29, c[0x0][0x240] ;  /* 0x00009000001d7ab9 */ /* 0x000fe20000000800 */
[----:B------:R-:W-:Y:S01]  /*01e0*/  SHF.R.S32.HI R3, RZ, 0x1f, R0 ;  /* 0x0000001fff037819 */ /* 0x000fe20000011400 */
[----:B------:R-:W-:Y:S01]  /*01f0*/  ULDC UR30, c[0x0][0x240] ;  /* 0x00009000001e7ab9 */ /* 0x000fe20000000800 */
[----:B------:R-:W-:Y:S01]  /*0200*/  ULDC UR31, c[0x0][0x240] ;  /* 0x00009000001f7ab9 */ /* 0x000fe20000000800 */
[----:B------:R-:W-:Y:S01]  /*0210*/  ULDC UR32, c[0x0][0x240] ;  /* 0x0000900000207ab9 */ /* 0x000fe20000000800 */
[----:B------:R-:W-:Y:S01]  /*0220*/  LEA.HI R3, R3, R0, RZ, 0x6 ;  /* 0x0000000003037211 */ /* 0x000fe200078f30ff */
[----:B------:R-:W-:Y:S01]  /*0230*/  ULDC UR33, c[0x0][0x240] ;  /* 0x0000900000217ab9 */ /* 0x000fe20000000800 */
[----:B---3--:R-:W-:Y:S01]  /*0240*/  IABS R8, R5 ;  /* 0x0000000500087213 */ /* 0x008fe20000000000 */
[----:B------:R-:W-:Y:S01]  /*0250*/  ULDC UR34, c[0x0][0x240] ;  /* 0x0000900000227ab9 */ /* 0x000fe20000000800 */
[----:B------:R-:W-:Y:S01]  /*0260*/  SHF.R.S32.HI R3, RZ, 0x6, R3 ;  /* 0x00000006ff037819 */ /* 0x000fe20000011403 */
[----:B------:R-:W-:Y:S01]  /*0270*/  ULDC UR35, c[0x0][0x240] ;  /* 0x0000900000237ab9 */ /* 0x000fe20000000800 */
[----:B------:R-:W-:Y:S01]  /*0280*/  ULDC UR36, c[0x0][0x240] ;  /* 0x0000900000247ab9 */ /* 0x000fe20000000800 */
[----:B------:R-:W-:Y:S01]  /*0290*/  ULDC UR37, c[0x0][0x240] ;  /* 0x0000900000257ab9 */ /* 0x000fe20000000800 */
[----:B------:R-:W-:Y:S01]  /*02a0*/  ULDC UR38, c[0x0][0x240] ;  /* 0x0000900000267ab9 */ /* 0x000fe20000000800 */
[----:B------:R-:W-:Y:S01]  /*02b0*/  IMAD.SHL.U32 R4, R3, 0x8, RZ ;  /* 0x0000000803047824 */ /* 0x000fe200078e00ff */
[----:B------:R-:W-:Y:S01]  /*02c0*/  ULDC UR39, c[0x0][0x240] ;  /* 0x0000900000277ab9 */ /* 0x000fe20000000800 */
[----:B------:R-:W-:Y:S01]  /*02d0*/  ULDC UR40, c[0x0][0x240] ;  /* 0x0000900000287ab9 */ /* 0x000fe20000000800 */
[----:B------:R-:W-:Y:S01]  /*02e0*/  ULDC UR41, c[0x0][0x240] ;  /* 0x0000900000297ab9 */ /* 0x000fe20000000800 */
[----:B------:R-:W-:Y:S01]  /*02f0*/  ULDC UR42, c[0x0][0x240] ;  /* 0x00009000002a7ab9 */ /* 0x000fe20000000800 */
[-C--:B------:R-:W-:Y:S01]  /*0300*/  IABS R7, R4.reuse ;  /* 0x0000000400077213 */ /* 0x080fe20000000000 */
[----:B------:R-:W-:Y:S01]  /*0310*/  ULDC UR43, c[0x0][0x240] ;  /* 0x00009000002b7ab9 */ /* 0x000fe20000000800 */
[----:B------:R-:W-:Y:S01]  /*0320*/  IABS R10, R4 ;  /* 0x00000004000a7213 */ /* 0x000fe20000000000 */
[----:B------:R-:W-:Y:S01]  /*0330*/  ULDC UR44, c[0x0][0x240] ;  /* 0x00009000002c7ab9 */ /* 0x000fe20000000800 */
[----:B------:R-:W1:Y:S01]  /*0340*/  I2F.RP R0, R7 ;  /* 0x0000000700007306 */ /* 0x000e620000209400 */
        /* <DEDUP_REMOVED lines=10> */
[----:B-1----:R-:W1:Y:S02]  /*03f0*/  MUFU.RCP R0, R0 ;  /* 0x0000000000007308 */ /* 0x002e640000001000 */
[----:B-1----:R-:W-:-:S02]  /*0400*/  IADD3 R2, R0, 0xffffffe, RZ ;  /* 0x0ffffffe00027810 */ /* 0x002fc40007ffe0ff */
[----:B------:R-:W-:-:S04]  /*0410*/  IADD3 R0, RZ, -R10, RZ ;  /* 0x8000000aff007210 */ /* 0x000fc80007ffe0ff */
[----:B------:R1:W2:Y:S02]  /*0420*/  F2I.FTZ.U32.TRUNC.NTZ R3, R2 ;  /* 0x0000000200037305 */ /* 0x0002a4000021f000 */
[----:B-1----:R-:W-:Y:S02]  /*0430*/  IMAD.MOV.U32 R2, RZ, RZ, RZ ;  /* 0x000000ffff027224 */ /* 0x002fe400078e00ff */
[----:B--2---:R-:W-:-:S04]  /*0440*/  IMAD.MOV R6, RZ, RZ, -R3 ;  /* 0x000000ffff067224 */ /* 0x004fc800078e0a03 */
[----:B------:R-:W-:Y:S02]  /*0450*/  IMAD R9, R6, R7, RZ ;  /* 0x0000000706097224 */ /* 0x000fe400078e02ff */
[----:B------:R-:W-:Y:S02]  /*0460*/  IMAD.MOV.U32 R6, RZ, RZ, R8 ;  /* 0x000000ffff067224 */ /* 0x000fe400078e0008 */
[----:B------:R-:W-:-:S06]  /*0470*/  IMAD.HI.U32 R3, R3, R9, R2 ;  /* 0x0000000903037227 */ /* 0x000fcc00078e0002 */
[----:B------:R-:W-:-:S04]  /*0480*/  IMAD.HI.U32 R3, R3, R6, RZ ;  /* 0x0000000603037227 */ /* 0x000fc800078e00ff */
[----:B------:R-:W-:-:S05]  /*0490*/  IMAD R0, R3, R0, R6 ;  /* 0x0000000003007224 */ /* 0x000fca00078e0206 */
[----:B------:R-:W-:-:S13]  /*04a0*/  ISETP.GT.U32.AND P1, PT, R7, R0, PT ;  /* 0x000000000700720c */ /* 0x000fda0003f24070 */
[----:B------:R-:W-:Y:S02]  /*04b0*/  @!P1 IMAD.IADD R0, R0, 0x1, -R7 ;  /* 0x0000000100009824 */ /* 0x000fe400078e0a07 */
[----:B------:R-:W-:Y:S01]  /*04c0*/  @!P1 VIADD R3, R3, 0x1 ;  /* 0x0000000103039836 */ /* 0x000fe20000000000 */
[----:B------:R-:W-:Y:S02]  /*04d0*/  ISETP.NE.AND P1, PT, R4, RZ, PT ;  /* 0x000000ff0400720c */ /* 0x000fe40003f25270 */
[----:B------:R-:W-:Y:S02]  /*04e0*/  ISETP.GE.U32.AND P0, PT, R0, R7, PT ;  /* 0x000000070000720c */ /* 0x000fe40003f06070 */
[----:B------:R-:W-:-:S04]  /*04f0*/  LOP3.LUT R0, R5, R4, RZ, 0x3c, !PT ;  /* 0x0000000405007212 */ /* 0x000fc800078e3cff */
[----:B------:R-:W-:Y:S01]  /*0500*/  ISETP.GE.AND P2, PT, R0, RZ, PT ;  /* 0x000000ff0000720c */ /* 0x000fe20003f46270 */
[----:B------:R-:W-:-:S06]  /*0510*/  VIADD R0, R188, 0xff ;  /* 0x000000ffbc007836 */ /* 0x000fcc0000000000 */
[----:B------:R-:W-:-:S05]  /*0520*/  @P0 VIADD R3, R3, 0x1 ;  /* 0x0000000103030836 */ /* 0x000fca0000000000 */
[----:B------:R-:W-:Y:S02]  /*0530*/  MOV R2, R3 ;  /* 0x0000000300027202 */ /* 0x000fe40000000f00 */
[----:B------:R-:W-:-:S03]  /*0540*/  SHF.R.S32.HI R3, RZ, 0x1f, R0 ;  /* 0x0000001fff037819 */ /* 0x000fc60000011400 */
[----:B------:R-:W-:Y:S01]  /*0550*/  @!P2 IMAD.MOV R2, RZ, RZ, -R2 ;  /* 0x000000ffff02a224 */ /* 0x000fe200078e0a02 */
[----:B------:R-:W-:Y:S02]  /*0560*/  @!P1 LOP3.LUT R2, RZ, R4, RZ, 0x33, !PT ;  /* 0x00000004ff029212 */ /* 0x000fe400078e33ff */
[----:B------:R-:W-:-:S03]  /*0570*/  LEA.HI R3, R3, R0, RZ, 0x8 ;  /* 0x0000000003037211 */ /* 0x000fc600078f40ff */
[----:B------:R-:W-:Y:S02]  /*0580*/  IMAD.SHL.U32 R16, R2, 0x8, RZ ;  /* 0x0000000802107824 */ /* 0x000fe400078e00ff */
[----:B------:R-:W-:-:S03]  /*0590*/  IMAD.MOV R2, RZ, RZ, -R2 ;  /* 0x000000ffff027224 */ /* 0x000fc600078e0a02 */
[----:B------:R-:W-:Y:S01]  /*05a0*/  LEA.HI.SX32 R3, R3, -R16, 0x18 ;  /* 0x8000001003037211 */ /* 0x000fe200078fc2ff */
[----:B------:R-:W-:Y:S01]  /*05b0*/  IMAD R18, R4, R2, R5 ;  /* 0x0000000204127224 */ /* 0x000fe200078e0205 */
[----:B------:R-:W-:Y:S01]  /*05c0*/  IABS R4, R189 ;  /* 0x000000bd00047213 */ /* 0x000fe20000000000 */
[----:B------:R-:W-:Y:S01]  /*05d0*/  IMAD.MOV.U32 R2, RZ, RZ, RZ ;  /* 0x000000ffff027224 */ /* 0x000fe200078e00ff */
[----:B------:R-:W-:-:S04]  /*05e0*/  VIMNMX R17, R3, 0x8, PT ;  /* 0x0000000803117848 */ /* 0x000fc80003fe0100 */
[-C--:B------:R-:W-:Y:S02]  /*05f0*/  IABS R7, R17.reuse ;  /* 0x0000001100077213 */ /* 0x080fe40000000000 */
[----:B------:R-:W-:Y:S02]  /*0600*/  IABS R8, R17 ;  /* 0x0000001100087213 */ /* 0x000fe40000000000 */
[----:B------:R-:W1:Y:S08]  /*0610*/  I2F.RP R0, R7 ;  /* 0x0000000700007306 */ /* 0x000e700000209400 */
[----:B-1----:R-:W1:Y:S02]  /*0620*/  MUFU.RCP R0, R0 ;  /* 0x0000000000007308 */ /* 0x002e640000001000 */
[----:B-1----:R-:W-:-:S06]  /*0630*/  IADD3 R3, R0, 0xffffffe, RZ ;  /* 0x0ffffffe00037810 */ /* 0x002fcc0007ffe0ff */
[----:B------:R-:W1:Y:S02]  /*0640*/  F2I.FTZ.U32.TRUNC.NTZ R3, R3 ;  /* 0x0000000300037305 */ /* 0x000e64000021f000 */
[----:B-1----:R-:W-:-:S04]  /*0650*/  IMAD.MOV R6, RZ, RZ, -R3 ;  /* 0x000000ffff067224 */ /* 0x002fc800078e0a03 */
[----:B------:R-:W-:Y:S01]  /*0660*/  IMAD R5, R6, R7, RZ ;  /* 0x0000000706057224 */ /* 0x000fe200078e02ff */
[----:B------:R-:W-:-:S03]  /*0670*/  IABS R6, R18 ;  /* 0x0000001200067213 */ /* 0x000fc60000000000 */
[----:B------:R-:W-:Y:S01]  /*0680*/  IMAD.HI.U32 R2, R3, R5, R2 ;  /* 0x0000000503027227 */ /* 0x000fe200078e0002 */
[----:B------:R-:W-:Y:S01]  /*0690*/  MOV R3, R6 ;  /* 0x0000000600037202 */ /* 0x000fe20000000f00 */
[----:B------:R-:W1:Y:S02]  /*06a0*/  I2F.RP R5, R4 ;  /* 0x0000000400057306 */ /* 0x000e640000209400 */
[----:B------:R-:W-:Y:S01]  /*06b0*/  IMAD.MOV R6, RZ, RZ, -R8 ;  /* 0x000000ffff067224 */ /* 0x000fe200078e0a08 */
[----:B------:R-:W-:Y:S01]  /*06c0*/  IABS R8, R188 ;  /* 0x000000bc00087213 */ /* 0x000fe20000000000 */
[----:B------:R-:W-:-:S04]  /*06d0*/  IMAD.HI.U32 R0, R2, R3, RZ ;  /* 0x0000000302007227 */ /* 0x000fc800078e00ff */
[----:B------:R-:W-:Y:S02]  /*06e0*/  IMAD R2, R0, R6, R3 ;  /* 0x0000000600027224 */ /* 0x000fe400078e0203 */
[----:B------:R-:W2:Y:S03]  /*06f0*/  I2F.RP R3, R8 ;  /* 0x0000000800037306 */ /* 0x000ea60000209400 */
[----:B------:R-:W-:-:S05]  /*0700*/  ISETP.GT.U32.AND P1, PT, R7, R2, PT ;  /* 0x000000020700720c */ /* 0x000fca0003f24070 */
[----:B-1----:R-:W1:Y:S08]  /*0710*/  MUFU.RCP R5, R5 ;  /* 0x0000000500057308 */ /* 0x002e700000001000 */
[----:B------:R-:W-:Y:S01]  /*0720*/  @!P1 IMAD.IADD R2, R2, 0x1, -R7 ;  /* 0x0000000102029824 */ /* 0x000fe200078e0a07 */
[----:B------:R-:W-:Y:S01]  /*0730*/  @!P1 IADD3 R0, R0, 0x1, RZ ;  /* 0x0000000100009810 */ /* 0x000fe20007ffe0ff */
[----:B--2---:R-:W2:Y:S01]  /*0740*/  MUFU.RCP R3, R3 ;  /* 0x0000000300037308 */ /* 0x004ea20000001000 */
[----:B------:R-:W-:-:S02]  /*0750*/  ISETP.NE.AND P1, PT, R17, RZ, PT ;  /* 0x000000ff1100720c */ /* 0x000fc40003f25270 */
[----:B------:R-:W-:Y:S02]  /*0760*/  ISETP.GE.U32.AND P0, PT, R2, R7, PT ;  /* 0x000000070200720c */ /* 0x000fe40003f06070 */
[----:B------:R-:W-:Y:S01]  /*0770*/  LOP3.LUT R2, R18, R17, RZ, 0x3c, !PT ;  /* 0x0000001112027212 */ /* 0x000fe200078e3cff */
[----:B-1----:R-:W-:-:S03]  /*0780*/  VIADD R10, R5, 0xffffffe ;  /* 0x0ffffffe050a7836 */ /* 0x002fc60000000000 */
[----:B------:R-:W-:Y:S01]  /*0790*/  ISETP.GE.AND P2, PT, R2, RZ, PT ;  /* 0x000000ff0200720c */ /* 0x000fe20003f46270 */
[----:B------:R1:W3:Y:S01]  /*07a0*/  F2I.FTZ.U32.TRUNC.NTZ R11, R10 ;  /* 0x0000000a000b7305 */ /* 0x0002e2000021f000 */
[----:B------:R-:W4:Y:S05]  /*07b0*/  S2R R2, SR_TID.X ;  /* 0x0000000000027919 */ /* 0x000f2a0000002100 */
[----:B------:R-:W-:Y:S02]  /*07c0*/  @P0 VIADD R0, R0, 0x1 ;  /* 0x0000000100000836 */ /* 0x000fe40000000000 */
[----:B--2---:R-:W-:Y:S02]  /*07d0*/  VIADD R3, R3, 0xffffffe ;  /* 0x0ffffffe03037836 */ /* 0x004fe40000000000 */
[----:B------:R-:W-:Y:S01]  /*07e0*/  IMAD.MOV.U32 R15, RZ, RZ, R0 ;  /* 0x000000ffff0f7224 */ /* 0x000fe200078e0000 */
[----:B-1----:R-:W-:Y:S01]  /*07f0*/  MOV R10, RZ ;  /* 0x000000ff000a7202 */ /* 0x002fe20000000f00 */
[----:B------:R-:W1:Y:S02]  /*0800*/  F2I.FTZ.U32.TRUNC.NTZ R7, R3 ;  /* 0x0000000300077305 */ /* 0x000e64000021f000 */
[----:B------:R-:W-:Y:S01]  /*0810*/  @!P2 IMAD.MOV R15, RZ, RZ, -R15 ;  /* 0x000000ffff0fa224 */ /* 0x000fe200078e0a0f */
[----:B------:R-:W-:-:S02]  /*0820*/  @!P1 LOP3.LUT R15, RZ, R17, RZ, 0x33, !PT ;  /* 0x00000011ff0f9212 */ /* 0x000fc400078e33ff */
[----:B---3--:R-:W-:-:S03]  /*0830*/  IADD3 R5, RZ, -R11, RZ ;  /* 0x8000000bff057210 */ /* 0x008fc60007ffe0ff */
[----:B------:R-:W-:Y:S02]  /*0840*/  IMAD.SHL.U32 R0, R15, 0x40, RZ ;  /* 0x000000400f007824 */ /* 0x000fe400078e00ff */
[----:B------:R-:W-:Y:S02]  /*0850*/  IMAD R5, R5, R4, RZ ;  /* 0x0000000405057224 */ /* 0x000fe400078e02ff */
[C---:B------:R-:W-:Y:S01]  /*0860*/  VIADD R21, R0.reuse, 0x3f ;  /* 0x0000003f00157836 */ /* 0x040fe20000000000 */
[C---:B------:R-:W-:Y:S01]  /*0870*/  IADD3 R33, R0.reuse, 0x12, RZ ;  /* 0x0000001200217810 */ /* 0x040fe20007ffe0ff */
[----:B------:R-:W-:Y:S01]  /*0880*/  IMAD.HI.U32 R5, R11, R5, R10 ;  /* 0x000000050b057227 */ /* 0x000fe200078e000a */
[----:B-1----:R-:W-:Y:S02]  /*0890*/  IADD3 R11, RZ, -R7, RZ ;  /* 0x80000007ff0b7210 */ /* 0x002fe40007ffe0ff */
[----:B------:R-:W-:Y:S01]  /*08a0*/  IABS R13, R21 ;  /* 0x00000015000d7213 */ /* 0x000fe20000000000 */
[C---:B------:R-:W-:Y:S01]  /*08b0*/  VIADD R19, R0.reuse, 0x1 ;  /* 0x0000000100137836 */ /* 0x040fe20000000000 */
[----:B------:R-:W-:Y:S01]  /*08c0*/  ISETP.GE.AND P6, PT, R21, RZ, PT ;  /* 0x000000ff1500720c */ /* 0x000fe20003fc6270 */
[----:B------:R-:W-:Y:S01]  /*08d0*/  VIADD R20, R0, 0x2 ;  /* 0x0000000200147836 */ /* 0x000fe20000000000 */
[----:B------:R-:W-:Y:S01]  /*08e0*/  IABS R29, R33 ;  /* 0x00000021001d7213 */ /* 0x000fe20000000000 */
[----:B------:R-:W-:Y:S01]  /*08f0*/  IMAD.HI.U32 R6, R5, R13, RZ ;  /* 0x0000000d05067227 */ /* 0x000fe200078e00ff */
[----:B------:R-:W-:-:S02]  /*0900*/  IABS R12, R19 ;  /* 0x00000013000c7213 */ /* 0x000fc40000000000 */
[C---:B----4-:R-:W-:Y:S01]  /*0910*/  LOP3.LUT R9, R2.reuse, 0x60, RZ, 0xc0, !PT ;  /* 0x0000006002097812 */ /* 0x050fe200078ec0ff */
[----:B------:R-:W-:Y:S01]  /*0920*/  IMAD.SHL.U32 R10, R2, 0x4, RZ ;  /* 0x00000004020a7824 */ /* 0x000fe200078e00ff */
[----:B------:R-:W-:Y:S01]  /*0930*/  IABS R14, R20 ;  /* 0x00000014000e7213 */ /* 0x000fe20000000000 */
[----:B------:R-:W-:Y:S01]  /*0940*/  IMAD.MOV R6, RZ, RZ, -R6 ;  /* 0x000000ffff067224 */ /* 0x000fe200078e0a06 */
[----:B------:R-:W-:Y:S01]  /*0950*/  ISETP.GE.AND P2, PT, R19, RZ, PT ;  /* 0x000000ff1300720c */ /* 0x000fe20003f46270 */
[----:B------:R-:W-:Y:S01]  /*0960*/  IMAD.HI.U32 R3, R5, R12, RZ ;  /* 0x0000000c05037227 */ /* 0x000fe200078e00ff */
[----:B------:R-:W-:Y:S02]  /*0970*/  LOP3.LUT R10, R10, 0x7c, RZ, 0xc0, !PT ;  /* 0x0000007c0a0a7812 */ /* 0x000fe400078ec0ff */
[----:B------:R-:W-:Y:S01]  /*0980*/  IADD3 R39, R0, 0x19, RZ ;  /* 0x0000001900277810 */ /* 0x000fe20007ffe0ff */
[----:B------:R-:W-:Y:S01]  /*0990*/  IMAD R13, R4, R6, R13 ;  /* 0x00000006040d7224 */ /* 0x000fe200078e020d */
[----:B------:R-:W-:Y:S01]  /*09a0*/  IADD3 R41, R0, 0x1b, RZ ;  /* 0x0000001b00297810 */ /* 0x000fe20007ffe0ff */
[----:B------:R-:W-:Y:S01]  /*09b0*/  IMAD.MOV R6, RZ, RZ, -R15 ;  /* 0x000000ffff067224 */ /* 0x000fe200078e0a0f */
[----:B------:R-:W-:Y:S01]  /*09c0*/  IADD3 R15, -R3, RZ, RZ ;  /* 0x000000ff030f7210 */ /* 0x000fe20007ffe1ff */
[----:B------:R-:W-:Y:S01]  /*09d0*/  IMAD R252, R9, 0x100, R10 ;  /* 0x0000010009fc7824 */ /* 0x000fe200078e020a */
[----:B------:R-:W-:Y:S01]  /*09e0*/  ISETP.GT.U32.AND P0, PT, R4, R13, PT ;  /* 0x0000000d0400720c */ /* 0x000fe20003f04070 */
[----:B------:R-:W-:Y:S01]  /*09f0*/  IMAD.HI.U32 R9, R5, R14, RZ ;  /* 0x0000000e05097227 */ /* 0x000fe200078e00ff */
[----:B------:R-:W-:-:S02]  /*0a00*/  IABS R36, R39 ;  /* 0x0000002700247213 */ /* 0x000fc40000000000 */
[C---:B------:R-:W-:Y:S01]  /*0a10*/  IADD3 R42, R0.reuse, 0x1d, RZ ;  /* 0x0000001d002a7810 */ /* 0x040fe20007ffe0ff */
[----:B------:R-:W-:Y:S01]  /*0a20*/  IMAD R3, R17, R6, R18 ;  /* 0x0000000611037224 */ /* 0x000fe200078e0212 */
[C---:B------:R-:W-:Y:S01]  /*0a30*/  IADD3 R46, R0.reuse, 0x22, RZ ;  /* 0x00000022002e7810 */ /* 0x040fe20007ffe0ff */
[----:B------:R-:W-:Y:S01]  /*0a40*/  IMAD R11, R11, R8, RZ ;  /* 0x000000080b0b7224 */ /* 0x000fe200078e02ff */
[----:B------:R-:W-:Y:S01]  /*0a50*/  IADD3 R56, R0, 0x2c, RZ ;  /* 0x0000002c00387810 */ /* 0x000fe20007ffe0ff */
[----:B------:R-:W-:Y:S01]  /*0a60*/  IMAD.MOV.U32 R6, RZ, RZ, RZ ;  /* 0x000000ffff067224 */ /* 0x000fe200078e00ff */
[----:B------:R-:W-:Y:S01]  /*0a70*/  IADD3 R3, R16, R3, RZ ;  /* 0x0000000310037210 */ /* 0x000fe20007ffe0ff */
[----:B------:R-:W-:Y:S01]  /*0a80*/  IMAD.MOV R9, RZ, RZ, -R9 ;  /* 0x000000ffff097224 */ /* 0x000fe200078e0a09 */
[----:B------:R-:W-:Y:S01]  /*0a90*/  IABS R63, R56 ;  /* 0x00000038003f7213 */ /* 0x000fe20000000000 */
[----:B------:R-:W-:Y:S01]  /*0aa0*/  IMAD.HI.U32 R6, R7, R11, R6 ;  /* 0x0000000b07067227 */ /* 0x000fe200078e0006 */
[C---:B------:R-:W-:Y:S01]  /*0ab0*/  IADD3 R64, R0.reuse, 0x37, RZ ;  /* 0x0000003700407810 */ /* 0x040fe20007ffe0ff */
[----:B------:R-:W-:Y:S01]  /*0ac0*/  STL [R1+0x83c], R252 ;  /* 0x00083cfc01007387 */ /* 0x000fe20000100800 */
[----:B------:R-:W-:Y:S01]  /*0ad0*/  IADD3 R72, R0, 0x3b, RZ ;  /* 0x0000003b00487810 */ /* 0x000fe20007ffe0ff */
[----:B------:R-:W-:Y:S01]  /*0ae0*/  IMAD R11, R4, R9, R14 ;  /* 0x00000009040b7224 */ /* 0x000fe200078e020e */
[----:B------:R-:W-:Y:S01]  /*0af0*/  IABS R85, R64 ;  /* 0x0000004000557213 */ /* 0x000fe20000000000 */
[----:B------:R-:W-:Y:S01]  /*0b00*/  @!P0 IMAD.IADD R13, R13, 0x1, -R4 ;  /* 0x000000010d0d8824 */ /* 0x000fe200078e0a04 */
[----:B------:R-:W-:Y:S01]  /*0b10*/  ISETP.GE.AND P0, PT, R20, RZ, PT ;  /* 0x000000ff1400720c */ /* 0x000fe20003f06270 */
[C---:B------:R-:W-:Y:S01]  /*0b20*/  IMAD R10, R4.reuse, R15, R12 ;  /* 0x0000000f040a7224 */ /* 0x040fe200078e020c */
[----:B------:R-:W-:Y:S01]  /*0b30*/  ISETP.GT.U32.AND P3, PT, R4, R11, PT ;  /* 0x0000000b0400720c */ /* 0x000fe20003f64070 */
[----:B------:R-:W-:Y:S01]  /*0b40*/  VIADD R17, R0, 0x3 ;  /* 0x0000000300117836 */ /* 0x000fe20000000000 */
[----:B------:R-:W-:Y:S01]  /*0b50*/  ISETP.GT.U32.AND P5, PT, R4, R13, PT ;  /* 0x0000000d0400720c */ /* 0x000fe20003fa4070 */
[----:B------:R-:W-:Y:S01]  /*0b60*/  VIADD R16, R0, 0x4 ;  /* 0x0000000400107836 */ /* 0x000fe20000000000 */
[----:B------:R-:W-:Y:S01]  /*0b70*/  ISETP.GT.U32.AND P1, PT, R4, R10, PT ;  /* 0x0000000a0400720c */ /* 0x000fe20003f24070 */
[C---:B------:R-:W-:Y:S01]  /*0b80*/  VIADD R18, R0.reuse, 0x5 ;  /* 0x0000000500127836 */ /* 0x040fe20000000000 */
[----:B------:R-:W-:Y:S01]  /*0b90*/  IABS R12, R17 ;  /* 0x00000011000c7213 */ /* 0x000fe20000000000 */
[C---:B------:R-:W-:Y:S01]  /*0ba0*/  VIADD R19, R0.reuse, 0x8 ;  /* 0x0000000800137836 */ /* 0x040fe20000000000 */
[----:B------:R-:W-:Y:S01]  /*0bb0*/  IABS R14, R16 ;  /* 0x00000010000e7213 */ /* 0x000fe20000000000 */
[C---:B------:R-:W-:Y:S01]  /*0bc0*/  VIADD R24, R0.reuse, 0xa ;  /* 0x0000000a00187836 */ /* 0x040fe20000000000 */
[----:B------:R-:W-:Y:S01]  /*0bd0*/  IABS R15, R18 ;  /* 0x00000012000f7213 */ /* 0x000fe20000000000 */
[----:B------:R-:W-:Y:S01]  /*0be0*/  IMAD.HI.U32 R7, R5, R12, RZ ;  /* 0x0000000c05077227 */ /* 0x000fe200078e00ff */
[----:B------:R-:W-:Y:S01]  /*0bf0*/  IADD3 R20, R0, 0x9, RZ ;  /* 0x0000000900147810 */ /* 0x000fe20007ffe0ff */
[----:B------:R-:W-:Y:S01]  /*0c00*/  STL.64 [R1+0xc38], R188 ;  /* 0x000c38bc01007387 */ /* 0x000fe20000100a00 */
[----:B------:R-:W-:Y:S01]  /*0c10*/  IABS R93, R72 ;  /* 0x00000048005d7213 */ /* 0x000fe20000000000 */
[--C-:B------:R-:W-:Y:S01]  /*0c20*/  @!P3 IMAD.IADD R11, R11, 0x1, -R4.reuse ;  /* 0x000000010b0bb824 */ /* 0x100fe200078e0a04 */
[----:B------:R-:W-:Y:S01]  /*0c30*/  LOP3.LUT R152, R2, 0x7f, RZ, 0xc0, !PT ;  /* 0x0000007f02987812 */ /* 0x000fe200078ec0ff */
[----:B------:R-:W-:Y:S01]  /*0c40*/  IMAD.MOV R9, RZ, RZ, -R7 ;  /* 0x000000ffff097224 */ /* 0x000fe200078e0a07 */
[----:B------:R-:W-:Y:S01]  /*0c50*/  @!P1 IADD3 R10, R10, -R4, RZ ;  /* 0x800000040a0a9210 */ /* 0x000fe20007ffe0ff */
[----:B------:R-:W-:Y:S01]  /*0c60*/  @!P5 IMAD.IADD R13, R13, 0x1, -R4 ;  /* 0x000000010d0dd824 */ /* 0x000fe200078e0a04 */
[C---:B------:R-:W-:Y:S01]  /*0c70*/  ISETP.GT.U32.AND P3, PT, R4.reuse, R11, PT ;  /* 0x0000000b0400720c */ /* 0x040fe20003f64070 */
[----:B------:R-:W-:Y:S01]  /*0c80*/  IMAD.HI.U32 R7, R5, R14, RZ ;  /* 0x0000000e05077227 */ /* 0x000fe200078e00ff */
[----:B------:R-:W-:-:S02]  /*0c90*/  ISETP.GT.U32.AND P4, PT, R4, R10, PT ;  /* 0x0000000a0400720c */ /* 0x000fc40003f84070 */
[----:B------:R-:W-:Y:S01]  /*0ca0*/  ISETP.GE.AND P5, PT, R17, RZ, PT ;  /* 0x000000ff1100720c */ /* 0x000fe20003fa6270 */
[C---:B------:R-:W-:Y:S01]  /*0cb0*/  IMAD R12, R4.reuse, R9, R12 ;  /* 0x00000009040c7224 */ /* 0x040fe200078e020c */
[----:B------:R-:W-:Y:S01]  /*0cc0*/  MOV R9, R13 ;  /* 0x0000000d00097202 */ /* 0x000fe20000000f00 */
[----:B------:R-:W-:Y:S02]  /*0cd0*/  IMAD.MOV R13, RZ, RZ, -R7 ;  /* 0x000000ffff0d7224 */ /* 0x000fe400078e0a07 */
[----:B------:R-:W-:Y:S01]  /*0ce0*/  IMAD.HI.U32 R7, R5, R15, RZ ;  /* 0x0000000f05077227 */ /* 0x000fe200078e00ff */
[----:B------:R-:W-:-:S03]  /*0cf0*/  ISETP.GT.U32.AND P1, PT, R4, R12, PT ;  /* 0x0000000c0400720c */ /* 0x000fc60003f24070 */
[----:B------:R-:W-:Y:S02]  /*0d00*/  IMAD R13, R4, R13, R14 ;  /* 0x0000000d040d7224 */ /* 0x000fe400078e020e */
[--C-:B------:R-:W-:Y:S01]  /*0d10*/  @!P3 IMAD.IADD R11, R11, 0x1, -R4.reuse ;  /* 0x000000010b0bb824 */ /* 0x100fe200078e0a04 */
[----:B------:R-:W-:Y:S01]  /*0d20*/  @!P4 IADD3 R10, R10, -R4, RZ ;  /* 0x800000040a0ac210 */ /* 0x000fe20007ffe0ff */
[----:B------:R-:W-:Y:S01]  /*0d30*/  VIADD R17, R0, 0x6 ;  /* 0x0000000600117836 */ /* 0x000fe20000000000 */
[----:B------:R-:W-:Y:S01]  /*0d40*/  ISETP.GT.U32.AND P3, PT, R4, R13, PT ;  /* 0x0000000d0400720c */ /* 0x000fe20003f64070 */
[----:B------:R-:W-:Y:S01]  /*0d50*/  @!P6 IMAD.MOV R9, RZ, RZ, -R9 ;  /* 0x000000ffff09e224 */ /* 0x000fe200078e0a09 */
[----:B------:R-:W-:Y:S01]  /*0d60*/  ISETP.GE.AND P6, PT, R16, RZ, PT ;  /* 0x000000ff1000720c */ /* 0x000fe20003fc6270 */
[----:B------:R-:W-:Y:S01]  /*0d70*/  IMAD.MOV R7, RZ, RZ, -R7 ;  /* 0x000000ffff077224 */ /* 0x000fe200078e0a07 */
[----:B------:R-:W-:Y:S01]  /*0d80*/  IABS R16, R17 ;  /* 0x0000001100107213 */ /* 0x000fe20000000000 */
[----:B------:R-:W-:Y:S01]  /*0d90*/  @!P1 IMAD.IADD R12, R12, 0x1, -R4 ;  /* 0x000000010c0c9824 */ /* 0x000fe200078e0a04 */
[----:B------:R-:W-:Y:S01]  /*0da0*/  ISETP.GE.AND P4, PT, R18, RZ, PT ;  /* 0x000000ff1200720c */ /* 0x000fe20003f86270 */
[C---:B------:R-:W-:Y:S01]  /*0db0*/  IMAD R14, R4.reuse, R7, R15 ;  /* 0x00000007040e7224 */ /* 0x040fe200078e020f */
[----:B------:R-:W-:Y:S01]  /*0dc0*/  MOV R15, R16 ;  /* 0x00000010000f7202 */ /* 0x000fe20000000f00 */
[----:B------:R-:W-:Y:S01]  /*0dd0*/  @!P2 IMAD.MOV R10, RZ, RZ, -R10 ;  /* 0x000000ffff0aa224 */ /* 0x000fe200078e0a0a */
[----:B------:R-:W-:Y:S01]  /*0de0*/  ISETP.GT.U32.AND P1, PT, R4, R12, PT ;  /* 0x0000000c0400720c */ /* 0x000fe20003f24070 */
[----:B------:R-:W-:Y:S01]  /*0df0*/  @!P0 IMAD.MOV R11, RZ, RZ, -R11 ;  /* 0x000000ffff0b8224 */ /* 0x000fe200078e0a0b */
[----:B------:R-:W-:Y:S01]  /*0e00*/  ISETP.GE.AND P2, PT, R17, RZ, PT ;  /* 0x000000ff1100720c */ /* 0x000fe20003f46270 */
[----:B------:R-:W-:Y:S01]  /*0e10*/  VIADD R17, R0, 0x7 ;  /* 0x0000000700117836 */ /* 0x000fe20000000000 */
[----:B------:R-:W-:Y:S01]  /*0e20*/  @!P3 IADD3 R13, R13, -R4, RZ ;  /* 0x800000040d0db210 */ /* 0x000fe20007ffe0ff */
[----:B------:R-:W-:Y:S01]  /*0e30*/  IMAD.HI.U32 R7, R5, R15, RZ ;  /* 0x0000000f05077227 */ /* 0x000fe200078e00ff */
[----:B------:R-:W-:-:S02]  /*0e40*/  ISETP.GT.U32.AND P0, PT, R4, R14, PT ;  /* 0x0000000e0400720c */ /* 0x000fc40003f04070 */
[----:B------:R-:W-:Y:S01]  /*0e50*/  ISETP.GT.U32.AND P3, PT, R4, R13, PT ;  /* 0x0000000d0400720c */ /* 0x000fe20003f64070 */
[----:B------:R-:W-:Y:S01]  /*0e60*/  IMAD.MOV R7, RZ, RZ, -R7 ;  /* 0x000000ffff077224 */ /* 0x000fe200078e0a07 */
[----:B------:R-:W-:Y:S01]  /*0e70*/  IABS R16, R17 ;  /* 0x0000001100107213 */ /* 0x000fe20000000000 */
[----:B------:R-:W-:Y:S01]  /*0e80*/  VIADD R25, R0, 0xb ;  /* 0x0000000b00197836 */ /* 0x000fe20000000000 */
[----:B------:R-:W-:Y:S01]  /*0e90*/  IABS R18, R19 ;  /* 0x0000001300127213 */ /* 0x000fe20000000000 */
[----:B------:R-:W-:Y:S02]  /*0ea0*/  IMAD R15, R4, R7, R15 ;  /* 0x00000007040f7224 */ /* 0x000fe400078e020f */
[----:B------:R-:W-:Y:S01]  /*0eb0*/  IMAD.HI.U32 R7, R5, R16, RZ ;  /* 0x0000001005077227 */ /* 0x000fe200078e00ff */
[----:B------:R-:W-:-:S03]  /*0ec0*/  IABS R21, R25 ;  /* 0x0000001900157213 */ /* 0x000fc60000000000 */
[--C-:B------:R-:W-:Y:S01]  /*0ed0*/  @!P1 IMAD.IADD R12, R12, 0x1, -R4.reuse ;  /* 0x000000010c0c9824 */ /* 0x100fe200078e0a04 */
[----:B------:R-:W-:Y:S01]  /*0ee0*/  ISETP.GE.AND P1, PT, R17, RZ, PT ;  /* 0x000000ff1100720c */ /* 0x000fe20003f26270 */
[----:B------:R-:W-:Y:S01]  /*0ef0*/  IMAD.MOV R17, RZ, RZ, -R7 ;  /* 0x000000ffff117224 */ /* 0x000fe200078e0a07 */
[----:B------:R-:W-:Y:S01]  /*0f00*/  @!P3 IADD3 R13, R13, -R4, RZ ;  /* 0x800000040d0db210 */ /* 0x000fe20007ffe0ff */
[----:B------:R-:W-:Y:S01]  /*0f10*/  @!P0 IMAD.IADD R14, R14, 0x1, -R4 ;  /* 0x000000010e0e8824 */ /* 0x000fe200078e0a04 */
[----:B------:R-:W-:Y:S01]  /*0f20*/  ISETP.GE.AND P3, PT, R19, RZ, PT ;  /* 0x000000ff1300720c */ /* 0x000fe20003f66270 */
[C---:B------:R-:W-:Y:S01]  /*0f30*/  IMAD R16, R4.reuse, R17, R16 ;  /* 0x0000001104107224 */ /* 0x040fe200078e0210 */
[----:B------:R-:W-:Y:S01]  /*0f40*/  IABS R19, R20 ;  /* 0x0000001400137213 */ /* 0x000fe20000000000 */
[----:B------:R-:W-:Y:S01]  /*0f50*/  @!P6 IMAD.MOV R13, RZ, RZ, -R13 ;  /* 0x000000ffff0de224 */ /* 0x000fe200078e0a0d */
[C---:B------:R-:W-:Y:S01]  /*0f60*/  ISETP.GT.U32.AND P0, PT, R4.reuse, R14, PT ;  /* 0x0000000e0400720c */ /* 0x040fe20003f04070 */
[----:B------:R-:W-:Y:S01]  /*0f70*/  @!P5 IMAD.MOV R12, RZ, RZ, -R12 ;  /* 0x000000ffff0cd224 */ /* 0x000fe200078e0a0c */
[C---:B------:R-:W-:Y:S01]  /*0f80*/  ISETP.GT.U32.AND P6, PT, R4.reuse, R16, PT ;  /* 0x000000100400720c */ /* 0x040fe20003fc4070 */
[----:B------:R-:W-:Y:S01]  /*0f90*/  IMAD.HI.U32 R7, R5, R18, RZ ;  /* 0x0000001205077227 */ /* 0x000fe200078e00ff */
[----:B------:R-:W-:-:S03]  /*0fa0*/  ISETP.GT.U32.AND P5, PT, R4, R15, PT ;  /* 0x0000000f0400720c */ /* 0x000fc60003fa4070 */
[----:B------:R-:W-:Y:S02]  /*0fb0*/  IMAD.MOV R7, RZ, RZ, -R7 ;  /* 0x000000ffff077224 */ /* 0x000fe400078e0a07 */
[----:B------:R-:W-:Y:S02]  /*0fc0*/  VIADD R26, R0, 0xc ;  /* 0x0000000c001a7836 */ /* 0x000fe40000000000 */
[----:B------:R-:W-:Y:S02]  /*0fd0*/  IMAD R17, R4, R7, R18 ;  /* 0x0000000704117224 */ /* 0x000fe400078e0212 */
[----:B------:R-:W-:Y:S01]  /*0fe0*/  @!P0 IADD3 R14, R14, -R4, RZ ;  /* 0x800000040e0e8210 */ /* 0x000fe20007ffe0ff */
[----:B------:R-:W-:Y:S01]  /*0ff0*/  IMAD.HI.U32 R7, R5, R19, RZ ;  /* 0x0000001305077227 */ /* 0x000fe200078e00ff */
[----:B------:R-:W-:Y:S02]  /*1000*/  ISETP.GE.AND P0, PT, R20, RZ, PT ;  /* 0x000000ff1400720c */ /* 0x000fe40003f06270 */
[----:B------:R-:W-:Y:S01]  /*1010*/  IABS R20, R24 ;  /* 0x0000001800147213 */ /* 0x000fe20000000000 */
[--C-:B------:R-:W-:Y:S01]  /*1020*/  @!P6 IMAD.IADD R16, R16, 0x1, -R4.reuse ;  /* 0x000000011010e824 */ /* 0x100fe200078e0a04 */
[----:B------:R-:W-:Y:S01]  /*1030*/  @!P4 IADD3 R14, -R14, RZ, RZ ;  /* 0x000000ff0e0ec210 */ /* 0x000fe20007ffe1ff */
[----:B------:R-:W-:Y:S01]  /*1040*/  @!P5 IMAD.IADD R15, R15, 0x1, -R4 ;  /* 0x000000010f0fd824 */ /* 0x000fe200078e0a04 */
[C---:B------:R-:W-:Y:S01]  /*1050*/  ISETP.GT.U32.AND P4, PT, R4.reuse, R17, PT ;  /* 0x000000110400720c */ /* 0x040fe20003f84070 */
[----:B------:R-:W-:Y:S01]  /*1060*/  IMAD.MOV R18, RZ, RZ, -R7 ;  /* 0x000000ffff127224 */ /* 0x000fe200078e0a07 */
[C---:B------:R-:W-:Y:S01]  /*1070*/  ISETP.GT.U32.AND P6, PT, R4.reuse, R16, PT ;  /* 0x000000100400720c */ /* 0x040fe20003fc4070 */
[----:B------:R-:W-:Y:S01]  /*1080*/  IMAD.HI.U32 R7, R5, R20, RZ ;  /* 0x0000001405077227 */ /* 0x000fe200078e00ff */
[----:B------:R-:W-:-:S02]  /*1090*/  ISETP.GT.U32.AND P5, PT, R4, R15, PT ;  /* 0x0000000f0400720c */ /* 0x000fc40003fa4070 */
[----:B------:R-:W-:Y:S01]  /*10a0*/  IABS R22, R26 ;  /* 0x0000001a00167213 */ /* 0x000fe20000000000 */
[----:B------:R-:W-:Y:S02]  /*10b0*/  IMAD.MOV R7, RZ, RZ, -R7 ;  /* 0x000000ffff077224 */ /* 0x000fe400078e0a07 */
[C---:B------:R-:W-:Y:S02]  /*10c0*/  IMAD R18, R4.reuse, R18, R19 ;  /* 0x0000001204127224 */ /* 0x040fe400078e0213 */
[----:B------:R-:W-:Y:S02]  /*10d0*/  IMAD R19, R4, R7, R20 ;  /* 0x0000000704137224 */ /* 0x000fe400078e0214 */
[----:B------:R-:W-:-:S04]  /*10e0*/  IMAD.HI.U32 R7, R5, R21, RZ ;  /* 0x0000001505077227 */ /* 0x000fc800078e00ff */
[--C-:B------:R-:W-:Y:S01]  /*10f0*/  @!P6 IMAD.IADD R16, R16, 0x1, -R4.reuse ;  /* 0x000000011010e824 */ /* 0x100fe200078e0a04 */
[----:B------:R-:W-:Y:S01]  /*1100*/  ISETP.GT.U32.AND P6, PT, R4, R19, PT ;  /* 0x000000130400720c */ /* 0x000fe20003fc4070 */
[----:B------:R-:W-:Y:S01]  /*1110*/  VIADD R27, R0, 0xd ;  /* 0x0000000d001b7836 */ /* 0x000fe20000000000 */
[----:B------:R-:W-:Y:S01]  /*1120*/  @!P5 IADD3 R15, R15, -R4, RZ ;  /* 0x800000040f0fd210 */ /* 0x000fe20007ffe0ff */
[----:B------:R-:W-:Y:S01]  /*1130*/  @!P4 IMAD.IADD R17, R17, 0x1, -R4 ;  /* 0x000000011111c824 */ /* 0x000fe200078e0a04 */
[----:B------:R-:W-:Y:S01]  /*1140*/  ISETP.GT.U32.AND P5, PT, R4, R18, PT ;  /* 0x000000120400720c */ /* 0x000fe20003fa4070 */
[----:B------:R-:W-:Y:S01]  /*1150*/  VIADD R28, R0, 0xf ;  /* 0x0000000f001c7836 */ /* 0x000fe20000000000 */
[----:B------:R-:W-:Y:S01]  /*1160*/  IADD3 R7, -R7, RZ, RZ ;  /* 0x000000ff07077210 */ /* 0x000fe20007ffe1ff */
[----:B------:R-:W-:Y:S01]  /*1170*/  @!P2 IMAD.MOV R15, RZ, RZ, -R15 ;  /* 0x000000ffff0fa224 */ /* 0x000fe200078e0a0f */
[----:B------:R-:W-:Y:S01]  /*1180*/  IABS R23, R27 ;  /* 0x0000001b00177213 */ /* 0x000fe20000000000 */
[----:B------:R-:W-:Y:S01]  /*1190*/  @!P1 IMAD.MOV R16, RZ, RZ, -R16 ;  /* 0x000000ffff109224 */ /* 0x000fe200078e0a10 */
[C---:B------:R-:W-:Y:S01]  /*11a0*/  ISETP.GT.U32.AND P4, PT, R4.reuse, R17, PT ;  /* 0x000000110400720c */ /* 0x040fe20003f84070 */
[----:B------:R-:W-:Y:S01]  /*11b0*/  IMAD R20, R4, R7, R21 ;  /* 0x0000000704147224 */ /* 0x000fe200078e0215 */
[----:B------:R-:W-:Y:S01]  /*11c0*/  ISETP.GE.AND P2, PT, R24, RZ, PT ;  /* 0x000000ff1800720c */ /* 0x000fe20003f46270 */
[----:B------:R-:W-:Y:S01]  /*11d0*/  IMAD.HI.U32 R7, R5, R22, RZ ;  /* 0x0000001605077227 */ /* 0x000fe200078e00ff */
[----:B------:R-:W-:-:S02]  /*11e0*/  @!P6 IADD3 R19, R19, -R4, RZ ;  /* 0x800000041313e210 */ /* 0x000fc40007ffe0ff */
[----:B------:R-:W-:Y:S01]  /*11f0*/  ISETP.GE.AND P1, PT, R25, RZ, PT ;  /* 0x000000ff1900720c */ /* 0x000fe20003f26270 */
[----:B------:R-:W-:Y:S01]  /*1200*/  @!P5 IMAD.IADD R18, R18, 0x1, -R4 ;  /* 0x000000011212d824 */ /* 0x000fe200078e0a04 */
[C---:B------:R-:W-:Y:S01]  /*1210*/  ISETP.GT.U32.AND P6, PT, R4.reuse, R19, PT ;  /* 0x000000130400720c */ /* 0x040fe20003fc4070 */
[----:B------:R-:W-:Y:S01]  /*1220*/  IMAD.HI.U32 R21, R5, R23, RZ ;  /* 0x0000001705157227 */ /* 0x000fe200078e00ff */
[----:B------:R-:W-:Y:S02]  /*1230*/  IABS R25, R28 ;  /* 0x0000001c00197213 */ /* 0x000fe40000000000 */
[C---:B------:R-:W-:Y:S01]  /*1240*/  ISETP.GT.U32.AND P5, PT, R4.reuse, R18, PT ;  /* 0x000000120400720c */ /* 0x040fe20003fa4070 */
[----:B------:R-:W-:Y:S02]  /*1250*/  IMAD.MOV R7, RZ, RZ, -R7 ;  /* 0x000000ffff077224 */ /* 0x000fe400078e0a07 */
[----:B------:R-:W-:Y:S02]  /*1260*/  IMAD.MOV R24, RZ, RZ, -R21 ;  /* 0x000000ffff187224 */ /* 0x000fe400078e0a15 */
[----:B------:R-:W-:-:S02]  /*1270*/  IMAD R21, R4, R7, R22 ;  /* 0x0000000704157224 */ /* 0x000fc400078e0216 */
[--C-:B------:R-:W-:Y:S01]  /*1280*/  @!P4 IMAD.IADD R17, R17, 0x1, -R4.reuse ;  /* 0x000000011111c824 */ /* 0x100fe200078e0a04 */
[C---:B------:R-:W-:Y:S01]  /*1290*/  ISETP.GT.U32.AND P4, PT, R4.reuse, R20, PT ;  /* 0x000000140400720c */ /* 0x040fe20003f84070 */
[--C-:B------:R-:W-:Y:S01]  /*12a0*/  @!P6 IMAD.IADD R19, R19, 0x1, -R4.reuse ;  /* 0x000000011313e824 */ /* 0x100fe200078e0a04 */
[C---:B------:R-:W-:Y:S01]  /*12b0*/  ISETP.GT.U32.AND P6, PT, R4.reuse, R21, PT ;  /* 0x000000150400720c */ /* 0x040fe20003fc4070 */
[----:B------:R-:W-:Y:S02]  /*12c0*/  IMAD R22, R4, R24, R23 ;  /* 0x0000001804167224 */ /* 0x000fe400078e0217 */
[----:B------:R-:W-:Y:S01]  /*12d0*/  @!P5 IMAD.IADD R18, R18, 0x1, -R4 ;  /* 0x000000011212d824 */ /* 0x000fe200078e0a04 */
[----:B------:R-:W-:Y:S01]  /*12e0*/  ISETP.GE.AND P5, PT, R26, RZ, PT ;  /* 0x000000ff1a00720c */ /* 0x000fe20003fa6270 */
[----:B------:R-:W-:Y:S01]  /*12f0*/  @!P3 IMAD.MOV R17, RZ, RZ, -R17 ;  /* 0x000000ffff11b224 */ /* 0x000fe200078e0a11 */
[----:B------:R-:W-:Y:S01]  /*1300*/  IADD3 R26, R0, 0xe, RZ ;  /* 0x0000000e001a7810 */ /* 0x000fe20007ffe0ff */
[----:B------:R-:W-:Y:S01]  /*1310*/  IMAD.HI.U32 R23, R5, R25, RZ ;  /* 0x0000001905177227 */ /* 0x000fe200078e00ff */
[----:B------:R-:W-:-:S02]  /*1320*/  ISETP.GT.U32.AND P3, PT, R4, R22, PT ;  /* 0x000000160400720c */ /* 0x000fc40003f64070 */
[----:B------:R-:W-:Y:S01]  /*1330*/  IABS R7, R26 ;  /* 0x0000001a00077213 */ /* 0x000fe20000000000 */
[----:B------:R-:W-:Y:S01]  /*1340*/  VIADD R31, R0, 0x10 ;  /* 0x00000010001f7836 */ /* 0x000fe20000000000 */
[----:B------:R-:W-:Y:S01]  /*1350*/  @!P2 IADD3 R19, -R19, RZ, RZ ;  /* 0x000000ff1313a210 */ /* 0x000fe20007ffe1ff */
[--C-:B------:R-:W-:Y:S01]  /*1360*/  @!P6 IMAD.IADD R21, R21, 0x1, -R4.reuse ;  /* 0x000000011515e824 */ /* 0x100fe200078e0a04 */
[----:B------:R-:W-:Y:S01]  /*1370*/  MOV R24, R7 ;  /* 0x0000000700187202 */ /* 0x000fe20000000f00 */
[----:B------:R-:W-:Y:S01]  /*1380*/  @!P4 IMAD.IADD R20, R20, 0x1, -R4 ;  /* 0x000000011414c824 */ /* 0x000fe200078e0a04 */
[----:B------:R-:W-:Y:S01]  /*1390*/  ISETP.GE.AND P2, PT, R26, RZ, PT ;  /* 0x000000ff1a00720c */ /* 0x000fe20003f46270 */
[----:B------:R-:W-:Y:S01]  /*13a0*/  @!P0 IMAD.MOV R18, RZ, RZ, -R18 ;  /* 0x000000ffff128224 */ /* 0x000fe200078e0a12 */
[----:B------:R-:W-:Y:S01]  /*13b0*/  ISETP.GT.U32.AND P6, PT, R4, R21, PT ;  /* 0x000000150400720c */ /* 0x000fe20003fc4070 */
[----:B------:R-:W-:Y:S01]  /*13c0*/  IMAD.HI.U32 R7, R5, R24, RZ ;  /* 0x0000001805077227 */ /* 0x000fe200078e00ff */
[----:B------:R-:W-:-:S02]  /*13d0*/  ISETP.GE.AND P0, PT, R27, RZ, PT ;  /* 0x000000ff1b00720c */ /* 0x000fc40003f06270 */
[----:B------:R-:W-:Y:S01]  /*13e0*/  IABS R27, R31 ;  /* 0x0000001f001b7213 */ /* 0x000fe20000000000 */
[----:B------:R-:W-:Y:S01]  /*13f0*/  @!P3 IMAD.IADD R22, R22, 0x1, -R4 ;  /* 0x000000011616b824 */ /* 0x000fe200078e0a04 */
[----:B------:R-:W-:Y:S01]  /*1400*/  IADD3 R7, -R7, RZ, RZ ;  /* 0x000000ff07077210 */ /* 0x000fe20007ffe1ff */
[----:B------:R-:W-:Y:S01]  /*1410*/  IMAD.MOV R26, RZ, RZ, -R23 ;  /* 0x000000ffff1a7224 */ /* 0x000fe200078e0a17 */
[----:B------:R-:W-:Y:S01]  /*1420*/  ISETP.GT.U32.AND P4, PT, R4, R20, PT ;  /* 0x000000140400720c */ /* 0x000fe20003f84070 */
[----:B------:R-:W-:Y:S01]  /*1430*/  VIADD R32, R0, 0x11 ;  /* 0x0000001100207836 */ /* 0x000fe20000000000 */
[C---:B------:R-:W-:Y:S01]  /*1440*/  ISETP.GT.U32.AND P3, PT, R4.reuse, R22, PT ;  /* 0x000000160400720c */ /* 0x040fe20003f64070 */
[C---:B------:R-:W-:Y:S02]  /*1450*/  IMAD R23, R4.reuse, R7, R24 ;  /* 0x0000000704177224 */ /* 0x040fe400078e0218 */
[----:B------:R-:W-:Y:S02]  /*1460*/  @!P6 IMAD.IADD R21, R21, 0x1, -R4 ;  /* 0x000000011515e824 */ /* 0x000fe400078e0a04 */
[----:B------:R-:W-:Y:S01]  /*1470*/  IMAD.HI.U32 R7, R5, R27, RZ ;  /* 0x0000001b05077227 */ /* 0x000fe200078e00ff */
[----:B------:R-:W-:-:S03]  /*1480*/  ISETP.GT.U32.AND P6, PT, R4, R23, PT ;  /* 0x000000170400720c */ /* 0x000fc60003fc4070 */
[----:B------:R-:W-:Y:S02]  /*1490*/  IMAD R24, R4, R26, R25 ;  /* 0x0000001a04187224 */ /* 0x000fe400078e0219 */
[----:B------:R-:W-:Y:S02]  /*14a0*/  IMAD.MOV R7, RZ, RZ, -R7 ;  /* 0x000000ffff077224 */ /* 0x000fe400078e0a07 */
[----:B------:R-:W-:Y:S01]  /*14b0*/  @!P3 IADD3 R22, R22, -R4, RZ ;  /* 0x800000041616b210 */ /* 0x000fe20007ffe0ff */
[--C-:B------:R-:W-:Y:S01]  /*14c0*/  @!P4 IMAD.IADD R20, R20, 0x1, -R4.reuse ;  /* 0x000000011414c824 */ /* 0x100fe200078e0a04 */
[C---:B------:R-:W-:Y:S01]  /*14d0*/  ISETP.GT.U32.AND P3, PT, R4.reuse, R24, PT ;  /* 0x000000180400720c */ /* 0x040fe20003f64070 */
[----:B------:R-:W-:Y:S01]  /*14e0*/  IMAD R25, R4, R7, R27 ;  /* 0x0000000704197224 */ /* 0x000fe200078e021b */
[----:B------:R-:W-:Y:S01]  /*14f0*/  ISETP.GE.AND P4, PT, R28, RZ, PT ;  /* 0x000000ff1c00720c */ /* 0x000fe20003f86270 */
[----:B------:R-:W-:Y:S01]  /*1500*/  VIADD R34, R0, 0x13 ;  /* 0x0000001300227836 */ /* 0x000fe20000000000 */
[----:B------:R-:W-:Y:S01]  /*1510*/  IABS R28, R32 ;  /* 0x00000020001c7213 */ /* 0x000fe20000000000 */
[----:B------:R-:W-:Y:S01]  /*1520*/  @!P6 IMAD.IADD R23, R23, 0x1, -R4 ;  /* 0x000000011717e824 */ /* 0x000fe200078e0a04 */
[----:B------:R-:W-:Y:S01]  /*1530*/  ISETP.GT.U32.AND P6, PT, R4, R25, PT ;  /* 0x000000190400720c */ /* 0x000fe20003fc4070 */
[----:B------:R-:W-:Y:S01]  /*1540*/  IMAD.HI.U32 R26, R5, R29, RZ ;  /* 0x0000001d051a7227 */ /* 0x000fe200078e00ff */
[----:B------:R-:W-:-:S02]  /*1550*/  IABS R30, R34 ;  /* 0x00000022001e7213 */ /* 0x000fc40000000000 */
[----:B------:R-:W-:Y:S01]  /*1560*/  @!P0 IADD3 R22, -R22, RZ, RZ ;  /* 0x000000ff16168210 */ /* 0x000fe20007ffe1ff */
[----:B------:R-:W-:Y:S01]  /*1570*/  IMAD.HI.U32 R7, R5, R28, RZ ;  /* 0x0000001c05077227 */ /* 0x000fe200078e00ff */
[----:B------:R-:W-:-:S03]  /*1580*/  IADD3 R27, -R26, RZ, RZ ;  /* 0x000000ff1a1b7210 */ /* 0x000fc60007ffe1ff */
[----:B------:R-:W-:Y:S01]  /*1590*/  @!P3 IMAD.IADD R24, R24, 0x1, -R4 ;  /* 0x000000011818b824 */ /* 0x000fe200078e0a04 */
[----:B------:R-:W-:Y:S01]  /*15a0*/  ISETP.GE.AND P3, PT, R31, RZ, PT ;  /* 0x000000ff1f00720c */ /* 0x000fe20003f66270 */
[----:B------:R-:W-:Y:S02]  /*15b0*/  IMAD.MOV R7, RZ, RZ, -R7 ;  /* 0x000000ffff077224 */ /* 0x000fe400078e0a07 */
[----:B------:R-:W-:Y:S01]  /*15c0*/  VIADD R35, R0, 0x14 ;  /* 0x0000001400237836 */ /* 0x000fe20000000000 */
[----:B------:R-:W-:Y:S01]  /*15d0*/  @!P6 IADD3 R25, R25, -R4, RZ ;  /* 0x800000041919e210 */ /* 0x000fe20007ffe0ff */
[----:B------:R-:W-:Y:S01]  /*15e0*/  @!P5 IMAD.MOV R21, RZ, RZ, -R21 ;  /* 0x000000ffff15d224 */ /* 0x000fe200078e0a15 */
[C---:B------:R-:W-:Y:S01]  /*15f0*/  ISETP.GT.U32.AND P5, PT, R4.reuse, R24, PT ;  /* 0x000000180400720c */ /* 0x040fe20003fa4070 */
[C---:B------:R-:W-:Y:S01]  /*1600*/  IMAD R26, R4.reuse, R7, R28 ;  /* 0x00000007041a7224 */ /* 0x040fe200078e021c */
[----:B------:R-:W-:Y:S01]  /*1610*/  IABS R28, R35 ;  /* 0x00000023001c7213 */ /* 0x000fe20000000000 */
[----:B------:R-:W-:Y:S01]  /*1620*/  IMAD.HI.U32 R7, R5, R30, RZ ;  /* 0x0000001e05077227 */ /* 0x000fe200078e00ff */
[----:B------:R-:W-:-:S03]  /*1630*/  ISETP.GT.U32.AND P6, PT, R4, R25, PT ;  /* 0x000000190400720c */ /* 0x000fc60003fc4070 */
[----:B------:R-:W-:Y:S01]  /*1640*/  @!P1 IMAD.MOV R20, RZ, RZ, -R20 ;  /* 0x000000ffff149224 */ /* 0x000fe200078e0a14 */
[C---:B------:R-:W-:Y:S01]  /*1650*/  ISETP.GT.U32.AND P1, PT, R4.reuse, R23, PT ;  /* 0x000000170400720c */ /* 0x040fe20003f24070 */
[----:B------:R-:W-:Y:S02]  /*1660*/  IMAD.MOV R7, RZ, RZ, -R7 ;  /* 0x000000ffff077224 */ /* 0x000fe400078e0a07 */
[C---:B------:R-:W-:Y:S02]  /*1670*/  IMAD R27, R4.reuse, R27, R29 ;  /* 0x0000001b041b7224 */ /* 0x040fe400078e021d */
[----:B------:R-:W-:Y:S02]  /*1680*/  IMAD.MOV.U32 R29, RZ, RZ, R28 ;  /* 0x000000ffff1d7224 */ /* 0x000fe400078e001c */
[C---:B------:R-:W-:Y:S01]  /*1690*/  IMAD R28, R4.reuse, R7, R30 ;  /* 0x00000007041c7224 */ /* 0x040fe200078e021e */
[----:B------:R-:W-:Y:S01]  /*16a0*/  ISETP.GT.U32.AND P0, PT, R4, R27, PT ;  /* 0x0000001b0400720c */ /* 0x000fe20003f04070 */
[----:B------:R-:W-:Y:S01]  /*16b0*/  @!P5 IMAD.IADD R24, R24, 0x1, -R4 ;  /* 0x000000011818d824 */ /* 0x000fe200078e0a04 */
[----:B------:R-:W-:Y:S01]  /*16c0*/  @!P6 IADD3 R25, R25, -R4, RZ ;  /* 0x800000041919e210 */ /* 0x000fe20007ffe0ff */
[----:B------:R-:W-:Y:S01]  /*16d0*/  IMAD.HI.U32 R7, R5, R29, RZ ;  /* 0x0000001d05077227 */ /* 0x000fe200078e00ff */
[----:B------:R-:W-:-:S02]  /*16e0*/  ISETP.GT.U32.AND P5, PT, R4, R28, PT ;  /* 0x0000001c0400720c */ /* 0x000fc40003fa4070 */
[----:B------:R-:W-:Y:S01]  /*16f0*/  ISETP.GE.AND P6, PT, R33, RZ, PT ;  /* 0x000000ff2100720c */ /* 0x000fe20003fc6270 */
[--C-:B------:R-:W-:Y:S01]  /*1700*/  @!P1 IMAD.IADD R23, R23, 0x1, -R4.reuse ;  /* 0x0000000117179824 */ /* 0x100fe200078e0a04 */
[----:B------:R-:W-:Y:S01]  /*1710*/  ISETP.GT.U32.AND P1, PT, R4, R26, PT ;  /* 0x0000001a0400720c */ /* 0x000fe20003f24070 */
[----:B------:R-:W-:Y:S02]  /*1720*/  VIADD R33, R0, 0x15 ;  /* 0x0000001500217836 */ /* 0x000fe40000000000 */
[----:B------:R-:W-:Y:S02]  /*1730*/  IMAD.MOV R7, RZ, RZ, -R7 ;  /* 0x000000ffff077224 */ /* 0x000fe400078e0a07 */
[----:B------:R-:W-:Y:S01]  /*1740*/  @!P2 IMAD.MOV R23, RZ, RZ, -R23 ;  /* 0x000000ffff17a224 */ /* 0x000fe200078e0a17 */
[----:B------:R-:W-:Y:S01]  /*1750*/  IABS R30, R33 ;  /* 0x00000021001e7213 */ /* 0x000fe20000000000 */
[----:B------:R-:W-:Y:S01]  /*1760*/  IMAD R29, R4, R7, R29 ;  /* 0x00000007041d7224 */ /* 0x000fe200078e021d */
[----:B------:R-:W-:Y:S01]  /*1770*/  @!P0 IADD3 R27, R27, -R4, RZ ;  /* 0x800000041b1b8210 */ /* 0x000fe20007ffe0ff */
[----:B------:R-:W-:Y:S01]  /*1780*/  @!P5 IMAD.IADD R28, R28, 0x1, -R4 ;  /* 0x000000011c1cd824 */ /* 0x000fe200078e0a04 */
[----:B------:R-:W-:Y:S01]  /*1790*/  ISETP.GE.AND P2, PT, R32, RZ, PT ;  /* 0x000000ff2000720c */ /* 0x000fe20003f46270 */
[----:B------:R-:W-:-:S03]  /*17a0*/  IMAD.HI.U32 R7, R5, R30, RZ ;  /* 0x0000001e05077227 */ /* 0x000fc600078e00ff */
[----:B------:R-:W-:Y:S01]  /*17b0*/  ISETP.GT.U32.AND P5, PT, R4, R28, PT ;  /* 0x0000001c0400720c */ /* 0x000fe20003fa4070 */
[----:B------:R-:W-:Y:S01]  /*17c0*/  @!P1 IMAD.IADD R26, R26, 0x1, -R4 ;  /* 0x000000011a1a9824 */ /* 0x000fe200078e0a04 */
[----:B------:R-:W-:Y:S01]  /*17d0*/  ISETP.GE.AND P1, PT, R34, RZ, PT ;  /* 0x000000ff2200720c */ /* 0x000fe20003f26270 */
[----:B------:R-:W-:Y:S01]  /*17e0*/  VIADD R34, R0, 0x16 ;  /* 0x0000001600227836 */ /* 0x000fe20000000000 */
[----:B------:R-:W-:Y:S01]  /*17f0*/  IADD3 R31, -R7, RZ, RZ ;  /* 0x000000ff071f7210 */ /* 0x000fe20007ffe1ff */
[----:B------:R-:W-:Y:S01]  /*1800*/  @!P4 IMAD.MOV R24, RZ, RZ, -R24 ;  /* 0x000000ffff18c224 */ /* 0x000fe200078e0a18 */
[C---:B------:R-:W-:Y:S01]  /*1810*/  ISETP.GT.U32.AND P0, PT, R4.reuse, R26, PT ;  /* 0x0000001a0400720c */ /* 0x040fe20003f04070 */
[----:B------:R-:W-:Y:S01]  /*1820*/  @!P3 IMAD.MOV R25, RZ, RZ, -R25 ;  /* 0x000000ffff19b224 */ /* 0x000fe200078e0a19 */
[----:B------:R-:W-:Y:S01]  /*1830*/  IABS R32, R34 ;  /* 0x0000002200207213 */ /* 0x000fe20000000000 */
[C---:B------:R-:W-:Y:S01]  /*1840*/  IMAD R30, R4.reuse, R31, R30 ;  /* 0x0000001f041e7224 */ /* 0x040fe200078e021e */
[----:B------:R-:W-:Y:S01]  /*1850*/  ISETP.GT.U32.AND P4, PT, R4, R27, PT ;  /* 0x0000001b0400720c */ /* 0x000fe20003f84070 */
[----:B------:R-:W-:Y:S01]  /*1860*/  VIADD R37, R0, 0x18 ;  /* 0x0000001800257836 */ /* 0x000fe20000000000 */
[----:B------:R-:W-:Y:S01]  /*1870*/  ISETP.GT.U32.AND P3, PT, R4, R29, PT ;  /* 0x0000001d0400720c */ /* 0x000fe20003f64070 */
[----:B------:R-:W-:-:S04]  /*1880*/  IMAD.HI.U32 R7, R5, R32, RZ ;  /* 0x0000002005077227 */ /* 0x000fc800078e00ff */
[--C-:B------:R-:W-:Y:S01]  /*1890*/  @!P5 IMAD.IADD R28, R28, 0x1, -R4.reuse ;  /* 0x000000011c1cd824 */ /* 0x100fe200078e0a04 */
[----:B------:R-:W-:Y:S01]  /*18a0*/  ISETP.GT.U32.AND P5, PT, R4, R30, PT ;  /* 0x0000001e0400720c */ /* 0x000fe20003fa4070 */
[--C-:B------:R-:W-:Y:S01]  /*18b0*/  @!P0 IMAD.IADD R26, R26, 0x1, -R4.reuse ;  /* 0x000000011a1a8824 */ /* 0x100fe200078e0a04 */
[----:B------:R-:W-:Y:S01]  /*18c0*/  IADD3 R7, -R7, RZ, RZ ;  /* 0x000000ff07077210 */ /* 0x000fe20007ffe1ff */
[----:B------:R-:W-:Y:S01]  /*18d0*/  VIADD R40, R0, 0x1a ;  /* 0x0000001a00287836 */ /* 0x000fe20000000000 */
[----:B------:R-:W-:Y:S01]  /*18e0*/  ISETP.GE.AND P0, PT, R35, RZ, PT ;  /* 0x000000ff2300720c */ /* 0x000fe20003f06270 */
[----:B------:R-:W-:Y:S01]  /*18f0*/  @!P4 IMAD.IADD R27, R27, 0x1, -R4 ;  /* 0x000000011b1bc824 */ /* 0x000fe200078e0a04 */
[----:B------:R-:W-:Y:S01]  /*1900*/  ISETP.GE.AND P4, PT, R33, RZ, PT ;  /* 0x000000ff2100720c */ /* 0x000fe20003f86270 */
[----:B------:R-:W-:Y:S01]  /*1910*/  IMAD R31, R4, R7, R32 ;  /* 0x00000007041f7224 */ /* 0x000fe200078e0220 */
[----:B------:R-:W-:Y:S01]  /*1920*/  @!P2 IADD3 R26, -R26, RZ, RZ ;  /* 0x000000ff1a1aa210 */ /* 0x000fe20007ffe1ff */
[----:B------:R-:W-:Y:S01]  /*1930*/  VIADD R35, R0, 0x17 ;  /* 0x0000001700237836 */ /* 0x000fe20000000000 */
[----:B------:R-:W-:Y:S01]  /*1940*/  IABS R38, R40 ;  /* 0x0000002800267213 */ /* 0x000fe20000000000 */
[----:B------:R-:W-:Y:S01]  /*1950*/  @!P6 IMAD.MOV R27, RZ, RZ, -R27 ;  /* 0x000000ffff1be224 */ /* 0x000fe200078e0a1b */
[----:B------:R-:W-:Y:S01]  /*1960*/  ISETP.GT.U32.AND P6, PT, R4, R31, PT ;  /* 0x0000001f0400720c */ /* 0x000fe20003fc4070 */
[--C-:B------:R-:W-:Y:S01]  /*1970*/  @!P3 IMAD.IADD R29, R29, 0x1, -R4.reuse ;  /* 0x000000011d1db824 */ /* 0x100fe200078e0a04 */
[----:B------:R-:W-:Y:S01]  /*1980*/  IABS R33, R35 ;  /* 0x0000002300217213 */ /* 0x000fe20000000000 */
[----:B------:R-:W-:Y:S01]  /*1990*/  @!P5 IMAD.IADD R30, R30, 0x1, -R4 ;  /* 0x000000011e1ed824 */ /* 0x000fe200078e0a04 */
[----:B------:R-:W-:Y:S01]  /*19a0*/  ISETP.GE.AND P3, PT, R34, RZ, PT ;  /* 0x000000ff2200720c */ /* 0x000fe20003f66270 */
[----:B------:R-:W-:Y:S01]  /*19b0*/  @!P1 IMAD.MOV R28, RZ, RZ, -R28 ;  /* 0x000000ffff1c9224 */ /* 0x000fe200078e0a1c */
[C---:B------:R-:W-:Y:S01]  /*19c0*/  ISETP.GT.U32.AND P5, PT, R4.reuse, R29, PT ;  /* 0x0000001d0400720c */ /* 0x040fe20003fa4070 */
[----:B------:R-:W-:Y:S01]  /*19d0*/  IMAD.HI.U32 R7, R5, R33, RZ ;  /* 0x0000002105077227 */ /* 0x000fe200078e00ff */
[----:B------:R-:W-:-:S02]  /*19e0*/  ISETP.GT.U32.AND P2, PT, R4, R30, PT ;  /* 0x0000001e0400720c */ /* 0x000fc40003f44070 */
[----:B------:R-:W-:Y:S01]  /*19f0*/  IABS R34, R37 ;  /* 0x0000002500227213 */ /* 0x000fe20000000000 */
[----:B------:R-:W-:Y:S01]  /*1a00*/  IMAD.MOV R7, RZ, RZ, -R7 ;  /* 0x000000ffff077224 */ /* 0x000fe200078e0a07 */
[----:B------:R-:W-:Y:S01]  /*1a10*/  ISETP.GE.AND P1, PT, R35, RZ, PT ;  /* 0x000000ff2300720c */ /* 0x000fe20003f26270 */
[----:B------:R-:W-:Y:S02]  /*1a20*/  @!P6 IMAD.IADD R31, R31, 0x1, -R4 ;  /* 0x000000011f1fe824 */ /* 0x000fe400078e0a04 */
[C---:B------:R-:W-:Y:S02]  /*1a30*/  IMAD R32, R4.reuse, R7, R33 ;  /* 0x0000000704207224 */ /* 0x040fe400078e0221 */
[----:B------:R-:W-:Y:S01]  /*1a40*/  IMAD.HI.U32 R7, R5, R34, RZ ;  /* 0x0000002205077227 */ /* 0x000fe200078e00ff */
[----:B------:R-:W-:-:S03]  /*1a50*/  ISETP.GT.U32.AND P6, PT, R4, R31, PT ;  /* 0x0000001f0400720c */ /* 0x000fc60003fc4070 */
[----:B------:R-:W-:Y:S01]  /*1a60*/  IMAD.HI.U32 R33, R5, R36, RZ ;  /* 0x0000002405217227 */ /* 0x000fe200078e00ff */
[----:B------:R-:W-:Y:S02]  /*1a70*/  @!P2 IADD3 R30, R30, -R4, RZ ;  /* 0x800000041e1ea210 */ /* 0x000fe40007ffe0ff */
[----:B------:R-:W-:Y:S01]  /*1a80*/  ISETP.GE.AND P2, PT, R37, RZ, PT ;  /* 0x000000ff2500720c */ /* 0x000fe20003f46270 */
[----:B------:R-:W-:Y:S01]  /*1a90*/  @!P5 IMAD.IADD R29, R29, 0x1, -R4 ;  /* 0x000000011d1dd824 */ /* 0x000fe200078e0a04 */
[C---:B------:R-:W-:Y:S01]  /*1aa0*/  ISETP.GT.U32.AND P5, PT, R4.reuse, R32, PT ;  /* 0x000000200400720c */ /* 0x040fe20003fa4070 */
[----:B------:R-:W-:Y:S02]  /*1ab0*/  IMAD.MOV R35, RZ, RZ, -R7 ;  /* 0x000000ffff237224 */ /* 0x000fe400078e0a07 */
[----:B------:R-:W-:Y:S02]  /*1ac0*/  IMAD.MOV R37, RZ, RZ, -R33 ;  /* 0x000000ffff257224 */ /* 0x000fe400078e0a21 */
[----:B------:R-:W-:Y:S01]  /*1ad0*/  IMAD R33, R4, R35, R34 ;  /* 0x0000002304217224 */ /* 0x000fe200078e0222 */
[----:B------:R-:W-:Y:S01]  /*1ae0*/  @!P6 IADD3 R31, R31, -R4, RZ ;  /* 0x800000041f1fe210 */ /* 0x000fe20007ffe0ff */
[----:B------:R-:W-:-:S03]  /*1af0*/  IMAD.HI.U32 R7, R5, R38, RZ ;  /* 0x0000002605077227 */ /* 0x000fc600078e00ff */
[----:B------:R-:W-:Y:S01]  /*1b00*/  @!P3 IADD3 R31, -R31, RZ, RZ ;  /* 0x000000ff1f1fb210 */ /* 0x000fe20007ffe1ff */
[C---:B------:R-:W-:Y:S01]  /*1b10*/  IMAD R34, R4.reuse, R37, R36 ;  /* 0x0000002504227224 */ /* 0x040fe200078e0224 */
[----:B------:R-:W-:Y:S01]  /*1b20*/  IABS R36, R41 ;  /* 0x0000002900247213 */ /* 0x000fe20000000000 */
[----:B------:R-:W-:Y:S01]  /*1b30*/  @!P0 IMAD.MOV R29, RZ, RZ, -R29 ;  /* 0x000000ffff1d8224 */ /* 0x000fe200078e0a1d */
[C---:B------:R-:W-:Y:S01]  /*1b40*/  ISETP.GT.U32.AND P0, PT, R4.reuse, R33, PT ;  /* 0x000000210400720c */ /* 0x040fe20003f04070 */
[----:B------:R-:W-:Y:S01]  /*1b50*/  IMAD.MOV R7, RZ, RZ, -R7 ;  /* 0x000000ffff077224 */ /* 0x000fe200078e0a07 */
[----:B------:R-:W-:Y:S01]  /*1b60*/  ISETP.GT.U32.AND P6, PT, R4, R34, PT ;  /* 0x000000220400720c */ /* 0x000fe20003fc4070 */
[----:B------:R-:W-:Y:S02]  /*1b70*/  @!P5 IMAD.IADD R32, R32, 0x1, -R4 ;  /* 0x000000012020d824 */ /* 0x000fe400078e0a04 */
[C---:B------:R-:W-:Y:S01]  /*1b80*/  IMAD R35, R4.reuse, R7, R38 ;  /* 0x0000000704237224 */ /* 0x040fe200078e0226 */
[----:B------:R-:W-:Y:S01]  /*1b90*/  IABS R38, R42 ;  /* 0x0000002a00267213 */ /* 0x000fe20000000000 */
[----:B------:R-:W-:Y:S01]  /*1ba0*/  @!P4 IMAD.MOV R30, RZ, RZ, -R30 ;  /* 0x000000ffff1ec224 */ /* 0x000fe200078e0a1e */
[C---:B------:R-:W-:Y:S01]  /*1bb0*/  ISETP.GT.U32.AND P5, PT, R4.reuse, R32, PT ;  /* 0x000000200400720c */ /* 0x040fe20003fa4070 */
[----:B------:R-:W-:Y:S01]  /*1bc0*/  IMAD.HI.U32 R7, R5, R36, RZ ;  /* 0x0000002405077227 */ /* 0x000fe200078e00ff */
[----:B------:R-:W-:-:S02]  /*1bd0*/  ISETP.GT.U32.AND P3, PT, R4, R35, PT ;  /* 0x000000230400720c */ /* 0x000fc40003f64070 */
[----:B------:R-:W-:Y:S01]  /*1be0*/  ISETP.GE.AND P4, PT, R39, RZ, PT ;  /* 0x000000ff2700720c */ /* 0x000fe20003f86270 */
[--C-:B------:R-:W-:Y:S01]  /*1bf0*/  @!P0 IMAD.IADD R33, R33, 0x1, -R4.reuse ;  /* 0x0000000121218824 */ /* 0x100fe200078e0a04 */
[----:B------:R-:W-:Y:S01]  /*1c00*/  ISETP.GE.AND P0, PT, R41, RZ, PT ;  /* 0x000000ff2900720c */ /* 0x000fe20003f06270 */
[----:B------:R-:W-:Y:S02]  /*1c10*/  VIADD R39, R0, 0x1c ;  /* 0x0000001c00277836 */ /* 0x000fe40000000000 */
[--C-:B------:R-:W-:Y:S01]  /*1c20*/  @!P6 IMAD.IADD R34, R34, 0x1, -R4.reuse ;  /* 0x000000012222e824 */ /* 0x100fe200078e0a04 */
[----:B------:R-:W-:Y:S01]  /*1c30*/  ISETP.GT.U32.AND P6, PT, R4, R33, PT ;  /* 0x000000210400720c */ /* 0x000fe20003fc4070 */
[----:B------:R-:W-:Y:S01]  /*1c40*/  IMAD.MOV R7, RZ, RZ, -R7 ;  /* 0x000000ffff077224 */ /* 0x000fe200078e0a07 */
[----:B------:R-:W-:Y:S01]  /*1c50*/  IABS R37, R39 ;  /* 0x0000002700257213 */ /* 0x000fe20000000000 */
[--C-:B------:R-:W-:Y:S01]  /*1c60*/  @!P5 IMAD.IADD R32, R32, 0x1, -R4.reuse ;  /* 0x000000012020d824 */ /* 0x100fe200078e0a04 */
[----:B------:R-:W-:Y:S01]  /*1c70*/  ISETP.GE.AND P5, PT, R40, RZ, PT ;  /* 0x000000ff2800720c */ /* 0x000fe20003fa6270 */
[----:B------:R-:W-:-:S02]  /*1c80*/  @!P3 IMAD.IADD R35, R35, 0x1, -R4 ;  /* 0x000000012323b824 */ /* 0x000fc400078e0a04 */
[C---:B------:R-:W-:Y:S02]  /*1c90*/  IMAD R36, R4.reuse, R7, R36 ;  /* 0x0000000704247224 */ /* 0x040fe400078e0224 */
[----:B------:R-:W-:Y:S01]  /*1ca0*/  IMAD.HI.U32 R7, R5, R37, RZ ;  /* 0x0000002505077227 */ /* 0x000fe200078e00ff */
[----:B------:R-:W-:-:S03]  /*1cb0*/  ISETP.GT.U32.AND P3, PT, R4, R35, PT ;  /* 0x000000230400720c */ /* 0x000fc60003f64070 */
[----:B------:R-:W-:Y:S01]  /*1cc0*/  @!P1 IMAD.MOV R32, RZ, RZ, -R32 ;  /* 0x000000ffff209224 */ /* 0x000fe200078e0a20 */
[----:B------:R-:W-:Y:S01]  /*1cd0*/  ISETP.GT.U32.AND P1, PT, R4, R34, PT ;  /* 0x000000220400720c */ /* 0x000fe20003f24070 */
[----:B------:R-:W-:Y:S01]  /*1ce0*/  @!P6 IMAD.IADD R33, R33, 0x1, -R4 ;  /* 0x000000012121e824 */ /* 0x000fe200078e0a04 */
[----:B------:R-:W-:Y:S01]  /*1cf0*/  IADD3 R7, -R7, RZ, RZ ;  /* 0x000000ff07077210 */ /* 0x000fe20007ffe1ff */
[----:B------:R-:W-:Y:S01]  /*1d00*/  VIADD R43, R0, 0x1e ;  /* 0x0000001e002b7836 */ /* 0x000fe20000000000 */
[----:B------:R-:W-:Y:S01]  /*1d10*/  ISETP.GT.U32.AND P6, PT, R4, R36, PT ;  /* 0x000000240400720c */ /* 0x000fe20003fc4070 */
[----:B------:R-:W-:Y:S02]  /*1d20*/  VIADD R44, R0, 0x1f ;  /* 0x0000001f002c7836 */ /* 0x000fe40000000000 */
[----:B------:R-:W-:Y:S01]  /*1d30*/  IMAD R37, R4, R7, R37 ;  /* 0x0000000704257224 */ /* 0x000fe200078e0225 */
[----:B------:R-:W-:Y:S01]  /*1d40*/  IABS R40, R43 ;  /* 0x0000002b00287213 */ /* 0x000fe20000000000 */
[----:B------:R-:W-:Y:S01]  /*1d50*/  IMAD.HI.U32 R7, R5, R38, RZ ;  /* 0x0000002605077227 */ /* 0x000fe200078e00ff */
[----:B------:R-:W-:-:S02]  /*1d60*/  @!P3 IADD3 R35, R35, -R4, RZ ;  /* 0x800000042323b210 */ /* 0x000fc40007ffe0ff */
[----:B------:R-:W-:Y:S01]  /*1d70*/  ISETP.GE.AND P3, PT, R39, RZ, PT ;  /* 0x000000ff2700720c */ /* 0x000fe20003f66270 */
[--C-:B------:R-:W-:Y:S01]  /*1d80*/  @!P1 IMAD.IADD R34, R34, 0x1, -R4.reuse ;  /* 0x0000000122229824 */ /* 0x100fe200078e0a04 */
[----:B------:R-:W-:Y:S01]  /*1d90*/  ISETP.GT.U32.AND P1, PT, R4, R37, PT ;  /* 0x000000250400720c */ /* 0x000fe20003f24070 */
[----:B------:R-:W-:Y:S01]  /*1da0*/  IMAD.MOV R39, RZ, RZ, -R7 ;  /* 0x000000ffff277224 */ /* 0x000fe200078e0a07 */
[----:B------:R-:W-:Y:S01]  /*1db0*/  IABS R41, R44 ;  /* 0x0000002c00297213 */ /* 0x000fe20000000000 */
[----:B------:R-:W-:Y:S01]  /*1dc0*/  @!P6 IMAD.IADD R36, R36, 0x1, -R4 ;  /* 0x000000012424e824 */ /* 0x000fe200078e0a04 */
[----:B------:R-:W-:Y:S01]  /*1dd0*/  ISETP.GE.AND P6, PT, R42, RZ, PT ;  /* 0x000000ff2a00720c */ /* 0x000fe20003fc6270 */
[C---:B------:R-:W-:Y:S02]  /*1de0*/  IMAD R38, R4.reuse, R39, R38 ;  /* 0x0000002704267224 */ /* 0x040fe400078e0226 */
[----:B------:R-:W-:Y:S01]  /*1df0*/  @!P2 IMAD.MOV R33, RZ, RZ, -R33 ;  /* 0x000000ffff21a224 */ /* 0x000fe200078e0a21 */
[C---:B------:R-:W-:Y:S01]  /*1e00*/  ISETP.GT.U32.AND P2, PT, R4.reuse, R36, PT ;  /* 0x000000240400720c */ /* 0x040fe20003f44070 */
[----:B------:R-:W-:Y:S01]  /*1e10*/  @!P4 IMAD.MOV R34, RZ, RZ, -R34 ;  /* 0x000000ffff22c224 */ /* 0x000fe200078e0a22 */
[----:B------:R-:W-:Y:S01]  /*1e20*/  ISETP.GT.U32.AND P4, PT, R4, R38, PT ;  /* 0x000000260400720c */ /* 0x000fe20003f84070 */
[----:B------:R-:W-:-:S02]  /*1e30*/  IMAD.HI.U32 R7, R5, R40, RZ ;  /* 0x0000002805077227 */ /* 0x000fc400078e00ff */
[----:B------:R-:W-:Y:S02]  /*1e40*/  @!P1 IADD3 R37, R37, -R4, RZ ;  /* 0x8000000425259210 */ /* 0x000fe40007ffe0ff */
[----:B------:R-:W-:Y:S02]  /*1e50*/  IMAD.HI.U32 R39, R5, R41, RZ ;  /* 0x0000002905277227 */ /* 0x000fe400078e00ff */
[----:B------:R-:W-:Y:S02]  /*1e60*/  ISETP.GT.U32.AND P1, PT, R4, R37, PT ;  /* 0x000000250400720c */ /* 0x000fe40003f24070 */
[----:B------:R-:W-:Y:S01]  /*1e70*/  IMAD.MOV R7, RZ, RZ, -R7 ;  /* 0x000000ffff077224 */ /* 0x000fe200078e0a07 */
[----:B------:R-:W-:Y:S01]  /*1e80*/  IADD3 R42, -R39, RZ, RZ ;  /* 0x000000ff272a7210 */ /* 0x000fe20007ffe1ff */
[--C-:B------:R-:W-:Y:S01]  /*1e90*/  @!P2 IMAD.IADD R36, R36, 0x1, -R4.reuse ;  /* 0x000000012424a824 */ /* 0x100fe200078e0a04 */
[----:B------:R-:W-:Y:S01]  /*1ea0*/  ISETP.GE.AND P2, PT, R44, RZ, PT ;  /* 0x000000ff2c00720c */ /* 0x000fe20003f46270 */
[----:B------:R-:W-:-:S02]  /*1eb0*/  @!P4 IMAD.IADD R38, R38, 0x1, -R4 ;  /* 0x000000012626c824 */ /* 0x000fc400078e0a04 */
[----:B------:R-:W-:Y:S02]  /*1ec0*/  VIADD R44, R0, 0x20 ;  /* 0x00000020002c7836 */ /* 0x000fe40000000000 */
[C---:B------:R-:W-:Y:S01]  /*1ed0*/  IMAD R39, R4.reuse, R7, R40 ;  /* 0x0000000704277224 */ /* 0x040fe200078e0228 */
[C---:B------:R-:W-:Y:S01]  /*1ee0*/  ISETP.GT.U32.AND P4, PT, R4.reuse, R38, PT ;  /* 0x000000260400720c */ /* 0x040fe20003f84070 */
[C---:B------:R-:W-:Y:S01]  /*1ef0*/  IMAD R40, R4.reuse, R42, R41 ;  /* 0x0000002a04287224 */ /* 0x040fe200078e0229 */
[----:B------:R-:W-:Y:S01]  /*1f00*/  IABS R41, R44 ;  /* 0x0000002c00297213 */ /* 0x000fe20000000000 */
[----:B------:R-:W-:Y:S01]  /*1f10*/  @!P1 IMAD.IADD R37, R37, 0x1, -R4 ;  /* 0x0000000125259824 */ /* 0x000fe200078e0a04 */
[----:B------:R-:W-:Y:S01]  /*1f20*/  ISETP.GT.U32.AND P1, PT, R4, R39, PT ;  /* 0x000000270400720c */ /* 0x000fe20003f24070 */
[----:B------:R-:W-:Y:S02]  /*1f30*/  VIADD R42, R0, 0x21 ;  /* 0x00000021002a7836 */ /* 0x000fe40000000000 */
[----:B------:R-:W-:Y:S01]  /*1f40*/  IMAD.HI.U32 R7, R5, R41, RZ ;  /* 0x0000002905077227 */ /* 0x000fe200078e00ff */
[----:B------:R-:W-:-:S02]  /*1f50*/  @!P3 IADD3 R37, -R37, RZ, RZ ;  /* 0x000000ff2525b210 */ /* 0x000fc40007ffe1ff */
[----:B------:R-:W-:Y:S01]  /*1f60*/  ISETP.GE.AND P3, PT, R44, RZ, PT ;  /* 0x000000ff2c00720c */ /* 0x000fe20003f66270 */
[----:B------:R-:W-:Y:S01]  /*1f70*/  @!P5 IMAD.MOV R35, RZ, RZ, -R35 ;  /* 0x000000ffff23d224 */ /* 0x000fe200078e0a23 */
[----:B------:R-:W-:Y:S01]  /*1f80*/  ISETP.GE.AND P5, PT, R43, RZ, PT ;  /* 0x000000ff2b00720c */ /* 0x000fe20003fa6270 */
[----:B------:R-:W-:Y:S01]  /*1f90*/  IMAD.MOV R7, RZ, RZ, -R7 ;  /* 0x000000ffff077224 */ /* 0x000fe200078e0a07 */
[----:B------:R-:W-:Y:S01]  /*1fa0*/  IABS R43, R42 ;  /* 0x0000002a002b7213 */ /* 0x000fe20000000000 */
[--C-:B------:R-:W-:Y:S01]  /*1fb0*/  @!P4 IMAD.IADD R38, R38, 0x1, -R4.reuse ;  /* 0x000000012626c824 */ /* 0x100fe200078e0a04 */
[----:B------:R-:W-:Y:S01]  /*1fc0*/  IABS R44, R46 ;  /* 0x0000002e002c7213 */ /* 0x000fe20000000000 */
[----:B------:R-:W-:Y:S01]  /*1fd0*/  IMAD R41, R4, R7, R41 ;  /* 0x0000000704297224 */ /* 0x000fe200078e0229 */
[----:B------:R-:W-:Y:S01]  /*1fe0*/  ISETP.GE.AND P4, PT, R42, RZ, PT ;  /* 0x000000ff2a00720c */ /* 0x000fe20003f86270 */
[----:B------:R-:W-:Y:S01]  /*1ff0*/  @!P1 IMAD.IADD R39, R39, 0x1, -R4 ;  /* 0x0000000127279824 */ /* 0x000fe200078e0a04 */
[----:B------:R-:W-:Y:S01]  /*2000*/  @!P6 IADD3 R38, -R38, RZ, RZ ;  /* 0x000000ff2626e210 */ /* 0x000fe20007ffe1ff */
[----:B------:R-:W-:Y:S01]  /*2010*/  IMAD.HI.U32 R7, R5, R43, RZ ;  /* 0x0000002b05077227 */ /* 0x000fe200078e00ff */
[----:B------:R-:W-:-:S02]  /*2020*/  ISETP.GT.U32.AND P6, PT, R4, R41, PT ;  /* 0x000000290400720c */ /* 0x000fc40003fc4070 */
[C---:B------:R-:W-:Y:S01]  /*2030*/  ISETP.GT.U32.AND P1, PT, R4.reuse, R39, PT ;  /* 0x000000270400720c */ /* 0x040fe20003f24070 */
[----:B------:R-:W-:Y:S01]  /*2040*/  @!P0 IMAD.MOV R36, RZ, RZ, -R36 ;  /* 0x000000ffff248224 */ /* 0x000fe200078e0a24 */
[----:B------:R-:W-:Y:S01]  /*2050*/  ISETP.GT.U32.AND P0, PT, R4, R40, PT ;  /* 0x000000280400720c */ /* 0x000fe20003f04070 */
[----:B------:R-:W-:-:S04]  /*2060*/  IMAD.HI.U32 R42, R5, R44, RZ ;  /* 0x0000002c052a7227 */ /* 0x000fc800078e00ff */
[----:B------:R-:W-:Y:S02]  /*2070*/  VIADD R48, R0, 0x23 ;  /* 0x0000002300307836 */ /* 0x000fe40000000000 */
[----:B------:R-:W-:Y:S02]  /*2080*/  IMAD.MOV R7, RZ, RZ, -R7 ;  /* 0x000000ffff077224 */ /* 0x000fe400078e0a07 */
[----:B------:R-:W-:Y:S02]  /*2090*/  IMAD.MOV R45, RZ, RZ, -R42 ;  /* 0x000000ffff2d7224 */ /* 0x000fe400078e0a2a */
[C---:B------:R-:W-:Y:S01]  /*20a0*/  IMAD R42, R4.reuse, R7, R43 ;  /* 0x00000007042a7224 */ /* 0x040fe200078e022b */
[----:B------:R-:W-:Y:S01]  /*20b0*/  IABS R7, R48 ;  /* 0x0000003000077213 */ /* 0x000fe20000000000 */
[----:B------:R-:W-:Y:S01]  /*20c0*/  IMAD R43, R4, R45, R44 ;  /* 0x0000002d042b7224 */ /* 0x000fe200078e022c */
[----:B------:R-:W-:Y:S01]  /*20d0*/  @!P0 IADD3 R40, R40, -R4, RZ ;  /* 0x8000000428288210 */ /* 0x000fe20007ffe0ff */
[----:B------:R-:W-:Y:S01]  /*20e0*/  VIADD R49, R0, 0x24 ;  /* 0x0000002400317836 */ /* 0x000fe20000000000 */
[----:B------:R-:W-:Y:S01]  /*20f0*/  MOV R44, R7 ;  /* 0x00000007002c7202 */ /* 0x000fe20000000f00 */
[--C-:B------:R-:W-:Y:S01]  /*2100*/  @!P6 IMAD.IADD R41, R41, 0x1, -R4.reuse ;  /* 0x000000012929e824 */ /* 0x100fe200078e0a04 */
[----:B------:R-:W-:Y:S01]  /*2110*/  ISETP.GT.U32.AND P6, PT, R4, R43, PT ;  /* 0x0000002b0400720c */ /* 0x000fe20003fc4070 */
[----:B------:R-:W-:Y:S01]  /*2120*/  @!P1 IMAD.IADD R39, R39, 0x1, -R4 ;  /* 0x0000000127279824 */ /* 0x000fe200078e0a04 */
[----:B------:R-:W-:Y:S01]  /*2130*/  ISETP.GE.AND P1, PT, R46, RZ, PT ;  /* 0x000000ff2e00720c */ /* 0x000fe20003f26270 */
[----:B------:R-:W-:Y:S01]  /*2140*/  IMAD.HI.U32 R7, R5, R44, RZ ;  /* 0x0000002c05077227 */ /* 0x000fe200078e00ff */
[----:B------:R-:W-:-:S02]  /*2150*/  ISETP.GT.U32.AND P0, PT, R4, R40, PT ;  /* 0x000000280400720c */ /* 0x000fc40003f04070 */
[----:B------:R-:W-:Y:S01]  /*2160*/  IABS R46, R49 ;  /* 0x00000031002e7213 */ /* 0x000fe20000000000 */
[----:B------:R-:W-:Y:S01]  /*2170*/  @!P5 IMAD.MOV R39, RZ, RZ, -R39 ;  /* 0x000000ffff27d224 */ /* 0x000fe200078e0a27 */
[----:B------:R-:W-:Y:S01]  /*2180*/  ISETP.GT.U32.AND P5, PT, R4, R41, PT ;  /* 0x000000290400720c */ /* 0x000fe20003fa4070 */
[----:B------:R-:W-:Y:S01]  /*2190*/  VIADD R50, R0, 0x25 ;  /* 0x0000002500327836 */ /* 0x000fe20000000000 */
[----:B------:R-:W-:Y:S01]  /*21a0*/  IADD3 R45, -R7, RZ, RZ ;  /* 0x000000ff072d7210 */ /* 0x000fe20007ffe1ff */
[----:B------:R-:W-:-:S03]  /*21b0*/  IMAD.HI.U32 R7, R5, R46, RZ ;  /* 0x0000002e05077227 */ /* 0x000fc600078e00ff */
[----:B------:R-:W-:Y:S01]  /*21c0*/  IABS R47, R50 ;  /* 0x00000032002f7213 */ /* 0x000fe20000000000 */
[----:B------:R-:W-:Y:S02]  /*21d0*/  IMAD.MOV R7, RZ, RZ, -R7 ;  /* 0x000000ffff077224 */ /* 0x000fe400078e0a07 */
[----:B------:R-:W-:Y:S02]  /*21e0*/  @!P6 IMAD.IADD R43, R43, 0x1, -R4 ;  /* 0x000000012b2be824 */ /* 0x000fe400078e0a04 */
[----:B------:R-:W-:Y:S02]  /*21f0*/  IMAD R44, R4, R45, R44 ;  /* 0x0000002d042c7224 */ /* 0x000fe400078e022c */
[----:B------:R-:W-:Y:S01]  /*2200*/  @!P0 IMAD.IADD R40, R40, 0x1, -R4 ;  /* 0x0000000128288824 */ /* 0x000fe200078e0a04 */
[C---:B------:R-:W-:Y:S01]  /*2210*/  ISETP.GT.U32.AND P0, PT, R4.reuse, R42, PT ;  /* 0x0000002a0400720c */ /* 0x040fe20003f04070 */
[C---:B------:R-:W-:Y:S01]  /*2220*/  IMAD R45, R4.reuse, R7, R46 ;  /* 0x00000007042d7224 */ /* 0x040fe200078e022e */
[----:B------:R-:W-:Y:S01]  /*2230*/  ISETP.GT.U32.AND P6, PT, R4, R43, PT ;  /* 0x0000002b0400720c */ /* 0x000fe20003fc4070 */
[----:B------:R-:W-:Y:S01]  /*2240*/  IMAD.HI.U32 R7, R5, R47, RZ ;  /* 0x0000002f05077227 */ /* 0x000fe200078e00ff */
[----:B------:R-:W-:-:S02]  /*2250*/  @!P5 IADD3 R41, R41, -R4, RZ ;  /* 0x800000042929d210 */ /* 0x000fc40007ffe0ff */
[----:B------:R-:W-:Y:S01]  /*2260*/  ISETP.GT.U32.AND P5, PT, R4, R44, PT ;  /* 0x0000002c0400720c */ /* 0x000fe20003fa4070 */
[----:B------:R-:W-:Y:S01]  /*2270*/  VIADD R51, R0, 0x26 ;  /* 0x0000002600337836 */ /* 0x000fe20000000000 */
[----:B------:R-:W-:Y:S01]  /*2280*/  IADD3 R7, -R7, RZ, RZ ;  /* 0x000000ff07077210 */ /* 0x000fe20007ffe1ff */
[----:B------:R-:W-:Y:S01]  /*2290*/  @!P2 IMAD.MOV R40, RZ, RZ, -R40 ;  /* 0x000000ffff28a224 */ /* 0x000fe200078e0a28 */
[----:B------:R-:W-:Y:S01]  /*22a0*/  ISETP.GE.AND P2, PT, R48, RZ, PT ;  /* 0x000000ff3000720c */ /* 0x000fe20003f46270 */
[----:B------:R-:W-:Y:S01]  /*22b0*/  @!P3 IMAD.MOV R41, RZ, RZ, -R41 ;  /* 0x000000ffff29b224 */ /* 0x000fe200078e0a29 */
[----:B------:R-:W-:Y:S01]  /*22c0*/  IABS R48, R51 ;  /* 0x0000003300307213 */ /* 0x000fe20000000000 */
[----:B------:R-:W-:Y:S01]  /*22d0*/  IMAD R46, R4, R7, R47 ;  /* 0x00000007042e7224 */ /* 0x000fe200078e022f */
[----:B------:R-:W-:Y:S01]  /*22e0*/  ISETP.GE.AND P3, PT, R49, RZ, PT ;  /* 0x000000ff3100720c */ /* 0x000fe20003f66270 */
[----:B------:R-:W-:Y:S01]  /*22f0*/  @!P0 IMAD.IADD R42, R42, 0x1, -R4 ;  /* 0x000000012a2a8824 */ /* 0x000fe200078e0a04 */
[----:B------:R-:W-:Y:S01]  /*2300*/  @!P6 IADD3 R43, R43, -R4, RZ ;  /* 0x800000042b2be210 */ /* 0x000fe20007ffe0ff */
[----:B------:R-:W-:Y:S01]  /*2310*/  IMAD.MOV.U32 R47, RZ, RZ, R48 ;  /* 0x000000ffff2f7224 */ /* 0x000fe200078e0030 */
[----:B------:R-:W-:Y:S01]  /*2320*/  ISETP.GT.U32.AND P6, PT, R4, R46, PT ;  /* 0x0000002e0400720c */ /* 0x000fe20003fc4070 */
[----:B------:R-:W-:Y:S01]  /*2330*/  @!P5 IMAD.IADD R44, R44, 0x1, -R4 ;  /* 0x000000012c2cd824 */ /* 0x000fe200078e0a04 */
[----:B------:R-:W-:Y:S01]  /*2340*/  ISETP.GT.U32.AND P0, PT, R4, R42, PT ;  /* 0x0000002a0400720c */ /* 0x000fe20003f04070 */
[----:B------:R-:W-:Y:S01]  /*2350*/  VIADD R49, R0, 0x27 ;  /* 0x0000002700317836 */ /* 0x000fe20000000000 */
[----:B------:R-:W-:Y:S01]  /*2360*/  @!P1 IADD3 R43, -R43, RZ, RZ ;  /* 0x000000ff2b2b9210 */ /* 0x000fe20007ffe1ff */
[----:B------:R-:W-:Y:S01]  /*2370*/  IMAD.HI.U32 R7, R5, R47, RZ ;  /* 0x0000002f05077227 */ /* 0x000fe200078e00ff */
[----:B------:R-:W-:-:S02]  /*2380*/  ISETP.GT.U32.AND P5, PT, R4, R44, PT ;  /* 0x0000002c0400720c */ /* 0x000fc40003fa4070 */
[----:B------:R-:W-:Y:S01]  /*2390*/  IABS R48, R49 ;  /* 0x0000003100307213 */ /* 0x000fe20000000000 */
[----:B------:R-:W-:Y:S02]  /*23a0*/  IMAD.MOV R7, RZ, RZ, -R7 ;  /* 0x000000ffff077224 */ /* 0x000fe400078e0a07 */
[----:B------:R-:W-:Y:S02]  /*23b0*/  VIADD R54, R0, 0x2a ;  /* 0x0000002a00367836 */ /* 0x000fe40000000000 */
[----:B------:R-:W-:Y:S01]  /*23c0*/  @!P6 IADD3 R46, R46, -R4, RZ ;  /* 0x800000042e2ee210 */ /* 0x000fe20007ffe0ff */
[----:B------:R-:W-:Y:S02]  /*23d0*/  IMAD R47, R4, R7, R47 ;  /* 0x00000007042f7224 */ /* 0x000fe400078e022f */
[----:B------:R-:W-:Y:S01]  /*23e0*/  @!P0 IMAD.IADD R42, R42, 0x1, -R4 ;  /* 0x000000012a2a8824 */ /* 0x000fe200078e0a04 */
[C---:B------:R-:W-:Y:S01]  /*23f0*/  ISETP.GT.U32.AND P0, PT, R4.reuse, R45, PT ;  /* 0x0000002d0400720c */ /* 0x040fe20003f04070 */
[----:B------:R-:W-:Y:S01]  /*2400*/  IMAD.HI.U32 R7, R5, R48, RZ ;  /* 0x0000003005077227 */ /* 0x000fe200078e00ff */
[----:B------:R-:W-:-:S02]  /*2410*/  ISETP.GT.U32.AND P6, PT, R4, R46, PT ;  /* 0x0000002e0400720c */ /* 0x000fc40003fc4070 */
[----:B------:R-:W-:Y:S01]  /*2420*/  IABS R53, R54 ;  /* 0x0000003600357213 */ /* 0x000fe20000000000 */
[----:B------:R-:W-:Y:S01]  /*2430*/  @!P5 IMAD.IADD R44, R44, 0x1, -R4 ;  /* 0x000000012c2cd824 */ /* 0x000fe200078e0a04 */
[----:B------:R-:W-:Y:S01]  /*2440*/  ISETP.GE.AND P5, PT, R49, RZ, PT ;  /* 0x000000ff3100720c */ /* 0x000fe20003fa6270 */
[----:B------:R-:W-:Y:S02]  /*2450*/  IMAD.MOV R7, RZ, RZ, -R7 ;  /* 0x000000ffff077224 */ /* 0x000fe400078e0a07 */
[----:B------:R-:W-:Y:S01]  /*2460*/  VIADD R49, R0, 0x28 ;  /* 0x0000002800317836 */ /* 0x000fe20000000000 */
[----:B------:R-:W-:Y:S01]  /*2470*/  @!P2 IADD3 R44, -R44, RZ, RZ ;  /* 0x000000ff2c2ca210 */ /* 0x000fe20007ffe1ff */
[C---:B------:R-:W-:Y:S01]  /*2480*/  IMAD R48, R4.reuse, R7, R48 ;  /* 0x0000000704307224 */ /* 0x040fe200078e0230 */
[----:B------:R-:W-:Y:S01]  /*2490*/  ISETP.GT.U32.AND P2, PT, R4, R47, PT ;  /* 0x0000002f0400720c */ /* 0x000fe20003f44070 */
[--C-:B------:R-:W-:Y:S01]  /*24a0*/  @!P0 IMAD.IADD R45, R45, 0x1, -R4.reuse ;  /* 0x000000012d2d8824 */ /* 0x100fe200078e0a04 */
[----:B------:R-:W-:Y:S01]  /*24b0*/  ISETP.GE.AND P0, PT, R51, RZ, PT ;  /* 0x000000ff3300720c */ /* 0x000fe20003f06270 */
[----:B------:R-:W-:Y:S01]  /*24c0*/  @!P6 IMAD.IADD R46, R46, 0x1, -R4 ;  /* 0x000000012e2ee824 */ /* 0x000fe200078e0a04 */
[C---:B------:R-:W-:Y:S01]  /*24d0*/  ISETP.GT.U32.AND P6, PT, R4.reuse, R48, PT ;  /* 0x000000300400720c */ /* 0x040fe20003fc4070 */
[----:B------:R-:W-:Y:S01]  /*24e0*/  @!P4 IMAD.MOV R42, RZ, RZ, -R42 ;  /* 0x000000ffff2ac224 */ /* 0x000fe200078e0a2a */
[----:B------:R-:W-:Y:S01]  /*24f0*/  ISETP.GT.U32.AND P1, PT, R4, R45, PT ;  /* 0x0000002d0400720c */ /* 0x000fe20003f24070 */
[C---:B------:R-:W-:Y:S01]  /*2500*/  VIADD R59, R0.reuse, 0x2e ;  /* 0x0000002e003b7836 */ /* 0x040fe20000000000 */
[----:B------:R-:W-:Y:S01]  /*2510*/  IABS R51, R49 ;  /* 0x0000003100337213 */ /* 0x000fe20000000000 */
[----:B------:R-:W-:Y:S01]  /*2520*/  VIADD R58, R0, 0x2d ;  /* 0x0000002d003a7836 */ /* 0x000fe20000000000 */
[----:B------:R-:W-:Y:S01]  /*2530*/  ISETP.GE.AND P4, PT, R50, RZ, PT ;  /* 0x000000ff3200720c */ /* 0x000fe20003f86270 */
[----:B------:R-:W-:Y:S01]  /*2540*/  VIADD R50, R0, 0x29 ;  /* 0x0000002900327836 */ /* 0x000fe20000000000 */
[----:B------:R-:W-:Y:S01]  /*2550*/  IABS R67, R59 ;  /* 0x0000003b00437213 */ /* 0x000fe20000000000 */
[----:B------:R-:W-:Y:S01]  /*2560*/  @!P2 IMAD.IADD R47, R47, 0x1, -R4 ;  /* 0x000000012f2fa824 */ /* 0x000fe200078e0a04 */
[----:B------:R-:W-:Y:S01]  /*2570*/  IABS R65, R58 ;  /* 0x0000003a00417213 */ /* 0x000fe20000000000 */
[----:B------:R-:W-:Y:S01]  /*2580*/  IMAD.HI.U32 R7, R5, R51, RZ ;  /* 0x0000003305077227 */ /* 0x000fe200078e00ff */
[----:B------:R-:W-:-:S02]  /*2590*/  IABS R52, R50 ;  /* 0x0000003200347213 */ /* 0x000fc40000000000 */
[----:B------:R-:W-:Y:S01]  /*25a0*/  ISETP.GT.U32.AND P2, PT, R4, R47, PT ;  /* 0x0000002f0400720c */ /* 0x000fe20003f44070 */
[--C-:B------:R-:W-:Y:S02]  /*25b0*/  @!P6 IMAD.IADD R48, R48, 0x1, -R4.reuse ;  /* 0x000000013030e824 */ /* 0x100fe400078e0a04 */
[----:B------:R-:W-:Y:S01]  /*25c0*/  @!P1 IMAD.IADD R45, R45, 0x1, -R4 ;  /* 0x000000012d2d9824 */ /* 0x000fe200078e0a04 */
[----:B------:R-:W-:Y:S01]  /*25d0*/  ISETP.GE.AND P1, PT, R49, RZ, PT ;  /* 0x000000ff3100720c */ /* 0x000fe20003f26270 */
[----:B------:R-:W-:Y:S01]  /*25e0*/  IMAD.MOV R7, RZ, RZ, -R7 ;  /* 0x000000ffff077224 */ /* 0x000fe200078e0a07 */
[----:B------:R-:W-:Y:S01]  /*25f0*/  ISETP.GT.U32.AND P6, PT, R4, R48, PT ;  /* 0x000000300400720c */ /* 0x000fe20003fc4070 */
[----:B------:R-:W-:Y:S01]  /*2600*/  IMAD.HI.U32 R49, R5, R52, RZ ;  /* 0x0000003405317227 */ /* 0x000fe200078e00ff */
[----:B------:R-:W-:Y:S02]  /*2610*/  @!P3 IADD3 R45, -R45, RZ, RZ ;  /* 0x000000ff2d2db210 */ /* 0x000fe40007ffe1ff */
[----:B------:R-:W-:Y:S01]  /*2620*/  ISETP.GE.AND P3, PT, R50, RZ, PT ;  /* 0x000000ff3200720c */ /* 0x000fe20003f66270 */
[----:B------:R-:W-:Y:S01]  /*2630*/  IMAD R7, R4, R7, R51 ;  /* 0x0000000704077224 */ /* 0x000fe200078e0233 */
[----:B------:R-:W-:Y:S01]  /*2640*/  @!P4 IADD3 R46, -R46, RZ, RZ ;  /* 0x000000ff2e2ec210 */ /* 0x000fe20007ffe1ff */
[----:B------:R-:W-:Y:S01]  /*2650*/  IMAD.HI.U32 R50, R5, R53, RZ ;  /* 0x0000003505327227 */ /* 0x000fe200078e00ff */
[----:B------:R-:W-:-:S03]  /*2660*/  ISETP.GE.AND P4, PT, R54, RZ, PT ;  /* 0x000000ff3600720c */ /* 0x000fc60003f86270 */
[----:B------:R-:W-:Y:S01]  /*2670*/  @!P2 IMAD.IADD R47, R47, 0x1, -R4 ;  /* 0x000000012f2fa824 */ /* 0x000fe200078e0a04 */
[----:B------:R-:W-:Y:S01]  /*2680*/  ISETP.GT.U32.AND P2, PT, R4, R7, PT ;  /* 0x000000070400720c */ /* 0x000fe20003f44070 */
[----:B------:R-:W-:Y:S01]  /*2690*/  IMAD.MOV R50, RZ, RZ, -R50 ;  /* 0x000000ffff327224 */ /* 0x000fe200078e0a32 */
[----:B------:R-:W-:Y:S01]  /*26a0*/  @!P6 IADD3 R48, R48, -R4, RZ ;  /* 0x800000043030e210 */ /* 0x000fe20007ffe0ff */
[----:B------:R-:W-:Y:S02]  /*26b0*/  IMAD.MOV R49, RZ, RZ, -R49 ;  /* 0x000000ffff317224 */ /* 0x000fe400078e0a31 */
[C---:B------:R-:W-:Y:S02]  /*26c0*/  IMAD R51, R4.reuse, R50, R53 ;  /* 0x0000003204337224 */ /* 0x040fe400078e0235 */
[----:B------:R-:W-:Y:S02]  /*26d0*/  IMAD R49, R4, R49, R52 ;  /* 0x0000003104317224 */ /* 0x000fe400078e0234 */
[----:B------:R-:W-:-:S04]  /*26e0*/  IMAD.HI.U32 R52, R5, R63, RZ ;  /* 0x0000003f05347227 */ /* 0x000fc800078e00ff */
[----:B------:R-:W-:Y:S01]  /*26f0*/  @!P5 IMAD.MOV R48, RZ, RZ, -R48 ;  /* 0x000000ffff30d224 */ /* 0x000fe200078e0a30 */
[C---:B------:R-:W-:Y:S01]  /*2700*/  ISETP.GT.U32.AND P5, PT, R4.reuse, R51, PT ;  /* 0x000000330400720c */ /* 0x040fe20003fa4070 */
[----:B------:R-:W-:Y:S01]  /*2710*/  @!P0 IMAD.MOV R47, RZ, RZ, -R47 ;  /* 0x000000ffff2f8224 */ /* 0x000fe200078e0a2f */
[----:B------:R-:W-:Y:S01]  /*2720*/  ISETP.GT.U32.AND P0, PT, R4, R49, PT ;  /* 0x000000310400720c */ /* 0x000fe20003f04070 */
[----:B------:R-:W-:Y:S01]  /*2730*/  @!P2 IMAD.IADD R7, R7, 0x1, -R4 ;  /* 0x000000010707a824 */ /* 0x000fe200078e0a04 */
[----:B------:R-:W-:Y:S01]  /*2740*/  IADD3 R52, -R52, RZ, RZ ;  /* 0x000000ff34347210 */ /* 0x000fe20007ffe1ff */
[----:B------:R-:W-:Y:S02]  /*2750*/  VIADD R50, R0, 0x2b ;  /* 0x0000002b00327836 */ /* 0x000fe40000000000 */
[C---:B------:R-:W-:Y:S01]  /*2760*/  IMAD.HI.U32 R55, R5.reuse, R67, RZ ;  /* 0x0000004305377227 */ /* 0x040fe200078e00ff */
[C---:B------:R-:W-:Y:S02]  /*2770*/  ISETP.GT.U32.AND P2, PT, R4.reuse, R7, PT ;  /* 0x000000070400720c */ /* 0x040fe40003f44070 */
[----:B------:R-:W-:Y:S01]  /*2780*/  IABS R53, R50 ;  /* 0x0000003200357213 */ /* 0x000fe20000000000 */
[----:B------:R-:W-:Y:S01]  /*2790*/  IMAD R63, R4, R52, R63 ;  /* 0x00000034043f7224 */ /* 0x000fe200078e023f */
[----:B------:R-:W-:Y:S01]  /*27a0*/  ISETP.GE.AND P6, PT, R50, RZ, PT ;  /* 0x000000ff3200720c */ /* 0x000fe20003fc6270 */
[----:B------:R-:W-:Y:S01]  /*27b0*/  IMAD.HI.U32 R54, R5, R65, RZ ;  /* 0x0000004105367227 */ /* 0x000fe200078e00ff */
[----:B------:R-:W-:-:S02]  /*27c0*/  @!P5 IADD3 R51, R51, -R4, RZ ;  /* 0x800000043333d210 */ /* 0x000fc40007ffe0ff */
[----:B------:R-:W-:Y:S01]  /*27d0*/  ISETP.GT.U32.AND P5, PT, R4, R63, PT ;  /* 0x0000003f0400720c */ /* 0x000fe20003fa4070 */
[----:B------:R-:W-:Y:S01]  /*27e0*/  @!P0 IMAD.IADD R49, R49, 0x1, -R4 ;  /* 0x0000000131318824 */ /* 0x000fe200078e0a04 */
[----:B------:R-:W-:Y:S01]  /*27f0*/  IADD3 R55, -R55, RZ, RZ ;  /* 0x000000ff37377210 */ /* 0x000fe20007ffe1ff */
[----:B------:R-:W-:-:S03]  /*2800*/  IMAD.HI.U32 R50, R5, R53, RZ ;  /* 0x0000003505327227 */ /* 0x000fc600078e00ff */
[----:B------:R-:W-:Y:S01]  /*2810*/  ISETP.GT.U32.AND P0, PT, R4, R49, PT ;  /* 0x000000310400720c */ /* 0x000fe20003f04070 */
[----:B------:R-:W-:Y:S01]  /*2820*/  @!P2 IMAD.IADD R7, R7, 0x1, -R4 ;  /* 0x000000010707a824 */ /* 0x000fe200078e0a04 */
[----:B------:R-:W-:Y:S01]  /*2830*/  ISETP.GE.AND P2, PT, R56, RZ, PT ;  /* 0x000000ff3800720c */ /* 0x000fe20003f46270 */
[----:B------:R-:W-:Y:S02]  /*2840*/  VIADD R56, R0, 0x2f ;  /* 0x0000002f00387836 */ /* 0x000fe40000000000 */
[----:B------:R-:W-:Y:S02]  /*2850*/  IMAD.MOV R50, RZ, RZ, -R50 ;  /* 0x000000ffff327224 */ /* 0x000fe400078e0a32 */
[----:B------:R-:W-:Y:S01]  /*2860*/  @!P5 IMAD.IADD R63, R63, 0x1, -R4 ;  /* 0x000000013f3fd824 */ /* 0x000fe200078e0a04 */
[----:B------:R-:W-:Y:S01]  /*2870*/  IABS R52, R56 ;  /* 0x0000003800347213 */ /* 0x000fe20000000000 */
[C---:B------:R-:W-:Y:S02]  /*2880*/  IMAD R53, R4.reuse, R50, R53 ;  /* 0x0000003204357224 */ /* 0x040fe400078e0235 */
[C---:B------:R-:W-:Y:S01]  /*2890*/  IMAD R67, R4.reuse, R55, R67 ;  /* 0x0000003704437224 */ /* 0x040fe200078e0243 */
[----:B------:R-:W-:Y:S01]  /*28a0*/  ISETP.GT.U32.AND P5, PT, R4, R63, PT ;  /* 0x0000003f0400720c */ /* 0x000fe20003fa4070 */
[----:B------:R-:W-:-:S02]  /*28b0*/  IMAD.MOV.U32 R55, RZ, RZ, R7 ;  /* 0x000000ffff377224 */ /* 0x000fc400078e0007 */
[----:B------:R-:W-:Y:S01]  /*28c0*/  @!P0 IMAD.IADD R49, R49, 0x1, -R4 ;  /* 0x0000000131318824 */ /* 0x000fe200078e0a04 */
[----:B------:R-:W-:Y:S01]  /*28d0*/  ISETP.GT.U32.AND P0, PT, R4, R53, PT ;  /* 0x000000350400720c */ /* 0x000fe20003f04070 */
[----:B------:R-:W-:Y:S01]  /*28e0*/  IMAD.HI.U32 R7, R5, R52, RZ ;  /* 0x0000003405077227 */ /* 0x000fe200078e00ff */
[----:B------:R-:W-:-:S03]  /*28f0*/  @!P1 IADD3 R55, -R55, RZ, RZ ;  /* 0x000000ff37379210 */ /* 0x000fc60007ffe1ff */
[----:B------:R-:W-:Y:S02]  /*2900*/  IMAD.MOV R54, RZ, RZ, -R54 ;  /* 0x000000ffff367224 */ /* 0x000fe400078e0a36 */
[----:B------:R-:W-:Y:S02]  /*2910*/  IMAD.MOV R7, RZ, RZ, -R7 ;  /* 0x000000ffff077224 */ /* 0x000fe400078e0a07 */
[----:B------:R-:W-:Y:S02]  /*2920*/  IMAD R65, R4, R54, R65 ;  /* 0x0000003604417224 */ /* 0x000fe400078e0241 */
[----:B------:R-:W-:Y:S02]  /*2930*/  IMAD.MOV.U32 R57, RZ, RZ, R49 ;  /* 0x000000ffff397224 */ /* 0x000fe400078e0031 */
[----:B------:R-:W-:Y:S02]  /*2940*/  VIADD R60, R0, 0x30 ;  /* 0x00000030003c7836 */ /* 0x000fe40000000000 */
[----:B------:R-:W-:-:S02]  /*2950*/  IMAD R7, R4, R7, R52 ;  /* 0x0000000704077224 */ /* 0x000fc400078e0234 */
[----:B------:R-:W-:Y:S01]  /*2960*/  @!P3 IMAD.MOV R57, RZ, RZ, -R57 ;  /* 0x000000ffff39b224 */ /* 0x000fe200078e0a39 */
[C---:B------:R-:W-:Y:S01]  /*2970*/  ISETP.GT.U32.AND P3, PT, R4.reuse, R65, PT ;  /* 0x000000410400720c */ /* 0x040fe20003f64070 */
[--C-:B------:R-:W-:Y:S01]  /*2980*/  @!P5 IMAD.IADD R63, R63, 0x1, -R4.reuse ;  /* 0x000000013f3fd824 */ /* 0x100fe200078e0a04 */
[----:B------:R-:W-:Y:S01]  /*2990*/  IABS R54, R60 ;  /* 0x0000003c00367213 */ /* 0x000fe20000000000 */
[----:B------:R-:W-:Y:S01]  /*29a0*/  @!P0 IMAD.IADD R53, R53, 0x1, -R4 ;  /* 0x0000000135358824 */ /* 0x000fe200078e0a04 */
[----:B------:R-:W-:Y:S01]  /*29b0*/  ISETP.GT.U32.AND P5, PT, R4, R7, PT ;  /* 0x000000070400720c */ /* 0x000fe20003fa4070 */
[----:B------:R-:W-:Y:S01]  /*29c0*/  VIADD R62, R0, 0x31 ;  /* 0x00000031003e7836 */ /* 0x000fe20000000000 */
[C---:B------:R-:W-:Y:S01]  /*29d0*/  ISETP.GT.U32.AND P0, PT, R4.reuse, R51, PT ;  /* 0x000000330400720c */ /* 0x040fe20003f04070 */
[----:B------:R-:W-:Y:S01]  /*29e0*/  IMAD.HI.U32 R50, R5, R54, RZ ;  /* 0x0000003605327227 */ /* 0x000fe200078e00ff */
[----:B------:R-:W-:Y:S02]  /*29f0*/  ISETP.GT.U32.AND P1, PT, R4, R53, PT ;  /* 0x000000350400720c */ /* 0x000fe40003f24070 */
[----:B------:R-:W-:Y:S01]  /*2a00*/  IABS R73, R62 ;  /* 0x0000003e00497213 */ /* 0x000fe20000000000 */
[----:B------:R-:W-:Y:S01]  /*2a10*/  @!P2 IMAD.MOV R63, RZ, RZ, -R63 ;  /* 0x000000ffff3fa224 */ /* 0x000fe200078e0a3f */
[----:B------:R-:W-:Y:S01]  /*2a20*/  IADD3 R49, -R50, RZ, RZ ;  /* 0x000000ff32317210 */ /* 0x000fe20007ffe1ff */
[----:B------:R-:W-:Y:S01]  /*2a30*/  VIADD R66, R0, 0x38 ;  /* 0x0000003800427836 */ /* 0x000fe20000000000 */
[----:B------:R-:W-:Y:S01]  /*2a40*/  @!P3 IADD3 R65, R65, -R4, RZ ;  /* 0x800000044141b210 */ /* 0x000fe20007ffe0ff */
[----:B------:R-:W-:Y:S01]  /*2a50*/  IMAD.HI.U32 R50, R5, R73, RZ ;  /* 0x0000004905327227 */ /* 0x000fe200078e00ff */
[----:B------:R-:W-:-:S02]  /*2a60*/  ISETP.GE.AND P2, PT, R56, RZ, PT ;  /* 0x000000ff3800720c */ /* 0x000fc40003f46270 */
[----:B------:R-:W-:Y:S01]  /*2a70*/  @!P5 IADD3 R7, R7, -R4, RZ ;  /* 0x800000040707d210 */ /* 0x000fe20007ffe0ff */
[C---:B------:R-:W-:Y:S01]  /*2a80*/  IMAD R49, R4.reuse, R49, R54 ;  /* 0x0000003104317224 */ /* 0x040fe200078e0236 */
[C---:B------:R-:W-:Y:S01]  /*2a90*/  ISETP.GT.U32.AND P5, PT, R4.reuse, R65, PT ;  /* 0x000000410400720c */ /* 0x040fe20003fa4070 */
[----:B------:R-:W-:Y:S01]  /*2aa0*/  @!P0 IMAD.IADD R51, R51, 0x1, -R4 ;  /* 0x0000000133338824 */ /* 0x000fe200078e0a04 */
[C---:B------:R-:W-:Y:S01]  /*2ab0*/  ISETP.GT.U32.AND P0, PT, R4.reuse, R67, PT ;  /* 0x000000430400720c */ /* 0x040fe20003f04070 */
[----:B------:R-:W-:Y:S01]  /*2ac0*/  IMAD.MOV R50, RZ, RZ, -R50 ;  /* 0x000000ffff327224 */ /* 0x000fe200078e0a32 */
[----:B------:R-:W-:Y:S01]  /*2ad0*/  ISETP.GT.U32.AND P3, PT, R4, R49, PT ;  /* 0x000000310400720c */ /* 0x000fe20003f64070 */
[--C-:B------:R-:W-:Y:S01]  /*2ae0*/  @!P1 IMAD.IADD R53, R53, 0x1, -R4.reuse ;  /* 0x0000000135359824 */ /* 0x100fe200078e0a04 */
[----:B------:R-:W-:Y:S01]  /*2af0*/  IADD3 R54, R0, 0x32, RZ ;  /* 0x0000003200367810 */ /* 0x000fe20007ffe0ff */
[----:B------:R-:W-:Y:S01]  /*2b00*/  IMAD R73, R4, R50, R73 ;  /* 0x0000003204497224 */ /* 0x000fe200078e0249 */
[----:B------:R-:W-:Y:S01]  /*2b10*/  ISETP.GE.AND P1, PT, R58, RZ, PT ;  /* 0x000000ff3a00720c */ /* 0x000fe20003f26270 */
[C---:B------:R-:W-:Y:S01]  /*2b20*/  VIADD R58, R0.reuse, 0x33 ;  /* 0x00000033003a7836 */ /* 0x040fe20000000000 */
[----:B------:R-:W-:Y:S01]  /*2b30*/  IABS R52, R54 ;  /* 0x0000003600347213 */ /* 0x000fe20000000000 */
[----:B------:R-:W-:Y:S01]  /*2b40*/  IMAD.MOV.U32 R61, RZ, RZ, R53 ;  /* 0x000000ffff3d7224 */ /* 0x000fe200078e0035 */
[----:B------:R-:W-:Y:S01]  /*2b50*/  IADD3 R56, R0, 0x34, RZ ;  /* 0x0000003400387810 */ /* 0x000fe20007ffe0ff */
[--C-:B------:R-:W-:Y:S01]  /*2b60*/  @!P5 IMAD.IADD R65, R65, 0x1, -R4.reuse ;  /* 0x000000014141d824 */ /* 0x100fe200078e0a04 */
[C---:B------:R-:W-:Y:S01]  /*2b70*/  ISETP.GT.U32.AND P5, PT, R4.reuse, R73, PT ;  /* 0x000000490400720c */ /* 0x040fe20003fa4070 */
[--C-:B------:R-:W-:Y:S01]  /*2b80*/  @!P0 IMAD.IADD R67, R67, 0x1, -R4.reuse ;  /* 0x0000000143438824 */ /* 0x100fe200078e0a04 */
[----:B------:R-:W-:Y:S01]  /*2b90*/  ISETP.GE.AND P0, PT, R59, RZ, PT ;  /* 0x000000ff3b00720c */ /* 0x000fe20003f06270 */
[----:B------:R-:W-:Y:S01]  /*2ba0*/  IMAD.MOV.U32 R59, RZ, RZ, R51 ;  /* 0x000000ffff3b7224 */ /* 0x000fe200078e0033 */
[----:B------:R-:W-:Y:S01]  /*2bb0*/  IABS R77, R58 ;  /* 0x0000003a004d7213 */ /* 0x000fe20000000000 */
[----:B------:R-:W-:Y:S01]  /*2bc0*/  @!P3 IMAD.IADD R49, R49, 0x1, -R4 ;  /* 0x000000013131b824 */ /* 0x000fe200078e0a04 */
[----:B------:R-:W-:Y:S01]  /*2bd0*/  @!P6 IADD3 R61, -R61, RZ, RZ ;  /* 0x000000ff3d3de210 */ /* 0x000fe20007ffe1ff */
[----:B------:R-:W-:Y:S01]  /*2be0*/  IMAD.MOV.U32 R51, RZ, RZ, R52 ;  /* 0x000000ffff337224 */ /* 0x000fe200078e0034 */
[C---:B------:R-:W-:Y:S01]  /*2bf0*/  ISETP.GT.U32.AND P6, PT, R4.reuse, R7, PT ;  /* 0x000000070400720c */ /* 0x040fe20003fc4070 */
[----:B------:R-:W-:Y:S01]  /*2c00*/  @!P4 IMAD.MOV R59, RZ, RZ, -R59 ;  /* 0x000000ffff3bc224 */ /* 0x000fe200078e0a3b */
[C---:B------:R-:W-:Y:S01]  /*2c10*/  ISETP.GT.U32.AND P4, PT, R4.reuse, R67, PT ;  /* 0x000000430400720c */ /* 0x040fe20003f84070 */
[----:B------:R-:W-:Y:S01]  /*2c20*/  IMAD.HI.U32 R50, R5, R51, RZ ;  /* 0x0000003305327227 */ /* 0x000fe200078e00ff */
[----:B------:R-:W-:-:S02]  /*2c30*/  ISETP.GT.U32.AND P3, PT, R4, R49, PT ;  /* 0x000000310400720c */ /* 0x000fc40003f64070 */
[----:B------:R-:W-:Y:S01]  /*2c40*/  IABS R79, R56 ;  /* 0x00000038004f7213 */ /* 0x000fe20000000000 */
[----:B------:R-:W-:Y:S01]  /*2c50*/  IMAD.MOV R50, RZ, RZ, -R50 ;  /* 0x000000ffff327224 */ /* 0x000fe200078e0a32 */
[----:B------:R-:W-:Y:S01]  /*2c60*/  IABS R87, R66 ;  /* 0x0000004200577213 */ /* 0x000fe20000000000 */
[--C-:B------:R-:W-:Y:S02]  /*2c70*/  @!P5 IMAD.IADD R73, R73, 0x1, -R4.reuse ;  /* 0x000000014949d824 */ /* 0x100fe400078e0a04 */
[C---:B------:R-:W-:Y:S02]  /*2c80*/  IMAD R51, R4.reuse, R50, R51 ;  /* 0x0000003204337224 */ /* 0x040fe400078e0233 */
[----:B------:R-:W-:Y:S01]  /*2c90*/  IMAD.HI.U32 R52, R5, R77, RZ ;  /* 0x0000004d05347227 */ /* 0x000fe200078e00ff */
[----:B------:R-:W-:Y:S02]  /*2ca0*/  ISETP.GT.U32.AND P5, PT, R4, R73, PT ;  /* 0x000000490400720c */ /* 0x000fe40003fa4070 */
[----:B------:R-:W-:Y:S01]  /*2cb0*/  @!P4 IADD3 R67, R67, -R4, RZ ;  /* 0x800000044343c210 */ /* 0x000fe20007ffe0ff */
[----:B------:R-:W-:Y:S01]  /*2cc0*/  @!P3 IMAD.IADD R49, R49, 0x1, -R4 ;  /* 0x000000013131b824 */ /* 0x000fe200078e0a04 */
[----:B------:R-:W-:Y:S01]  /*2cd0*/  ISETP.GE.AND P4, PT, R60, RZ, PT ;  /* 0x000000ff3c00720c */ /* 0x000fe20003f86270 */
[----:B------:R-:W-:Y:S01]  /*2ce0*/  IMAD.MOV R52, RZ, RZ, -R52 ;  /* 0x000000ffff347224 */ /* 0x000fe200078e0a34 */
[----:B------:R-:W-:Y:S01]  /*2cf0*/  ISETP.GT.U32.AND P3, PT, R4, R51, PT ;  /* 0x000000330400720c */ /* 0x000fe20003f64070 */
[----:B------:R-:W-:-:S02]  /*2d00*/  VIADD R60, R0, 0x35 ;  /* 0x00000035003c7836 */ /* 0x000fc40000000000 */
[C---:B------:R-:W-:Y:S02]  /*2d10*/  IMAD R77, R4.reuse, R52, R77 ;  /* 0x00000034044d7224 */ /* 0x040fe400078e024d */
[----:B------:R-:W-:Y:S01]  /*2d20*/  IMAD.HI.U32 R50, R5, R79, RZ ;  /* 0x0000004f05327227 */ /* 0x000fe200078e00ff */
[----:B------:R-:W-:Y:S02]  /*2d30*/  IABS R81, R60 ;  /* 0x0000003c00517213 */ /* 0x000fe40000000000 */
[----:B------:R-:W-:Y:S01]  /*2d40*/  @!P5 IADD3 R73, R73, -R4, RZ ;  /* 0x800000044949d210 */ /* 0x000fe20007ffe0ff */
[----:B------:R-:W-:Y:S01]  /*2d50*/  IMAD.MOV R50, RZ, RZ, -R50 ;  /* 0x000000ffff327224 */ /* 0x000fe200078e0a32 */
[----:B------:R-:W-:Y:S01]  /*2d60*/  ISETP.GT.U32.AND P5, PT, R4, R77, PT ;  /* 0x0000004d0400720c */ /* 0x000fe20003fa4070 */
[----:B------:R-:W-:-:S04]  /*2d70*/  IMAD.HI.U32 R52, R5, R81, RZ ;  /* 0x0000005105347227 */ /* 0x000fc800078e00ff */
[----:B------:R-:W-:Y:S02]  /*2d80*/  @!P3 IMAD.IADD R51, R51, 0x1, -R4 ;  /* 0x000000013333b824 */ /* 0x000fe400078e0a04 */
[----:B------:R-:W-:Y:S02]  /*2d90*/  IMAD.MOV R52, RZ, RZ, -R52 ;  /* 0x000000ffff347224 */ /* 0x000fe400078e0a34 */
[--C-:B------:R-:W-:Y:S01]  /*2da0*/  @!P6 IMAD.IADD R7, R7, 0x1, -R4.reuse ;  /* 0x000000010707e824 */ /* 0x100fe200078e0a04 */
[C---:B------:R-:W-:Y:S01]  /*2db0*/  ISETP.GT.U32.AND P3, PT, R4.reuse, R51, PT ;  /* 0x000000330400720c */ /* 0x040fe20003f64070 */
[----:B------:R-:W-:Y:S01]  /*2dc0*/  IMAD R81, R4, R52, R81 ;  /* 0x0000003404517224 */ /* 0x000fe200078e0251 */
[----:B------:R-:W-:Y:S01]  /*2dd0*/  ISETP.GE.AND P6, PT, R62, RZ, PT ;  /* 0x000000ff3e00720c */ /* 0x000fe20003fc6270 */
[----:B------:R-:W-:Y:S02]  /*2de0*/  VIADD R62, R0, 0x36 ;  /* 0x00000036003e7836 */ /* 0x000fe40000000000 */
[----:B------:R-:W-:Y:S01]  /*2df0*/  @!P5 IMAD.IADD R77, R77, 0x1, -R4 ;  /* 0x000000014d4dd824 */ /* 0x000fe200078e0a04 */
[C---:B------:R-:W-:Y:S01]  /*2e00*/  ISETP.GT.U32.AND P5, PT, R4.reuse, R81, PT ;  /* 0x000000510400720c */ /* 0x040fe20003fa4070 */
[----:B------:R-:W-:Y:S01]  /*2e10*/  IMAD R79, R4, R50, R79 ;  /* 0x00000032044f7224 */ /* 0x000fe200078e024f */
[----:B------:R-:W-:Y:S01]  /*2e20*/  IABS R83, R62 ;  /* 0x0000003e00537213 */ /* 0x000fe20000000000 */
[----:B------:R-:W-:-:S04]  /*2e30*/  IMAD.HI.U32 R50, R5, R85, RZ ;  /* 0x0000005505327227 */ /* 0x000fc800078e00ff */
[----:B------:R-:W-:Y:S01]  /*2e40*/  @!P3 IMAD.IADD R51, R51, 0x1, -R4 ;  /* 0x000000013333b824 */ /* 0x000fe200078e0a04 */
[----:B------:R-:W-:Y:S01]  /*2e50*/  IADD3 R50, -R50, RZ, RZ ;  /* 0x000000ff32327210 */ /* 0x000fe20007ffe1ff */
[----:B------:R-:W-:Y:S01]  /*2e60*/  VIADD R68, R0, 0x39 ;  /* 0x0000003900447836 */ /* 0x000fe20000000000 */
[C---:B------:R-:W-:Y:S01]  /*2e70*/  ISETP.GT.U32.AND P3, PT, R4.reuse, R79, PT ;  /* 0x0000004f0400720c */ /* 0x040fe20003f64070 */
[----:B------:R-:W-:Y:S01]  /*2e80*/  IMAD.HI.U32 R53, R5, R83, RZ ;  /* 0x0000005305357227 */ /* 0x000fe200078e00ff */
[----:B------:R-:W-:Y:S02]  /*2e90*/  @!P6 IADD3 R73, -R73, RZ, RZ ;  /* 0x000000ff4949e210 */ /* 0x000fe40007ffe1ff */
[----:B------:R-:W-:Y:S01]  /*2ea0*/  IABS R89, R68 ;  /* 0x0000004400597213 */ /* 0x000fe20000000000 */
[----:B------:R-:W-:Y:S02]  /*2eb0*/  IMAD R85, R4, R50, R85 ;  /* 0x0000003204557224 */ /* 0x000fe400078e0255 */
[----:B------:R-:W-:-:S04]  /*2ec0*/  IMAD.HI.U32 R50, R5, R87, RZ ;  /* 0x0000005705327227 */ /* 0x000fc800078e00ff */
[----:B------:R-:W-:Y:S02]  /*2ed0*/  IMAD.MOV R53, RZ, RZ, -R53 ;  /* 0x000000ffff357224 */ /* 0x000fe400078e0a35 */
[----:B------:R-:W-:Y:S01]  /*2ee0*/  @!P5 IMAD.IADD R81, R81, 0x1, -R4 ;  /* 0x000000015151d824 */ /* 0x000fe200078e0a04 */
[C---:B------:R-:W-:Y:S01]  /*2ef0*/  ISETP.GT.U32.AND P5, PT, R4.reuse, R85, PT ;  /* 0x000000550400720c */ /* 0x040fe20003fa4070 */
[----:B------:R-:W-:Y:S01]  /*2f00*/  @!P1 IMAD.MOV R65, RZ, RZ, -R65 ;  /* 0x000000ffff419224 */ /* 0x000fe200078e0a41 */
[C---:B------:R-:W-:Y:S01]  /*2f10*/  ISETP.GT.U32.AND P1, PT, R4.reuse, R77, PT ;  /* 0x0000004d0400720c */ /* 0x040fe20003f24070 */
[----:B------:R-:W-:Y:S02]  /*2f20*/  IMAD.MOV R52, RZ, RZ, -R50 ;  /* 0x000000ffff347224 */ /* 0x000fe400078e0a32 */
[----:B------:R-:W-:Y:S01]  /*2f30*/  IMAD R83, R4, R53, R83 ;  /* 0x0000003504537224 */ /* 0x000fe200078e0253 */
[----:B------:R-:W-:Y:S01]  /*2f40*/  IABS R53, R0 ;  /* 0x0000000000357213 */ /* 0x000fe20000000000 */
[----:B------:R-:W-:-:S04]  /*2f50*/  IMAD.HI.U32 R50, R5, R89, RZ ;  /* 0x0000005905327227 */ /* 0x000fc800078e00ff */
[----:B------:R-:W-:Y:S01]  /*2f60*/  @!P0 IMAD.MOV R67, RZ, RZ, -R67 ;  /* 0x000000ffff438224 */ /* 0x000fe200078e0a43 */
[C---:B------:R-:W-:Y:S01]  /*2f70*/  ISETP.GT.U32.AND P0, PT, R4.reuse, R81, PT ;  /* 0x000000510400720c */ /* 0x040fe20003f04070 */
[--C-:B------:R-:W-:Y:S01]  /*2f80*/  @!P3 IMAD.IADD R79, R79, 0x1, -R4.reuse ;  /* 0x000000014f4fb824 */ /* 0x100fe200078e0a04 */
[C---:B------:R-:W-:Y:S01]  /*2f90*/  ISETP.GT.U32.AND P3, PT, R4.reuse, R83, PT ;  /* 0x000000530400720c */ /* 0x040fe20003f64070 */
[----:B------:R-:W-:Y:S01]  /*2fa0*/  IMAD R87, R4, R52, R87 ;  /* 0x0000003404577224 */ /* 0x000fe200078e0257 */
[----:B------:R-:W-:Y:S01]  /*2fb0*/  IADD3 R50, -R50, RZ, RZ ;  /* 0x000000ff32327210 */ /* 0x000fe20007ffe1ff */
[----:B------:R-:W-:Y:S01]  /*2fc0*/  @!P1 IMAD.IADD R77, R77, 0x1, -R4 ;  /* 0x000000014d4d9824 */ /* 0x000fe200078e0a04 */
[----:B------:R-:W-:Y:S01]  /*2fd0*/  @!P5 IADD3 R85, R85, -R4, RZ ;  /* 0x800000045555d210 */ /* 0x000fe20007ffe0ff */
[----:B------:R-:W-:Y:S01]  /*2fe0*/  IMAD.MOV.U32 R69, RZ, RZ, R7 ;  /* 0x000000ffff457224 */ /* 0x000fe200078e0007 */
[C---:B------:R-:W-:Y:S01]  /*2ff0*/  ISETP.GT.U32.AND P1, PT, R4.reuse, R87, PT ;  /* 0x000000570400720c */ /* 0x040fe20003f24070 */
[----:B------:R-:W-:-:S02]  /*3000*/  IMAD R89, R4, R50, R89 ;  /* 0x0000003204597224 */ /* 0x000fc400078e0259 */
[----:B------:R-:W-:Y:S02]  /*3010*/  VIADD R70, R0, 0x3a ;  /* 0x0000003a00467836 */ /* 0x000fe40000000000 */
[--C-:B------:R-:W-:Y:S01]  /*3020*/  @!P0 IMAD.IADD R81, R81, 0x1, -R4.reuse ;  /* 0x0000000151518824 */ /* 0x100fe200078e0a04 */
[C---:B------:R-:W-:Y:S01]  /*3030*/  ISETP.GT.U32.AND P0, PT, R4.reuse, R89, PT ;  /* 0x000000590400720c */ /* 0x040fe20003f04070 */
[--C-:B------:R-:W-:Y:S01]  /*3040*/  @!P3 IMAD.IADD R83, R83, 0x1, -R4.reuse ;  /* 0x000000015353b824 */ /* 0x100fe200078e0a04 */
[C---:B------:R-:W-:Y:S01]  /*3050*/  ISETP.GT.U32.AND P3, PT, R4.reuse, R79, PT ;  /* 0x0000004f0400720c */ /* 0x040fe20003f64070 */
[----:B------:R-:W-:Y:S01]  /*3060*/  @!P2 IMAD.MOV R69, RZ, RZ, -R69 ;  /* 0x000000ffff45a224 */ /* 0x000fe200078e0a45 */
[C---:B------:R-:W-:Y:S01]  /*3070*/  ISETP.GT.U32.AND P2, PT, R4.reuse, R85, PT ;  /* 0x000000550400720c */ /* 0x040fe20003f44070 */
[----:B------:R-:W-:Y:S01]  /*3080*/  IMAD.HI.U32 R50, R5, R93, RZ ;  /* 0x0000005d05327227 */ /* 0x000fe200078e00ff */
[----:B------:R-:W-:Y:S02]  /*3090*/  IABS R91, R70 ;  /* 0x00000046005b7213 */ /* 0x000fe40000000000 */
[----:B------:R-:W-:Y:S01]  /*30a0*/  ISETP.GT.U32.AND P5, PT, R4, R83, PT ;  /* 0x000000530400720c */ /* 0x000fe20003fa4070 */
[----:B------:R-:W-:-:S02]  /*30b0*/  @!P1 IMAD.IADD R87, R87, 0x1, -R4 ;  /* 0x0000000157579824 */ /* 0x000fc400078e0a04 */
[----:B------:R-:W-:-:S03]  /*30c0*/  IMAD.HI.U32 R7, R5, R91, RZ ;  /* 0x0000005b05077227 */ /* 0x000fc600078e00ff */
[----:B------:R-:W-:Y:S01]  /*30d0*/  ISETP.GT.U32.AND P1, PT, R4, R87, PT ;  /* 0x000000570400720c */ /* 0x000fe20003f24070 */
[--C-:B------:R-:W-:Y:S01]  /*30e0*/  @!P0 IMAD.IADD R89, R89, 0x1, -R4.reuse ;  /* 0x0000000159598824 */ /* 0x100fe200078e0a04 */
[----:B------:R-:W-:Y:S01]  /*30f0*/  @!P3 IADD3 R79, R79, -R4, RZ ;  /* 0x800000044f4fb210 */ /* 0x000fe20007ffe0ff */
[----:B------:R-:W-:Y:S01]  /*3100*/  IMAD.MOV R7, RZ, RZ, -R7 ;  /* 0x000000ffff077224 */ /* 0x000fe200078e0a07 */
[----:B------:R-:W-:Y:S01]  /*3110*/  ISETP.GE.AND P3, PT, R54, RZ, PT ;  /* 0x000000ff3600720c */ /* 0x000fe20003f66270 */
[----:B------:R-:W-:Y:S01]  /*3120*/  VIADD R54, R0, 0x3c ;  /* 0x0000003c00367836 */ /* 0x000fe20000000000 */
[----:B------:R-:W-:Y:S01]  /*3130*/  ISETP.GT.U32.AND P0, PT, R4, R89, PT ;  /* 0x000000590400720c */ /* 0x000fe20003f04070 */
[----:B------:R-:W-:Y:S01]  /*3140*/  @!P2 IMAD.IADD R85, R85, 0x1, -R4 ;  /* 0x000000015555a824 */ /* 0x000fe200078e0a04 */
[----:B------:R-:W-:Y:S01]  /*3150*/  ISETP.GE.AND P2, PT, R56, RZ, PT ;  /* 0x000000ff3800720c */ /* 0x000fe20003f46270 */
[----:B------:R-:W-:Y:S01]  /*3160*/  IMAD.MOV R50, RZ, RZ, -R50 ;  /* 0x000000ffff327224 */ /* 0x000fe200078e0a32 */
[----:B------:R-:W-:Y:S01]  /*3170*/  IADD3 R56, R0, 0x3d, RZ ;  /* 0x0000003d00387810 */ /* 0x000fe20007ffe0ff */
[C---:B------:R-:W-:Y:S01]  /*3180*/  IMAD R91, R4.reuse, R7, R91 ;  /* 0x00000007045b7224 */ /* 0x040fe200078e025b */
[----:B------:R-:W-:Y:S01]  /*3190*/  IABS R95, R54 ;  /* 0x00000036005f7213 */ /* 0x000fe20000000000 */
[----:B------:R-:W-:Y:S01]  /*31a0*/  IMAD R93, R4, R50, R93 ;  /* 0x00000032045d7224 */ /* 0x000fe200078e025d */
[----:B------:R-:W-:Y:S01]  /*31b0*/  @!P1 IADD3 R87, R87, -R4, RZ ;  /* 0x8000000457579210 */ /* 0x000fe20007ffe0ff */
[----:B------:R-:W-:Y:S01]  /*31c0*/  IMAD.HI.U32 R7, R5, R53, RZ ;  /* 0x0000003505077227 */ /* 0x000fe200078e00ff */
[----:B------:R-:W-:-:S02]  /*31d0*/  IABS R97, R56 ;  /* 0x0000003800617213 */ /* 0x000fc40000000000 */
[----:B------:R-:W-:Y:S01]  /*31e0*/  ISETP.GT.U32.AND P1, PT, R4, R91, PT ;  /* 0x0000005b0400720c */ /* 0x000fe20003f24070 */
[----:B------:R-:W-:Y:S01]  /*31f0*/  IMAD.HI.U32 R50, R5, R95, RZ ;  /* 0x0000005f05327227 */ /* 0x000fe200078e00ff */
[----:B------:R-:W-:Y:S02]  /*3200*/  @!P5 IADD3 R83, R83, -R4, RZ ;  /* 0x800000045353d210 */ /* 0x000fe40007ffe0ff */
[----:B------:R-:W-:Y:S01]  /*3210*/  ISETP.GE.AND P5, PT, R58, RZ, PT ;  /* 0x000000ff3a00720c */ /* 0x000fe20003fa6270 */
[----:B------:R-:W-:Y:S01]  /*3220*/  @!P0 IMAD.IADD R89, R89, 0x1, -R4 ;  /* 0x0000000159598824 */ /* 0x000fe200078e0a04 */
[----:B------:R-:W-:Y:S01]  /*3230*/  ISETP.GT.U32.AND P0, PT, R4, R93, PT ;  /* 0x0000005d0400720c */ /* 0x000fe20003f04070 */
[----:B------:R-:W-:-:S04]  /*3240*/  IMAD.HI.U32 R52, R5, R97, RZ ;  /* 0x0000006105347227 */ /* 0x000fc800078e00ff */
[----:B------:R-:W-:Y:S02]  /*3250*/  IMAD.MOV R50, RZ, RZ, -R50 ;  /* 0x000000ffff327224 */ /* 0x000fe400078e0a32 */
[----:B------:R-:W-:Y:S02]  /*3260*/  IMAD.MOV R52, RZ, RZ, -R52 ;  /* 0x000000ffff347224 */ /* 0x000fe400078e0a34 */
[C---:B------:R-:W-:Y:S02]  /*3270*/  IMAD R95, R4.reuse, R50, R95 ;  /* 0x00000032045f7224 */ /* 0x040fe400078e025f */
[C---:B------:R-:W-:Y:S01]  /*3280*/  IMAD R97, R4.reuse, R52, R97 ;  /* 0x0000003404617224 */ /* 0x040fe200078e0261 */
[----:B------:R-:W-:Y:S01]  /*3290*/  IADD3 R52, -R7, RZ, RZ ;  /* 0x000000ff07347210 */ /* 0x000fe20007ffe1ff */
[----:B------:R-:W-:Y:S01]  /*32a0*/  @!P1 IMAD.IADD R91, R91, 0x1, -R4 ;  /* 0x000000015b5b9824 */ /* 0x000fe200078e0a04 */
[----:B------:R-:W-:Y:S01]  /*32b0*/  ISETP.GT.U32.AND P1, PT, R4, R95, PT ;  /* 0x0000005f0400720c */ /* 0x000fe20003f24070 */
[----:B------:R-:W-:Y:S01]  /*32c0*/  VIADD R58, R0, 0x3e ;  /* 0x0000003e003a7836 */ /* 0x000fe20000000000 */
[----:B------:R-:W-:Y:S01]  /*32d0*/  @!P0 IADD3 R93, R93, -R4, RZ ;  /* 0x800000045d5d8210 */ /* 0x000fe20007ffe0ff */
[----:B------:R-:W-:Y:S01]  /*32e0*/  IMAD R3, R3, 0x100, R152 ;  /* 0x0000010003037824 */ /* 0x000fe200078e0298 */
[C---:B------:R-:W-:Y:S01]  /*32f0*/  ISETP.GT.U32.AND P0, PT, R4.reuse, R97, PT ;  /* 0x000000610400720c */ /* 0x040fe20003f04070 */
[----:B------:R-:W-:Y:S01]  /*3300*/  IMAD R53, R4, R52, R53 ;  /* 0x0000003404357224 */ /* 0x000fe200078e0235 */
[----:B------:R-:W-:Y:S01]  /*3310*/  IABS R99, R58 ;  /* 0x0000003a00637213 */ /* 0x000fe20000000000 */
[----:B------:R-:W-:Y:S01]  /*3320*/  IMAD.MOV.U32 R71, RZ, RZ, R49 ;  /* 0x000000ffff477224 */ /* 0x000fe200078e0031 */
[----:B------:R-:W-:Y:S01]  /*3330*/  IABS R75, R3 ;  /* 0x00000003004b7213 */ /* 0x000fe20000000000 */
[----:B------:R-:W-:-:S02]  /*3340*/  @!P5 IMAD.MOV R77, RZ, RZ, -R77 ;  /* 0x000000ffff4dd224 */ /* 0x000fc400078e0a4d */
[----:B------:R-:W-:Y:S02]  /*3350*/  IMAD.HI.U32 R50, R5, R99, RZ ;  /* 0x0000006305327227 */ /* 0x000fe400078e00ff */
[----:B------:R-:W-:Y:S02]  /*3360*/  @!P1 IADD3 R95, R95, -R4, RZ ;  /* 0x800000045f5f9210 */ /* 0x000fe40007ffe0ff */
[----:B------:R-:W-:Y:S01]  /*3370*/  ISETP.GT.U32.AND P1, PT, R4, R91, PT ;  /* 0x0000005b0400720c */ /* 0x000fe20003f24070 */
[----:B------:R-:W-:Y:S02]  /*3380*/  VIADD R5, R3, 0x80 ;  /* 0x0000008003057836 */ /* 0x000fe40000000000 */
[----:B------:R-:W-:-:S03]  /*3390*/  IMAD.HI.U32 R7, R6, R75, RZ ;  /* 0x0000004b06077227 */ /* 0x000fc600078e00ff */
[----:B------:R-:W-:Y:S01]  /*33a0*/  IABS R52, R5 ;  /* 0x0000000500347213 */ /* 0x000fe20000000000 */
[----:B------:R-:W-:Y:S01]  /*33b0*/  @!P4 IMAD.MOV R71, RZ, RZ, -R71 ;  /* 0x000000ffff47c224 */ /* 0x000fe200078e0a47 */
[C---:B------:R-:W-:Y:S01]  /*33c0*/  ISETP.GT.U32.AND P4, PT, R4.reuse, R53, PT ;  /* 0x000000350400720c */ /* 0x040fe20003f84070 */
[----:B------:R-:W-:Y:S01]  /*33d0*/  @!P0 IMAD.IADD R97, R97, 0x1, -R4 ;  /* 0x0000000161618824 */ /* 0x000fe200078e0a04 */
[C---:B------:R-:W-:Y:S01]  /*33e0*/  ISETP.GT.U32.AND P0, PT, R4.reuse, R93, PT ;  /* 0x0000005d0400720c */ /* 0x040fe20003f04070 */
[----:B------:R-:W-:Y:S02]  /*33f0*/  IMAD.MOV R50, RZ, RZ, -R50 ;  /* 0x000000ffff327224 */ /* 0x000fe400078e0a32 */
[----:B------:R-:W-:Y:S01]  /*3400*/  IMAD.MOV R7, RZ, RZ, -R7 ;  /* 0x000000ffff077224 */ /* 0x000fe200078e0a07 */
[C---:B------:R-:W-:Y:S01]  /*3410*/  ISETP.GT.U32.AND P6, PT, R4.reuse, R97, PT ;  /* 0x000000610400720c */ /* 0x040fe20003fc4070 */
[----:B------:R-:W-:Y:S01]  /*3420*/  IMAD R99, R4, R50, R99 ;  /* 0x0000003204637224 */ /* 0x000fe200078e0263 */
[----:B------:R-:W-:Y:S01]  /*3430*/  LOP3.LUT R50, RZ, R188, RZ, 0x33, !PT ;  /* 0x000000bcff327212 */ /* 0x000fe200078e33ff */
[----:B------:R-:W-:-:S02]  /*3440*/  IMAD R49, R8, R7, R75 ;  /* 0x0000000708317224 */ /* 0x000fc400078e024b */
[----:B------:R-:W-:Y:S02]  /*3450*/  IMAD.MOV.U32 R7, RZ, RZ, R52 ;  /* 0x000000ffff077224 */ /* 0x000fe400078e0034 */
[----:B------:R-:W-:Y:S01]  /*3460*/  IMAD.MOV.U32 R75, RZ, RZ, R51 ;  /* 0x000000ffff4b7224 */ /* 0x000fe200078e0033 */
[-C--:B------:R-:W-:Y:S01]  /*3470*/  @!P4 IADD3 R53, R53, -R4.reuse, RZ ;  /* 0x800000043535c210 */ /* 0x080fe20007ffe0ff */
[--C-:B------:R-:W-:Y:S01]  /*3480*/  @!P1 IMAD.IADD R91, R91, 0x1, -R4.reuse ;  /* 0x000000015b5b9824 */ /* 0x100fe200078e0a04 */
[----:B------:R-:W-:Y:S01]  /*3490*/  ISETP.GT.U32.AND P1, PT, R4, R99, PT ;  /* 0x000000630400720c */ /* 0x000fe20003f24070 */
[----:B------:R-:W-:Y:S01]  /*34a0*/  IMAD.HI.U32 R6, R6, R7, RZ ;  /* 0x0000000706067227 */ /* 0x000fe200078e00ff */
[C---:B------:R-:W-:Y:S02]  /*34b0*/  ISETP.GT.U32.AND P5, PT, R4.reuse, R53, PT ;  /* 0x000000350400720c */ /* 0x040fe40003fa4070 */
[----:B------:R-:W-:Y:S01]  /*34c0*/  @!P6 IADD3 R97, R97, -R4, RZ ;  /* 0x800000046161e210 */ /* 0x000fe20007ffe0ff */
[----:B------:R-:W-:Y:S01]  /*34d0*/  @!P3 IMAD.MOV R75, RZ, RZ, -R75 ;  /* 0x000000ffff4bb224 */ /* 0x000fe200078e0a4b */
[----:B------:R-:W-:Y:S01]  /*34e0*/  ISETP.GT.U32.AND P3, PT, R4, R95, PT ;  /* 0x0000005f0400720c */ /* 0x000fe20003f64070 */
[----:B------:R-:W-:Y:S01]  /*34f0*/  @!P0 IMAD.IADD R93, R93, 0x1, -R4 ;  /* 0x000000015d5d8824 */ /* 0x000fe200078e0a04 */
[----:B------:R-:W-:Y:S01]  /*3500*/  ISETP.GT.U32.AND P0, PT, R8, R49, PT ;  /* 0x000000310800720c */ /* 0x000fe20003f04070 */
[----:B------:R-:W-:Y:S01]  /*3510*/  IMAD.MOV R6, RZ, RZ, -R6 ;  /* 0x000000ffff067224 */ /* 0x000fe200078e0a06 */
[----:B------:R-:W-:Y:S01]  /*3520*/  ISETP.GE.AND P4, PT, R60, RZ, PT ;  /* 0x000000ff3c00720c */ /* 0x000fe20003f86270 */
[----:B------:R-:W-:Y:S01]  /*3530*/  @!P2 IMAD.MOV R79, RZ, RZ, -R79 ;  /* 0x000000ffff4fa224 */ /* 0x000fe200078e0a4f */
[----:B------:R-:W-:Y:S01]  /*3540*/  ISETP.GE.AND P6, PT, R64, RZ, PT ;  /* 0x000000ff4000720c */ /* 0x000fe20003fc6270 */
[----:B------:R-:W-:-:S02]  /*3550*/  IMAD R51, R8, R6, R7 ;  /* 0x0000000608337224 */ /* 0x000fc400078e0207 */
[--C-:B------:R-:W-:Y:S01]  /*3560*/  @!P1 IMAD.IADD R99, R99, 0x1, -R4.reuse ;  /* 0x0000000163639824 */ /* 0x100fe200078e0a04 */
[----:B------:R-:W1:Y:S01]  /*3570*/  LDC.64 R6, c[0x0][0x238] ;  /* 0x00008e00ff067b82 */ /* 0x000e620000000a00 */
[--C-:B------:R-:W-:Y:S01]  /*3580*/  @!P5 IMAD.IADD R53, R53, 0x1, -R4.reuse ;  /* 0x000000013535d824 */ /* 0x100fe200078e0a04 */
[----:B------:R-:W-:Y:S01]  /*3590*/  ISETP.GT.U32.AND P2, PT, R8, R51, PT ;  /* 0x000000330800720c */ /* 0x000fe20003f44070 */
[----:B------:R-:W-:Y:S01]  /*35a0*/  @!P3 IMAD.IADD R95, R95, 0x1, -R4 ;  /* 0x000000015f5fb824 */ /* 0x000fe200078e0a04 */
[----:B------:R-:W-:Y:S01]  /*35b0*/  ISETP.GE.AND P3, PT, R62, RZ, PT ;  /* 0x000000ff3e00720c */ /* 0x000fe20003f66270 */
[----:B------:R-:W-:Y:S01]  /*35c0*/  IMAD.SHL.U32 R2, R2, 0x10, RZ ;  /* 0x0000001002027824 */ /* 0x000fe200078e00ff */
[----:B------:R-:W-:Y:S01]  /*35d0*/  @!P0 IADD3 R49, R49, -R8, RZ ;  /* 0x8000000831318210 */ /* 0x000fe20007ffe0ff */
[----:B------:R-:W-:Y:S01]  /*35e0*/  @!P4 IMAD.MOV R81, RZ, RZ, -R81 ;  /* 0x000000ffff51c224 */ /* 0x000fe200078e0a51 */
[----:B------:R-:W-:Y:S02]  /*35f0*/  ISETP.GT.U32.AND P0, PT, R4, R99, PT ;  /* 0x000000630400720c */ /* 0x000fe40003f04070 */
[----:B------:R-:W-:-:S02]  /*3600*/  ISETP.GE.AND P5, PT, R0, RZ, PT ;  /* 0x000000ff0000720c */ /* 0x000fc40003fa6270 */
[----:B------:R-:W-:Y:S02]  /*3610*/  ISETP.GE.AND P1, PT, R66, RZ, PT ;  /* 0x000000ff4200720c */ /* 0x000fe40003f26270 */
[----:B------:R-:W-:Y:S01]  /*3620*/  @!P6 IADD3 R85, -R85, RZ, RZ ;  /* 0x000000ff5555e210 */ /* 0x000fe20007ffe1ff */
[----:B------:R-:W-:Y:S01]  /*3630*/  @!P2 IMAD.IADD R51, R51, 0x1, -R8 ;  /* 0x000000013333a824 */ /* 0x000fe200078e0a08 */
[----:B------:R-:W-:Y:S01]  /*3640*/  ISETP.GT.U32.AND P2, PT, R8, R49, PT ;  /* 0x000000310800720c */ /* 0x000fe20003f44070 */
[----:B------:R-:W-:Y:S01]  /*3650*/  @!P3 IMAD.MOV R83, RZ, RZ, -R83 ;  /* 0x000000ffff53b224 */ /* 0x000fe200078e0a53 */
[----:B------:R-:W-:Y:S02]  /*3660*/  ISETP.GE.AND P4, PT, R68, RZ, PT ;  /* 0x000000ff4400720c */ /* 0x000fe40003f86270 */
[----:B------:R-:W-:Y:S01]  /*3670*/  ISETP.GT.U32.AND P3, PT, R8, R51, PT ;  /* 0x000000330800720c */ /* 0x000fe20003f64070 */
[----:B------:R-:W-:Y:S01]  /*3680*/  @!P0 IMAD.IADD R99, R99, 0x1, -R4 ;  /* 0x0000000163638824 */ /* 0x000fe200078e0a04 */
[----:B------:R-:W-:Y:S01]  /*3690*/  ISETP.GE.AND P0, PT, R54, RZ, PT ;  /* 0x000000ff3600720c */ /* 0x000fe20003f06270 */
[----:B------:R-:W-:Y:S01]  /*36a0*/  @!P5 IMAD.MOV R53, RZ, RZ, -R53 ;  /* 0x000000ffff35d224 */ /* 0x000fe200078e0a35 */
[----:B------:R-:W-:Y:S01]  /*36b0*/  ISETP.GE.AND P5, PT, R56, RZ, PT ;  /* 0x000000ff3800720c */ /* 0x000fe20003fa6270 */
[----:B------:R-:W-:Y:S01]  /*36c0*/  @!P1 IMAD.MOV R87, RZ, RZ, -R87 ;  /* 0x000000ffff579224 */ /* 0x000fe200078e0a57 */
[----:B------:R-:W-:Y:S01]  /*36d0*/  ISETP.GE.AND P1, PT, R72, RZ, PT ;  /* 0x000000ff4800720c */ /* 0x000fe20003f26270 */
[----:B-1----:R-:W-:Y:S01]  /*36e0*/  IMAD R52, R152, R7, RZ ;  /* 0x0000000798347224 */ /* 0x002fe200078e02ff */
[----:B------:R-:W-:Y:S01]  /*36f0*/  ISETP.GE.AND P6, PT, R70, RZ, PT ;  /* 0x000000ff4600720c */ /* 0x000fe20003fc6270 */
[----:B------:R-:W-:Y:S01]  /*3700*/  IMAD.SHL.U32 R231, R6, 0x20, RZ ;  /* 0x0000002006e77824 */ /* 0x000fe200078e00ff */
[----:B------:R-:W-:Y:S01]  /*3710*/  @!P2 IADD3 R49, R49, -R8, RZ ;  /* 0x800000083131a210 */ /* 0x000fe20007ffe0ff */
[----:B------:R-:W-:Y:S01]  /*3720*/  @!P4 IMAD.MOV R89, RZ, RZ, -R89 ;  /* 0x000000ffff59c224 */ /* 0x000fe200078e0a59 */
[----:B------:R-:W-:Y:S01]  /*3730*/  ISETP.GE.AND P2, PT, R58, RZ, PT ;  /* 0x000000ff3a00720c */ /* 0x000fe20003f46270 */
[----:B------:R-:W-:Y:S01]  /*3740*/  @!P3 IMAD.IADD R51, R51, 0x1, -R8 ;  /* 0x000000013333b824 */ /* 0x000fe200078e0a08 */
[----:B------:R-:W-:Y:S01]  /*3750*/  ISETP.NE.AND P3, PT, R189, RZ, PT ;  /* 0x000000ffbd00720c */ /* 0x000fe20003f65270 */
[----:B------:R-:W-:Y:S01]  /*3760*/  @!P0 IMAD.MOV R95, RZ, RZ, -R95 ;  /* 0x000000ffff5f8224 */ /* 0x000fe200078e0a5f */
[----:B------:R-:W-:Y:S01]  /*3770*/  LOP3.LUT R8, RZ, R189, RZ, 0x33, !PT ;  /* 0x000000bdff087212 */ /* 0x000fe200078e33ff */
[----:B------:R-:W-:Y:S01]  /*3780*/  @!P5 IMAD.MOV R97, RZ, RZ, -R97 ;  /* 0x000000ffff61d224 */ /* 0x000fe200078e0a61 */
[----:B------:R-:W-:Y:S01]  /*3790*/  ISETP.GE.AND P0, PT, R3, RZ, PT ;  /* 0x000000ff0300720c */ /* 0x000fe20003f06270 */
[----:B------:R-:W-:Y:S01]  /*37a0*/  IMAD R120, R6, 0x28, RZ ;  /* 0x0000002806787824 */ /* 0x000fe200078e02ff */
[----:B------:R-:W-:Y:S01]  /*37b0*/  ISETP.GE.AND P5, PT, R5, RZ, PT ;  /* 0x000000ff0500720c */ /* 0x000fe20003fa6270 */
[----:B------:R-:W-:Y:S01]  /*37c0*/  @!P6 IMAD.MOV R91, RZ, RZ, -R91 ;  /* 0x000000ffff5be224 */ /* 0x000fe200078e0a5b */
[----:B------:R-:W-:Y:S01]  /*37d0*/  SEL R53, R8, R53, !P3 ;  /* 0x0000003508357207 */ /* 0x000fe20005800000 */
[----:B------:R-:W-:Y:S01]  /*37e0*/  IMAD R124, R6, 0x29, RZ ;  /* 0x00000029067c7824 */ /* 0x000fe200078e02ff */
[----:B------:R-:W-:Y:S01]  /*37f0*/  @!P1 IADD3 R93, -R93, RZ, RZ ;  /* 0x000000ff5d5d9210 */ /* 0x000fe20007ffe1ff */
[----:B------:R-:W-:Y:S01]  /*3800*/  @!P2 IMAD.MOV R99, RZ, RZ, -R99 ;  /* 0x000000ffff63a224 */ /* 0x000fe200078e0a63 */
[----:B------:R-:W-:Y:S01]  /*3810*/  LEA R4, P1, R52, UR4, 0x2 ;  /* 0x0000000434047c11 */ /* 0x000fe2000f8210ff */
[----:B------:R-:W-:Y:S01]  /*3820*/  ULDC UR4, c[0x0][0x240] ;  /* 0x0000900000047ab9 */ /* 0x000fe20000000800 */
[----:B------:R-:W-:Y:S01]  /*3830*/  SEL R56, R8, R11, !P3 ;  /* 0x0000000b08387207 */ /* 0x000fe20005800000 */
[----:B------:R-:W-:Y:S01]  /*3840*/  IMAD R128, R6, 0x2a, RZ ;  /* 0x0000002a06807824 */ /* 0x000fe200078e02ff */
[C---:B------:R-:W-:Y:S01]  /*3850*/  SEL R66, R8.reuse, R16, !P3 ;  /* 0x0000001008427207 */ /* 0x040fe20005800000 */
[----:B------:R-:W-:Y:S01]  /*3860*/  IMAD R16, R53, UR4, RZ ;  /* 0x0000000435107c24 */ /* 0x000fe2000f8e02ff */
[C---:B------:R-:W-:Y:S01]  /*3870*/  SEL R54, R8.reuse, R10, !P3 ;  /* 0x0000000a08367207 */ /* 0x040fe20005800000 */
[----:B------:R-:W-:Y:S01]  /*3880*/  @!P5 IMAD.MOV R51, RZ, RZ, -R51 ;  /* 0x000000ffff33d224 */ /* 0x000fe200078e0a33 */
[C---:B------:R-:W-:Y:S01]  /*3890*/  SEL R60, R8.reuse, R13, !P3 ;  /* 0x0000000d083c7207 */ /* 0x040fe20005800000 */
[----:B------:R-:W1:Y:S01]  /*38a0*/  LDC R11, c[0x0][0x230] ;  /* 0x00008c00ff0b7b82 */ /* 0x000e620000000800 */
[----:B------:R-:W-:Y:S01]  /*38b0*/  SEL R58, R8, R12, !P3 ;  /* 0x0000000c083a7207 */ /* 0x000fe20005800000 */
[----:B------:R-:W-:Y:S01]  /*38c0*/  IMAD R132, R6, 0x2b, RZ ;  /* 0x0000002b06847824 */ /* 0x000fe200078e02ff */
[----:B------:R-:W-:Y:S01]  /*38d0*/  SEL R70, R8, R18, !P3 ;  /* 0x0000001208467207 */ /* 0x000fe20005800000 */
[----:B------:R-:W-:Y:S01]  /*38e0*/  IMAD R18, R56, UR4, RZ ;  /* 0x0000000438127c24 */ /* 0x000fe2000f8e02ff */
[----:B------:R-:W-:Y:S01]  /*38f0*/  SEL R62, R8, R14, !P3 ;  /* 0x0000000e083e7207 */ /* 0x000fe20005800000 */
[----:B------:R-:W-:Y:S01]  /*3900*/  IMAD R136, R6, 0x48, RZ ;  /* 0x0000004806887824 */ /* 0x000fe200078e02ff */
[----:B------:R-:W-:Y:S01]  /*3910*/  SEL R68, R8, R17, !P3 ;  /* 0x0000001108447207 */ /* 0x000fe20005800000 */
[----:B------:R-:W-:Y:S01]  /*3920*/  IMAD R17, R54, UR4, RZ ;  /* 0x0000000436117c24 */ /* 0x000fe2000f8e02ff */
[----:B------:R-:W-:Y:S01]  /*3930*/  @!P0 IADD3 R49, -R49, RZ, RZ ;  /* 0x000000ff31318210 */ /* 0x000fe20007ffe1ff */
[----:B------:R-:W2:Y:S01]  /*3940*/  LDC R12, c[0x0][0x230] ;  /* 0x00008c00ff0c7b82 */ /* 0x000ea20000000800 */
[----:B------:R-:W-:Y:S01]  /*3950*/  SEL R64, R8, R15, !P3 ;  /* 0x0000000f08407207 */ /* 0x000fe20005800000 */
[----:B------:R-:W-:Y:S01]  /*3960*/  IMAD R140, R6, 0x49, RZ ;  /* 0x00000049068c7824 */ /* 0x000fe200078e02ff */
[----:B------:R-:W-:Y:S01]  /*3970*/  SEL R74, R8, R20, !P3 ;  /* 0x00000014084a7207 */ /* 0x000fe20005800000 */
[----:B------:R-:W-:Y:S01]  /*3980*/  IMAD R20, R60, UR4, RZ ;  /* 0x000000043c147c24 */ /* 0x000fe2000f8e02ff */
[----:B------:R-:W-:Y:S01]  /*3990*/  LEA.HI.X.SX32 R13, R52, UR5, 0x2, P1 ;  /* 0x00000005340d7c11 */ /* 0x000fe200088f16ff */
[----:B------:R-:W-:Y:S01]  /*39a0*/  ULDC UR5, c[0x0][0x240] ;  /* 0x0000900000057ab9 */ /* 0x000fe20000000800 */
[-C--:B------:R-:W-:Y:S01]  /*39b0*/  LEA R166, P0, R16, R4.reuse, 0x2 ;  /* 0x0000000410a67211 */ /* 0x080fe200078010ff */
[----:B------:R-:W3:Y:S01]  /*39c0*/  LDC R14, c[0x0][0x230] ;  /* 0x00008c00ff0e7b82 */ /* 0x000ee20000000800 */
[----:B------:R-:W-:Y:S01]  /*39d0*/  SEL R72, R8, R19, !P3 ;  /* 0x0000001308487207 */ /* 0x000fe20005800000 */
[----:B------:R-:W-:Y:S01]  /*39e0*/  IMAD R19, R58, UR4, RZ ;  /* 0x000000043a137c24 */ /* 0x000fe2000f8e02ff */
[----:B------:R-:W-:Y:S01]  /*39f0*/  SEL R76, R8, R21, !P3 ;  /* 0x00000015084c7207 */ /* 0x000fe20005800000 */
[----:B------:R-:W-:Y:S01]  /*3a00*/  IMAD R21, R62, UR4, RZ ;  /* 0x000000043e157c24 */ /* 0x000fe2000f8e02ff */
[----:B------:R-:W-:Y:S01]  /*3a10*/  ISETP.NE.AND P4, PT, R188, RZ, PT ;  /* 0x000000ffbc00720c */ /* 0x000fe20003f85270 */
[----:B------:R-:W-:Y:S01]  /*3a20*/  IMAD R144, R6, 0x4a, RZ ;  /* 0x0000004a06907824 */ /* 0x000fe200078e02ff */
[----:B------:R-:W-:Y:S01]  /*3a30*/  LEA R158, P1, R18, R4, 0x2 ;  /* 0x00000004129e7211 */ /* 0x000fe200078210ff */
[----:B------:R-:W4:Y:S01]  /*3a40*/  LDC R10, c[0x0][0x230] ;  /* 0x00008c00ff0a7b82 */ /* 0x000f220000000800 */
[----:B------:R-:W-:Y:S01]  /*3a50*/  SEL R78, R8, R22, !P3 ;  /* 0x00000016084e7207 */ /* 0x000fe20005800000 */
[----:B------:R-:W-:Y:S01]  /*3a60*/  IMAD R22, R64, UR4, RZ ;  /* 0x0000000440167c24 */ /* 0x000fe2000f8e02ff */
[----:B------:R-:W-:Y:S01]  /*3a70*/  LEA.HI.X.SX32 R167, R16, R13, 0x2, P0 ;  /* 0x0000000d10a77211 */ /* 0x000fe200000f16ff */
[----:B------:R-:W-:Y:S01]  /*3a80*/  IMAD R148, R6, 0x4b, RZ ;  /* 0x0000004b06947824 */ /* 0x000fe200078e02ff */
[----:B------:R-:W-:Y:S01]  /*3a90*/  SEL R80, R8, R23, !P3 ;  /* 0x0000001708507207 */ /* 0x000fe20005800000 */
[----:B------:R-:W-:Y:S01]  /*3aa0*/  IMAD R23, R66, UR4, RZ ;  /* 0x0000000442177c24 */ /* 0x000fe2000f8e02ff */
        /* <DEDUP_REMOVED lines=8> */
[C---:B------:R-:W-:Y:S01]  /*3b30*/  SEL R90, R8.reuse, R28, !P3 ;  /* 0x0000001c085a7207 */ /* 0x040fe20005800000 */
[----:B------:R-:W-:Y:S01]  /*3b40*/  STL.64 [R1+0x200], R166 ;  /* 0x000200a601007387 */ /* 0x000fe20000100a00 */
        /* <DEDUP_REMOVED lines=86> */
[----:B------:R-:W-:Y:S01]  /*40b0*/  SEL R15, R8, R9, !P3 ;  /* 0x00000009080f7207 */ /* 0x000fe20005800000 */
[----:B------:R-:W-:Y:S01]  /*40c0*/  IMAD R74, R91, UR49, RZ ;  /* 0x000000315b4a7c24 */ /* 0x000fe2000f8e02ff */
[-C--:B------:R-:W-:Y:S01]  /*40d0*/  LEA R164, P0, R17, R4.reuse, 0x2 ;  /* 0x0000000411a47211 */ /* 0x080fe200078010ff */
[----:B------:R-:W-:Y:S01]  /*40e0*/  IMAD R75, R93, UR50, RZ ;  /* 0x000000325d4b7c24 */ /* 0x000fe2000f8e02ff */
[-C--:B------:R-:W-:Y:S01]  /*40f0*/  LEA R156, P3, R20, R4.reuse, 0x2 ;  /* 0x00000004149c7211 */ /* 0x080fe200078610ff */
[----:B------:R-:W-:Y:S01]  /*4100*/  IMAD R76, R95, UR51, RZ ;  /* 0x000000335f4c7c24 */ /* 0x000fe2000f8e02ff */
[C---:B------:R-:W-:Y:S01]  /*4110*/  SEL R8, R50.reuse, R49, !P4 ;  /* 0x0000003132087207 */ /* 0x040fe20006000000 */
[----:B------:R-:W-:Y:S01]  /*4120*/  IMAD R49, R109, UR24, RZ ;  /* 0x000000186d317c24 */ /* 0x000fe2000f8e02ff */
[----:B------:R-:W-:Y:S01]  /*4130*/  SEL R7, R50, R51, !P4 ;  /* 0x0000003332077207 */ /* 0x000fe20006000000 */
[----:B------:R-:W-:Y:S01]  /*4140*/  IMAD R50, R110, UR25, RZ ;  /* 0x000000196e327c24 */ /* 0x000fe2000f8e02ff */
[-C--:B------:R-:W-:Y:S01]  /*4150*/  LEA R162, P2, R19, R4.reuse, 0x2 ;  /* 0x0000000413a27211 */ /* 0x080fe200078410ff */
[----:B------:R-:W-:Y:S01]  /*4160*/  IMAD R51, R111, UR26, RZ ;  /* 0x0000001a6f337c24 */ /* 0x000fe2000f8e02ff */
[-C--:B------:R-:W-:Y:S01]  /*4170*/  LEA.HI.X.SX32 R159, R18, R13.reuse, 0x2, P1 ;  /* 0x0000000d129f7211 */ /* 0x080fe200008f16ff */
[----:B------:R-:W-:Y:S01]  /*4180*/  IMAD R77, R97, UR52, RZ ;  /* 0x00000034614d7c24 */ /* 0x000fe2000f8e02ff */
[-C--:B------:R-:W-:Y:S01]  /*4190*/  LEA R154, P4, R21, R4.reuse, 0x2 ;  /* 0x00000004159a7211 */ /* 0x080fe200078810ff */
[----:B------:R-:W-:Y:S01]  /*41a0*/  IMAD R78, R99, UR53, RZ ;  /* 0x00000035634e7c24 */ /* 0x000fe2000f8e02ff */
[-C--:B------:R-:W-:Y:S01]  /*41b0*/  LEA.HI.X.SX32 R165, R17, R13.reuse, 0x2, P0 ;  /* 0x0000000d11a57211 */ /* 0x080fe200000f16ff */
[----:B------:R1:W-:Y:S01]  /*41c0*/  STL.64 [R1+0x220], R158 ;  /* 0x0002209e01007387 */ /* 0x0003e20000100a00 */
[-C--:B------:R-:W-:Y:S01]  /*41d0*/  LEA R160, P5, R22, R4.reuse, 0x2 ;  /* 0x0000000416a07211 */ /* 0x080fe200078a10ff */
[----:B------:R-:W-:Y:S01]  /*41e0*/  IMAD R15, R15, UR54, RZ ;  /* 0x000000360f0f7c24 */ /* 0x000fe2000f8e02ff */
[-C--:B------:R-:W-:Y:S01]  /*41f0*/  LEA.HI.X.SX32 R157, R20, R13.reuse, 0x2, P3 ;  /* 0x0000000d149d7211 */ /* 0x080fe200018f16ff */
[----:B------:R-:W-:Y:S01]  /*4200*/  STL.64 [R1+0x210], R164 ;  /* 0x000210a401007387 */ /* 0x000fe20000100a00 */
[-C--:B------:R-:W-:Y:S01]  /*4210*/  LEA R152, P6, R23, R4.reuse, 0x2 ;  /* 0x0000000417987211 */ /* 0x080fe200078c10ff */
[----:B------:R-:W-:Y:S01]  /*4220*/  ULDC UR5, c[0x0][0x234] ;  /* 0x00008d0000057ab9 */ /* 0x000fe20000000800 */
[-C--:B------:R-:W-:Y:S01]  /*4230*/  LEA.HI.X.SX32 R163, R19, R13.reuse, 0x2, P2 ;  /* 0x0000000d13a37211 */ /* 0x080fe200010f16ff */
[----:B------:R2:W-:Y:S01]  /*4240*/  STL.64 [R1+0x230], R156 ;  /* 0x0002309c01007387 */ /* 0x0005e20000100a00 */
[-C--:B------:R-:W-:Y:S01]  /*4250*/  LEA R172, P0, R24, R4.reuse, 0x2 ;  /* 0x0000000418ac7211 */ /* 0x080fe200078010ff */
[----:B------:R-:W-:Y:S01]  /*4260*/  IMAD R8, R8, UR5, RZ ;  /* 0x0000000508087c24 */ /* 0x000fe2000f8e02ff */
[-C--:B------:R-:W-:Y:S01]  /*4270*/  LEA.HI.X.SX32 R155, R21, R13.reuse, 0x2, P4 ;  /* 0x0000000d159b7211 */ /* 0x080fe200020f16ff */
[----:B------:R-:W-:Y:S01]  /*4280*/  STL.64 [R1+0x228], R162 ;  /* 0x000228a201007387 */ /* 0x000fe20000100a00 */
[-C--:B-1----:R-:W-:Y:S01]  /*4290*/  LEA R158, P1, R25, R4.reuse, 0x2 ;  /* 0x00000004199e7211 */ /* 0x082fe200078210ff */
[----:B------:R-:W-:Y:S01]  /*42a0*/  ULDC.64 UR6, c[0x0][0x210] ;  /* 0x0000840000067ab9 */ /* 0x000fe20000000a00 */
[-C--:B------:R-:W-:Y:S01]  /*42b0*/  LEA R16, P2, R26, R4.reuse, 0x2 ;  /* 0x000000041a107211 */ /* 0x080fe200078410ff */
[----:B------:R1:W-:Y:S01]  /*42c0*/  STL.64 [R1+0x240], R154 ;  /* 0x0002409a01007387 */ /* 0x0003e20000100a00 */
[-C--:B------:R-:W-:Y:S01]  /*42d0*/  LEA.HI.X.SX32 R161, R22, R13.reuse, 0x2, P5 ;  /* 0x0000000d16a17211 */ /* 0x080fe200028f16ff */
[----:B------:R-:W-:Y:S01]  /*42e0*/  IMAD R7, R7, UR5, RZ ;  /* 0x0000000507077c24 */ /* 0x000fe2000f8e02ff */
[-C--:B------:R-:W-:Y:S01]  /*42f0*/  LEA.HI.X.SX32 R153, R23, R13.reuse, 0x2, P6 ;  /* 0x0000000d17997211 */ /* 0x080fe200030f16ff */
[----:B------:R-:W4:Y:S01]  /*4300*/  LDC R9, c[0x0][0x230] ;  /* 0x00008c00ff097b82 */ /* 0x000f220000000800 */
[-C--:B--2---:R-:W-:Y:S01]  /*4310*/  LEA R156, P3, R27, R4.reuse, 0x2 ;  /* 0x000000041b9c7211 */ /* 0x084fe200078610ff */
[----:B------:R-:W-:Y:S01]  /*4320*/  STL.64 [R1+0x250], R160 ;  /* 0x000250a001007387 */ /* 0x000fe20000100a00 */
[-C--:B------:R-:W-:Y:S01]  /*4330*/  LEA.HI.X.SX32 R173, R24, R13.reuse, 0x2, P0 ;  /* 0x0000000d18ad7211 */ /* 0x080fe200000f16ff */
[----:B------:R-:W-:Y:S01]  /*4340*/  VIADD R12, R12, 0xfffffffe ;  /* 0xfffffffe0c0c7836 */ /* 0x000fe20000000000 */
[-C--:B------:R-:W-:Y:S01]  /*4350*/  LEA R20, P5, R29, R4.reuse, 0x2 ;  /* 0x000000041d147211 */ /* 0x080fe200078a10ff */
[----:B------:R2:W-:Y:S01]  /*4360*/  STL.64 [R1+0x258], R152 ;  /* 0x0002589801007387 */ /* 0x0005e20000100a00 */
[-C--:B------:R-:W-:Y:S01]  /*4370*/  LEA.HI.X.SX32 R159, R25, R13.reuse, 0x2, P1 ;  /* 0x0000000d199f7211 */ /* 0x080fe200008f16ff */
[----:B------:R-:W2:Y:S01]  /*4380*/  S2UR UR4, SR_CgaCtaId ;  /* 0x00000000000479c3 */ /* 0x000ea20000008800 */
[-C--:B-1----:R-:W-:Y:S01]  /*4390*/  LEA R154, P4, R28, R4.reuse, 0x2 ;  /* 0x000000041c9a7211 */ /* 0x082fe200078810ff */
[----:B------:R-:W-:Y:S01]  /*43a0*/  STL.64 [R1+0x268], R172 ;  /* 0x000268ac01007387 */ /* 0x000fe20000100a00 */
[-C--:B------:R-:W-:Y:S01]  /*43b0*/  LEA.HI.X.SX32 R17, R26, R13.reuse, 0x2, P2 ;  /* 0x0000000d1a117211 */ /* 0x080fe200010f16ff */
[----:B---3--:R-:W-:Y:S01]  /*43c0*/  VIADD R14, R14, 0xffffffff ;  /* 0xffffffff0e0e7836 */ /* 0x008fe20000000000 */
[-C--:B------:R-:W-:Y:S01]  /*43d0*/  LEA R18, P6, R30, R4.reuse, 0x2 ;  /* 0x000000041e127211 */ /* 0x080fe200078c10ff */
[----:B------:R-:W-:Y:S01]  /*43e0*/  STL.64 [R1+0x278], R158 ;  /* 0x0002789e01007387 */ /* 0x000fe20000100a00 */
[-C--:B------:R-:W-:Y:S01]  /*43f0*/  LEA.HI.X.SX32 R157, R27, R13.reuse, 0x2, P3 ;  /* 0x0000000d1b9d7211 */ /* 0x080fe200018f16ff */
[----:B------:R-:W-:Y:S01]  /*4400*/  UMOV UR10, 0x400 ;  /* 0x00000400000a7882 */ /* 0x000fe20000000000 */
[-C--:B------:R-:W-:Y:S01]  /*4410*/  LEA.HI.X.SX32 R21, R29, R13.reuse, 0x2, P5 ;  /* 0x0000000d1d157211 */ /* 0x080fe200028f16ff */
[----:B------:R1:W-:Y:S01]  /*4420*/  STL.64 [R1+0x280], R16 ;  /* 0x0002801001007387 */ /* 0x0003e20000100a00 */
[-C--:B------:R-:W-:Y:S01]  /*4430*/  LEA.HI.X.SX32 R155, R28, R13.reuse, 0x2, P4 ;  /* 0x0000000d1c9b7211 */ /* 0x080fe200020f16ff */
[----:B----4-:R-:W-:Y:S01]  /*4440*/  VIADD R10, R10, 0xfffffffc ;  /* 0xfffffffc0a0a7836 */ /* 0x010fe20000000000 */
[-C--:B--2---:R-:W-:Y:S01]  /*4450*/  LEA R152, P0, R31, R4.reuse, 0x2 ;  /* 0x000000041f987211 */ /* 0x084fe200078010ff */
[----:B------:R2:W-:Y:S01]  /*4460*/  STL.64 [R1+0x290], R156 ;  /* 0x0002909c01007387 */ /* 0x0005e20000100a00 */
[-C--:B------:R-:W-:Y:S01]  /*4470*/  LEA.HI.X.SX32 R19, R30, R13.reuse, 0x2, P6 ;  /* 0x0000000d1e137211 */ /* 0x080fe200030f16ff */
[----:B------:R-:W-:Y:S01]  /*4480*/  VIADD R9, R9, 0xffffffdf ;  /* 0xffffffdf09097836 */ /* 0x000fe20000000000 */
[CC--:B------:R-:W-:Y:S01]  /*4490*/  LEA R174, P1, R32.reuse, R4.reuse, 0x2 ;  /* 0x0000000420ae7211 */ /* 0x0c0fe200078210ff */
[----:B------:R3:W-:Y:S01]  /*44a0*/  STL.64 [R1+0x2a8], R20 ;  /* 0x0002a81401007387 */ /* 0x0007e20000100a00 */
[-C--:B------:R-:W-:Y:S01]  /*44b0*/  LEA R22, P4, R35, R4.reuse, 0x2 ;  /* 0x0000000423167211 */ /* 0x080fe200078810ff */
[----:B------:R-:W-:Y:S01]  /*44c0*/  ULDC.64 UR8, c[0x0][0x208] ;  /* 0x0000820000087ab9 */ /* 0x000fe20000000a00 */
[-C--:B------:R-:W-:Y:S01]  /*44d0*/  LEA.HI.X.SX32 R153, R31, R13.reuse, 0x2, P0 ;  /* 0x0000000d1f997211 */ /* 0x080fe200000f16ff */
[----:B------:R4:W-:Y:S01]  /*44e0*/  STL.64 [R1+0x2a0], R154 ;  /* 0x0002a09a01007387 */ /* 0x0009e20000100a00 */
[CC--:B-1----:R-:W-:Y:S01]  /*44f0*/  LEA R16, P2, R33.reuse, R4.reuse, 0x2 ;  /* 0x0000000421107211 */ /* 0x0c2fe200078410ff */
[----:B------:R-:W-:Y:S01]  /*4500*/  ULEA UR10, UR4, UR10, 0x18 ;  /* 0x0000000a040a7291 */ /* 0x000fe2000f8ec03f */
[-C--:B------:R-:W-:Y:S01]  /*4510*/  LEA.HI.X.SX32 R175, R32, R13.reuse, 0x2, P1 ;  /* 0x0000000d20af7211 */ /* 0x080fe200008f16ff */
[----:B------:R1:W-:Y:S01]  /*4520*/  STL.64 [R1+0x2b8], R18 ;  /* 0x0002b81201007387 */ /* 0x0003e20000100a00 */
[-C--:B--2---:R-:W-:Y:S01]  /*4530*/  LEA R156, P3, R34, R4.reuse, 0x2 ;  /* 0x00000004229c7211 */ /* 0x084fe200078610ff */
[----:B------:R-:W-:Y:S01]  /*4540*/  IMAD R29, R6, 0x21, RZ ;  /* 0x00000021061d7824 */ /* 0x000fe200078e02ff */
[-C--:B------:R-:W-:Y:S01]  /*4550*/  LEA.HI.X.SX32 R17, R33, R13.reuse, 0x2, P2 ;  /* 0x0000000d21117211 */ /* 0x080fe200010f16ff */
[----:B------:R2:W-:Y:S01]  /*4560*/  STL.64 [R1+0x2c8], R152 ;  /* 0x0002c89801007387 */ /* 0x0005e20000100a00 */
[-C--:B---3--:R-:W-:Y:S01]  /*4570*/  LEA R20, P5, R36, R4.reuse, 0x2 ;  /* 0x0000000424147211 */ /* 0x088fe200078a10ff */
[----:B------:R-:W-:Y:S01]  /*4580*/  IMAD R33, R6, 0x22, RZ ;  /* 0x0000002206217824 */ /* 0x000fe200078e02ff */
[-C--:B------:R-:W-:Y:S01]  /*4590*/  LEA.HI.X.SX32 R23, R35, R13.reuse, 0x2, P4 ;  /* 0x0000000d23177211 */ /* 0x080fe200020f16ff */
[----:B------:R3:W-:Y:S01]  /*45a0*/  STL.64 [R1+0x2e0], R16 ;  /* 0x0002e01001007387 */ /* 0x0007e20000100a00 */
[-C--:B------:R-:W-:Y:S01]  /*45b0*/  LEA.HI.X.SX32 R157, R34, R13.reuse, 0x2, P3 ;  /* 0x0000000d229d7211 */ /* 0x080fe200018f16ff */
[----:B------:R-:W-:Y:S01]  /*45c0*/  IMAD R81, R6, 0x26, RZ ;  /* 0x0000002606517824 */ /* 0x000fe200078e02ff */
[-C--:B----4-:R-:W-:Y:S01]  /*45d0*/  LEA R154, P0, R38, R4.reuse, 0x2 ;  /* 0x00000004269a7211 */ /* 0x090fe200078010ff */
[----:B------:R-:W-:Y:S01]  /*45e0*/  STL.64 [R1+0x2d0], R174 ;  /* 0x0002d0ae01007387 */ /* 0x000fe20000100a00 */
[-C--:B-1----:R-:W-:Y:S01]  /*45f0*/  LEA R18, P6, R37, R4.reuse, 0x2 ;  /* 0x0000000425127211 */ /* 0x082fe200078c10ff */
[----:B------:R-:W-:Y:S01]  /*4600*/  IMAD R85, R6, 0x27, RZ ;  /* 0x0000002706557824 */ /* 0x000fe200078e02ff */
[-C--:B------:R-:W-:Y:S01]  /*4610*/  LEA.HI.X.SX32 R21, R36, R13.reuse, 0x2, P5 ;  /* 0x0000000d24157211 */ /* 0x080fe200028f16ff */
[----:B------:R1:W-:Y:S01]  /*4620*/  STL.64 [R1+0x2f8], R22 ;  /* 0x0002f81601007387 */ /* 0x0003e20000100a00 */
[-C--:B--2---:R-:W-:Y:S01]  /*4630*/  LEA R152, P1, R39, R4.reuse, 0x2 ;  /* 0x0000000427987211 */ /* 0x084fe200078210ff */
[----:B------:R-:W-:Y:S01]  /*4640*/  IMAD R89, R6, 0x44, RZ ;  /* 0x0000004406597824 */ /* 0x000fe200078e02ff */
[-C--:B------:R-:W-:Y:S01]  /*4650*/  LEA.HI.X.SX32 R19, R37, R13.reuse, 0x2, P6 ;  /* 0x0000000d25137211 */ /* 0x080fe200030f16ff */
[----:B------:R-:W-:Y:S01]  /*4660*/  STL.64 [R1+0x2f0], R156 ;  /* 0x0002f09c01007387 */ /* 0x000fe20000100a00 */
[-C--:B---3--:R-:W-:Y:S01]  /*4670*/  LEA R16, P2, R40, R4.reuse, 0x2 ;  /* 0x0000000428107211 */ /* 0x088fe200078410ff */
[----:B------:R-:W-:Y:S01]  /*4680*/  IMAD R37, R6, 0x23, RZ ;  /* 0x0000002306257824 */ /* 0x000fe200078e02ff */
[-C--:B------:R-:W-:Y:S01]  /*4690*/  LEA R158, P3, R41, R4.reuse, 0x2 ;  /* 0x00000004299e7211 */ /* 0x080fe200078610ff */
[----:B------:R2:W-:Y:S01]  /*46a0*/  STL.64 [R1+0x308], R20 ;  /* 0x0003081401007387 */ /* 0x0005e20000100a00 */
[-C--:B------:R-:W-:Y:S01]  /*46b0*/  LEA.HI.X.SX32 R155, R38, R13.reuse, 0x2, P0 ;  /* 0x0000000d269b7211 */ /* 0x080fe200000f16ff */
[----:B------:R-:W-:Y:S01]  /*46c0*/  IMAD R93, R6, 0x45, RZ ;  /* 0x00000045065d7824 */ /* 0x000fe200078e02ff */
[-C--:B------:R-:W-:Y:S01]  /*46d0*/  LEA.HI.X.SX32 R153, R39, R13.reuse, 0x2, P1 ;  /* 0x0000000d27997211 */ /* 0x080fe200008f16ff */
[----:B------:R3:W-:Y:S01]  /*46e0*/  STL.64 [R1+0x318], R18 ;  /* 0x0003181201007387 */ /* 0x0007e20000100a00 */
[-C--:B-1----:R-:W-:Y:S01]  /*46f0*/  LEA R22, P4, R42, R4.reuse, 0x2 ;  /* 0x000000042a167211 */ /* 0x082fe200078810ff */
[----:B------:R-:W-:Y:S01]  /*4700*/  IMAD R97, R6, 0x46, RZ ;  /* 0x0000004606617824 */ /* 0x000fe200078e02ff */
[-C--:B------:R-:W-:Y:S01]  /*4710*/  LEA.HI.X.SX32 R17, R40, R13.reuse, 0x2, P2 ;  /* 0x0000000d28117211 */ /* 0x080fe200010f16ff */
[----:B------:R1:W-:Y:S01]  /*4720*/  STL.64 [R1+0x320], R154 ;  /* 0x0003209a01007387 */ /* 0x0003e20000100a00 */
[-C--:B------:R-:W-:Y:S01]  /*4730*/  LEA.HI.X.SX32 R159, R41, R13.reuse, 0x2, P3 ;  /* 0x0000000d299f7211 */ /* 0x080fe200018f16ff */
[----:B------:R-:W-:Y:S01]  /*4740*/  IMAD R100, R6, 0x47, RZ ;  /* 0x0000004706647824 */ /* 0x000fe200078e02ff */
[-C--:B------:R-:W-:Y:S01]  /*4750*/  LEA.HI.X.SX32 R23, R42, R13.reuse, 0x2, P4 ;  /* 0x0000000d2a177211 */ /* 0x080fe200020f16ff */
[----:B------:R4:W-:Y:S01]  /*4760*/  STL.64 [R1+0x330], R152 ;  /* 0x0003309801007387 */ /* 0x0009e20000100a00 */
[-C--:B--2---:R-:W-:Y:S01]  /*4770*/  LEA R20, P5, R43, R4.reuse, 0x2 ;  /* 0x000000042b147211 */ /* 0x084fe200078a10ff */
[----:B------:R-:W-:Y:S01]  /*4780*/  IMAD R104, R6, 0x64, RZ ;  /* 0x0000006406687824 */ /* 0x000fe200078e02ff */
[-C--:B------:R-:W-:Y:S01]  /*4790*/  LEA R156, P0, R45, R4.reuse, 0x2 ;  /* 0x000000042d9c7211 */ /* 0x080fe200078010ff */
[----:B------:R-:W-:Y:S01]  /*47a0*/  STL.64 [R1+0x340], R16 ;  /* 0x0003401001007387 */ /* 0x000fe20000100a00 */
[-C--:B---3--:R-:W-:Y:S01]  /*47b0*/  LEA R18, P6, R44, R4.reuse, 0x2 ;  /* 0x000000042c127211 */ /* 0x088fe200078c10ff */
[----:B------:R-:W-:Y:S01]  /*47c0*/  IMAD R108, R6, 0x65, RZ ;  /* 0x00000065066c7824 */ /* 0x000fe200078e02ff */
[-C--:B------:R-:W-:Y:S01]  /*47d0*/  LEA.HI.X.SX32 R21, R43, R13.reuse, 0x2, P5 ;  /* 0x0000000d2b157211 */ /* 0x080fe200028f16ff */
[----:B------:R-:W-:Y:S01]  /*47e0*/  STL.64 [R1+0x348], R158 ;  /* 0x0003489e01007387 */ /* 0x000fe20000100a00 */
[-C--:B------:R-:W-:Y:S01]  /*47f0*/  LEA.HI.X.SX32 R19, R44, R13.reuse, 0x2, P6 ;  /* 0x0000000d2c137211 */ /* 0x080fe200030f16ff */
[----:B------:R-:W-:Y:S01]  /*4800*/  IMAD R112, R6, 0x66, RZ ;  /* 0x0000006606707824 */ /* 0x000fe200078e02ff */
[-C--:B-1----:R-:W-:Y:S01]  /*4810*/  LEA R154, P1, R46, R4.reuse, 0x2 ;  /* 0x000000042e9a7211 */ /* 0x082fe200078210ff */
[----:B------:R1:W-:Y:S01]  /*4820*/  STL.64 [R1+0x358], R22 ;  /* 0x0003581601007387 */ /* 0x0003e20000100a00 */
[-C--:B----4-:R-:W-:Y:S01]  /*4830*/  LEA R152, P2, R47, R4.reuse, 0x2 ;  /* 0x000000042f987211 */ /* 0x090fe200078410ff */
[----:B------:R-:W-:Y:S01]  /*4840*/  IMAD R116, R6, 0x67, RZ ;  /* 0x0000006706747824 */ /* 0x000fe200078e02ff */
[-C--:B------:R-:W-:Y:S01]  /*4850*/  LEA R170, P3, R48, R4.reuse, 0x2 ;  /* 0x0000000430aa7211 */ /* 0x080fe200078610ff */
[----:B------:R2:W-:Y:S01]  /*4860*/  STL.64 [R1+0x368], R20 ;  /* 0x0003681401007387 */ /* 0x0005e20000100a00 */
[-C--:B------:R-:W-:Y:S01]  /*4870*/  LEA.HI.X.SX32 R157, R45, R13.reuse, 0x2, P0 ;  /* 0x0000000d2d9d7211 */ /* 0x080fe200000f16ff */
[----:B------:R-:W-:Y:S01]  /*4880*/  IMAD R45, R6, 0x41, RZ ;  /* 0x00000041062d7824 */ /* 0x000fe200078e02ff */
[-C--:B------:R-:W-:Y:S01]  /*4890*/  LEA.HI.X.SX32 R155, R46, R13.reuse, 0x2, P1 ;  /* 0x0000000d2e9b7211 */ /* 0x080fe200008f16ff */
[----:B------:R3:W-:Y:S01]  /*48a0*/  STL.64 [R1+0x370], R18 ;  /* 0x0003701201007387 */ /* 0x0007e20000100a00 */
[-C--:B------:R-:W-:Y:S01]  /*48b0*/  LEA.HI.X.SX32 R153, R47, R13.reuse, 0x2, P2 ;  /* 0x0000000d2f997211 */ /* 0x080fe200010f16ff */
[----:B------:R-:W-:Y:S01]  /*48c0*/  IMAD R160, R6, 0x6a, RZ ;  /* 0x0000006a06a07824 */ /* 0x000fe200078e02ff */
[-C--:B------:R-:W-:Y:S01]  /*48d0*/  LEA.HI.X.SX32 R171, R48, R13.reuse, 0x2, P3 ;  /* 0x0000000d30ab7211 */ /* 0x080fe200018f16ff */
[----:B------:R4:W-:Y:S01]  /*48e0*/  STL.64 [R1+0x380], R156 ;  /* 0x0003809c01007387 */ /* 0x0009e20000100a00 */
[CC--:B-1----:R-:W-:Y:S01]  /*48f0*/  LEA R22, P4, R49.reuse, R4.reuse, 0x2 ;  /* 0x0000000431167211 */ /* 0x0c2fe200078810ff */
[----:B------:R-:W-:Y:S01]  /*4900*/  IMAD R164, R6, 0x6b, RZ ;  /* 0x0000006b06a47824 */ /* 0x000fe200078e02ff */
[-C--:B------:R-:W-:Y:S01]  /*4910*/  LEA R158, P0, R52, R4.reuse, 0x2 ;  /* 0x00000004349e7211 */ /* 0x080fe200078010ff */
[----:B------:R1:W-:Y:S01]  /*4920*/  STL.64 [R1+0x390], R154 ;  /* 0x0003909a01007387 */ /* 0x0003e20000100a00 */
[-C--:B--2---:R-:W-:Y:S01]  /*4930*/  LEA R20, P5, R50, R4.reuse, 0x2 ;  /* 0x0000000432147211 */ /* 0x084fe200078a10ff */
[C---:B------:R-:W-:Y:S01]  /*4940*/  IMAD R250, R6.reuse, 0xf, RZ ;  /* 0x0000000f06fa7824 */ /* 0x040fe200078e02ff */
[-C--:B------:R-:W-:Y:S01]  /*4950*/  LEA.HI.X.SX32 R23, R49, R13.reuse, 0x2, P4 ;  /* 0x0000000d31177211 */ /* 0x080fe200020f16ff */
[----:B------:R2:W-:Y:S01]  /*4960*/  STL.64 [R1+0x398], R152 ;  /* 0x0003989801007387 */ /* 0x0005e20000100a00 */
[CC--:B---3--:R-:W-:Y:S01]  /*4970*/  LEA R18, P6, R51.reuse, R4.reuse, 0x2 ;  /* 0x0000000433127211 */ /* 0x0c8fe200078c10ff */
        /* <DEDUP_REMOVED lines=25> */
[----:B------:R-:W-:Y:S01]  /*4b10*/  LOP3.LUT R2, R2, 0x70, RZ, 0xc0, !PT ;  /* 0x0000007002027812 */ /* 0x000fe200078ec0ff */
        /* <DEDUP_REMOVED lines=9> */
[-C--:B----4-:R-:W-:Y:S01]  /*4bb0*/  LEA R156, P1, R60, R4.reuse, 0x2 ;  /* 0x000000043c9c7211 */ /* 0x090fe200078210ff */
[C---:B------:R-:W-:Y:S01]  /*4bc0*/  IMAD R198, R6.reuse, 0x4f, RZ ;  /* 0x0000004f06c67824 */ /* 0x040fe200078e02ff */
[-C--:B------:R-:W-:Y:S01]  /*4bd0*/  LEA.HI.X.SX32 R159, R59, R13.reuse, 0x2, P0 ;  /* 0x0000000d3b9f7211 */ /* 0x080fe200000f16ff */
[----:B------:R4:W-:Y:S01]  /*4be0*/  STL.64 [R1+0x420], R20 ;  /* 0x0004201401007387 */ /* 0x0009e20000100a00 */
[CC--:B-1----:R-:W-:Y:S01]  /*4bf0*/  LEA R154, P2, R61.reuse, R4.reuse, 0x2 ;  /* 0x000000043d9a7211 */ /* 0x0c2fe200078410ff */
[----:B------:R-:W-:Y:S01]  /*4c00*/  IMAD R202, R6, 0x6c, RZ ;  /* 0x0000006c06ca7824 */ /* 0x000fe200078e02ff */
[-C--:B------:R-:W-:Y:S01]  /*4c10*/  LEA.HI.X.SX32 R157, R60, R13.reuse, 0x2, P1 ;  /* 0x0000000d3c9d7211 */ /* 0x080fe200008f16ff */
        /* <DEDUP_REMOVED lines=18> */
[C---:B------:R-:W-:Y:S01]  /*4d40*/  IMAD.SHL.U32 R246, R6.reuse, 0x10, RZ ;  /* 0x0000001006f67824 */ /* 0x040fe200078e00ff */
        /* <DEDUP_REMOVED lines=23> */
[----:B------:R-:W-:Y:S01]  /*4ec0*/  IMAD R218, R6, 0x30, RZ ;  /* 0x0000003006da7824 */ /* 0x000fe200078e02ff */
[-C--:B------:R-:W-:Y:S01]  /*4ed0*/  LEA.HI.X.SX32 R21, R71, R13.reuse, 0x2, P5 ;  /* 0x0000000d47157211 */ /* 0x080fe200028f16ff */
[----:B------:R4:W-:Y:S01]  /*4ee0*/  STL.64 [R1+0x4c0], R152 ;  /* 0x0004c09801007387 */ /* 0x0009e20000100a00 */
[-C--:B------:R-:W-:Y:S01]  /*4ef0*/  LEA.HI.X.SX32 R19, R72, R13.reuse, 0x2, P6 ;  /* 0x0000000d48137211 */ /* 0x080fe200030f16ff */
[----:B------:R-:W-:Y:S01]  /*4f00*/  IMAD R222, R6, 0x31, RZ ;  /* 0x0000003106de7824 */ /* 0x000fe200078e02ff */
[CC--:B-1----:R-:W-:Y:S01]  /*4f10*/  LEA R158, P0, R73.reuse, R4.reuse, 0x2 ;  /* 0x00000004499e7211 */ /* 0x0c2fe200078010ff */
        /* <DEDUP_REMOVED lines=10> */
[----:B------:R-:W-:Y:S01]  /*4fc0*/  ULDC UR4, c[0x0][0x230] ;  /* 0x00008c0000047ab9 */ /* 0x000fe20000000800 */
[----:B------:R-:W-:Y:S01]  /*4fd0*/  LEA.HI.X.SX32 R155, R75, R13, 0x2, P2 ;  /* 0x0000000d4b9b7211 */ /* 0x000fe200010f16ff */
[----:B------:R-:W-:Y:S01]  /*4fe0*/  STL.64 [R1+0x4f0], R158 ;  /* 0x0004f09e01007387 */ /* 0x000fe20000100a00 */
[----:B-1----:R-:W-:-:S02]  /*4ff0*/  LEA R22, P4, R77, R4, 0x2 ;  /* 0x000000044d167211 */ /* 0x002fc400078810ff */
[-C--:B------:R-:W-:Y:S01]  /*5000*/  LEA.HI.X.SX32 R153, R76, R13.reuse, 0x2, P3 ;  /* 0x0000000d4c997211 */ /* 0x080fe200018f16ff */
[----:B------:R1:W-:Y:S01]  /*5010*/  STL.64 [R1+0x4f8], R156 ;  /* 0x0004f89c01007387 */ /* 0x0003e20000100a00 */
[-C--:B--2---:R-:W-:Y:S02]  /*5020*/  LEA R20, P5, R78, R4.reuse, 0x2 ;  /* 0x000000044e147211 */ /* 0x084fe400078a10ff */
[-C--:B------:R-:W-:Y:S01]  /*5030*/  LEA.HI.X.SX32 R23, R77, R13.reuse, 0x2, P4 ;  /* 0x0000000d4d177211 */ /* 0x080fe200020f16ff */
[----:B------:R-:W-:Y:S01]  /*5040*/  STL.64 [R1+0x508], R154 ;  /* 0x0005089a01007387 */ /* 0x000fe20000100a00 */
[C---:B---3--:R-:W-:Y:S01]  /*5050*/  LEA R18, P6, R15.reuse, R4, 0x2 ;  /* 0x000000040f127211 */ /* 0x048fe200078c10ff */
[----:B------:R-:W-:Y:S01]  /*5060*/  IMAD R77, R6, 0x25, RZ ;  /* 0x00000025064d7824 */ /* 0x000fe200078e02ff */
[-C--:B------:R-:W-:Y:S01]  /*5070*/  LEA.HI.X.SX32 R21, R78, R13.reuse, 0x2, P5 ;  /* 0x0000000d4e157211 */ /* 0x080fe200028f16ff */
[----:B------:R-:W-:Y:S01]  /*5080*/  STL.64 [R1+0x518], R152 ;  /* 0x0005189801007387 */ /* 0x000fe20000100a00 */
[----:B------:R-:W-:Y:S01]  /*5090*/  LEA.HI.X.SX32 R19, R15, R13, 0x2, P6 ;  /* 0x0000000d0f137211 */ /* 0x000fe200030f16ff */
[----:B------:R-:W2:Y:S01]  /*50a0*/  LDC R4, c[0x0][0x230] ;  /* 0x00008c00ff047b82 */ /* 0x000ea20000000800 */
[----:B------:R-:W-:Y:S01]  /*50b0*/  ISETP.GE.U32.AND P2, PT, R12, 0x7fffff7f, PT ;  /* 0x7fffff7f0c00780c */ /* 0x000fe20003f46070 */
[----:B------:R3:W-:Y:S01]  /*50c0*/  STL.64 [R1+0x520], R22 ;  /* 0x0005201601007387 */ /* 0x0007e20000100a00 */
[----:B------:R-:W-:Y:S01]  /*50d0*/  ISETP.GE.U32.AND P5, PT, R14, 0x7fffff80, PT ;  /* 0x7fffff800e00780c */ /* 0x000fe20003fa6070 */
[----:B-1----:R-:W-:Y:S01]  /*50e0*/  IMAD R156, R6, 0x69, RZ ;  /* 0x00000069069c7824 */ /* 0x002fe200078e02ff */
[----:B------:R-:W-:Y:S01]  /*50f0*/  ISETP.GE.U32.AND P0, PT, R9, 0x7fffff60, PT ;  /* 0x7fffff600900780c */ /* 0x000fe20003f06070 */
[----:B------:R-:W-:Y:S01]  /*5100*/  STL.64 [R1+0x530], R20 ;  /* 0x0005301401007387 */ /* 0x000fe20000100a00 */
[----:B------:R-:W-:Y:S01]  /*5110*/  IADD3 R11, R11, -0x3, RZ ;  /* 0xfffffffd0b0b7810 */ /* 0x000fe20007ffe0ff */
[----:B------:R-:W1:Y:S01]  /*5120*/  LDC R13, c[0x0][0x230] ;  /* 0x00008c00ff0d7b82 */ /* 0x000e620000000800 */
[----:B------:R-:W-:Y:S01]  /*5130*/  ISETP.GE.U32.AND P3, PT, R10, 0x7fffff7d, PT ;  /* 0x7fffff7d0a00780c */ /* 0x000fe20003f66070 */
[----:B------:R4:W-:Y:S01]  /*5140*/  STL.64 [R1+0x540], R18 ;  /* 0x0005401201007387 */ /* 0x0009e20000100a00 */
[----:B------:R-:W-:-:S02]  /*5150*/  ISETP.GE.U32.AND P4, PT, R11, 0x7fffff7e, PT ;  /* 0x7fffff7e0b00780c */ /* 0x000fc40003f86070 */
[----:B------:R-:W-:Y:S02]  /*5160*/  SHF.L.U32 R41, R6, 0x6, RZ ;  /* 0x0000000606297819 */ /* 0x000fe400000006ff */
[C---:B---3--:R-:W-:Y:S01]  /*5170*/  LEA R22, P1, R8.reuse, UR6, 0x2 ;  /* 0x0000000608167c11 */ /* 0x048fe2000f8210ff */
[----:B------:R-:W3:Y:S03]  /*5180*/  LDC R12, c[0x0][0x230] ;  /* 0x00008c00ff0c7b82 */ /* 0x000ee60000000800 */
[----:B------:R-:W-:Y:S02]  /*5190*/  LEA.HI.X.SX32 R23, R8, UR7, 0x2, P1 ;  /* 0x0000000708177c11 */ /* 0x000fe400088f16ff */
[----:B------:R-:W-:-:S03]  /*51a0*/  LEA R24, P1, R7, UR6, 0x2 ;  /* 0x0000000607187c11 */ /* 0x000fc6000f8210ff */
[----:B------:R-:W3:Y:S01]  /*51b0*/  LDC R8, c[0x0][0x230] ;  /* 0x00008c00ff087b82 */ /* 0x000ee20000000800 */
[----:B------:R-:W-:Y:S01]  /*51c0*/  LEA.HI.X.SX32 R25, R7, UR7, 0x2, P1 ;  /* 0x0000000707197c11 */ /* 0x000fe200088f16ff */
[----:B----4-:R-:W-:Y:S01]  /*51d0*/  IMAD.WIDE R18, R6, 0x4, R22 ;  /* 0x0000000406127825 */ /* 0x010fe200078e0216 */
[----:B--2---:R-:W-:Y:S01]  /*51e0*/  IADD3 R4, R4, -0x22, RZ ;  /* 0xffffffde04047810 */ /* 0x004fe20007ffe0ff */
[----:B------:R-:W-:Y:S02]  /*51f0*/  ULDC.64 UR6, c[0x0][0x238] ;  /* 0x00008e0000067ab9 */ /* 0x000fe40000000a00 */
[----:B------:R-:W-:Y:S01]  /*5200*/  IMAD.WIDE R188, R6, 0x4, R24 ;  /* 0x0000000406bc7825 */ /* 0x000fe200078e0218 */
[----:B------:R-:W-:Y:S01]  /*5210*/  ISETP.GE.U32.AND P1, PT, R4, 0x7fffff5f, PT ;  /* 0x7fffff5f0400780c */ /* 0x000fe20003f26070 */
[----:B------:R-:W2:Y:S01]  /*5220*/  LDC R9, c[0x0][0x230] ;  /* 0x00008c00ff097b82 */ /* 0x000ea20000000800 */
[----:B------:R4:W-:Y:S01]  /*5230*/  STL.64 [R1+0xe0], R18 ;  /* 0x0000e01201007387 */ /* 0x0009e20000100a00 */
[----:B-1----:R-:W-:Y:S01]  /*5240*/  VIADD R7, R13, 0xffffffdd ;  /* 0xffffffdd0d077836 */ /* 0x002fe20000000000 */
[----:B------:R-:W-:Y:S01]  /*5250*/  USHF.L.U32 UR6, UR6, 0x7, URZ ;  /* 0x0000000706067899 */ /* 0x000fe2000800063f */
[----:B------:R-:W-:Y:S01]  /*5260*/  IMAD.WIDE R232, R231, 0x4, R22 ;  /* 0x00000004e7e87825 */ /* 0x000fe200078e0216 */
[----:B------:R-:W1:Y:S02]  /*5270*/  S2R R13, SR_TID.X ;  /* 0x00000000000d7919 */ /* 0x000e640000002100 */
[----:B------:R-:W-:Y:S01]  /*5280*/  ISETP.GE.U32.AND P6, PT, R7, 0x7fffff5e, PT ;  /* 0x7fffff5e0700780c */ /* 0x000fe20003fc6070 */
[----:B------:R-:W4:Y:S01]  /*5290*/  LDC R10, c[0x0][0x230] ;  /* 0x00008c00ff0a7b82 */ /* 0x000f220000000800 */
[----:B---3--:R-:W-:Y:S01]  /*52a0*/  IADD3 R4, R12, -0x24, RZ ;  /* 0xffffffdc0c047810 */ /* 0x008fe20007ffe0ff */
[----:B------:R-:W-:Y:S01]  /*52b0*/  IMAD.SHL.U32 R7, R6, 0x2, RZ ;  /* 0x0000000206077824 */ /* 0x000fe200078e00ff */
[----:B------:R-:W-:Y:S01]  /*52c0*/  STL.64 [R1+0xdf0], R188 ;  /* 0x000df0bc01007387 */ /* 0x000fe20000100a00 */
[----:B------:R-:W-:-:S04]  /*52d0*/  IMAD.WIDE R230, R231, 0x4, R24 ;  /* 0x00000004e7e67825 */ /* 0x000fc800078e0218 */
[----:B------:R-:W-:Y:S01]  /*52e0*/  IMAD.WIDE R14, R7, 0x4, R24 ;  /* 0x00000004070e7825 */ /* 0x000fe200078e0218 */
[----:B------:R-:W3:Y:S03]  /*52f0*/  LDC R11, c[0x0][0x230] ;  /* 0x00008c00ff0b7b82 */ /* 0x000ee60000000800 */
[----:B------:R-:W-:-:S04]  /*5300*/  IMAD.WIDE R26, R29, 0x4, R22 ;  /* 0x000000041d1a7825 */ /* 0x000fc800078e0216 */
[----:B------:R-:W-:Y:S01]  /*5310*/  IMAD.WIDE R28, R29, 0x4, R24 ;  /* 0x000000041d1c7825 */ /* 0x000fe200078e0218 */
[----:B------:R-:W3:Y:S03]  /*5320*/  LDC R12, c[0x0][0x230] ;  /* 0x00008c00ff0c7b82 */ /* 0x000ee60000000800 */
[----:B------:R-:W-:-:S04]  /*5330*/  IMAD.WIDE R30, R33, 0x4, R22 ;  /* 0x00000004211e7825 */ /* 0x000fc800078e0216 */
[----:B------:R-:W-:-:S04]  /*5340*/  IMAD.WIDE R32, R33, 0x4, R24 ;  /* 0x0000000421207825 */ /* 0x000fc800078e0218 */
[----:B------:R-:W-:Y:S01]  /*5350*/  IMAD.WIDE R34, R37, 0x4, R22 ;  /* 0x0000000425227825 */ /* 0x000fe200078e0216 */
[----:B-1----:R-:W-:-:S03]  /*5360*/  LOP3.LUT R13, R13, 0x7f, RZ, 0xc0, !PT ;  /* 0x0000007f0d0d7812 */ /* 0x002fc600078ec0ff */
[----:B------:R-:W-:-:S04]  /*5370*/  IMAD.WIDE R36, R37, 0x4, R24 ;  /* 0x0000000425247825 */ /* 0x000fc800078e0218 */
[----:B------:R-:W-:Y:S02]  /*5380*/  IMAD R2, R13, 0x80, R2 ;  /* 0x000000800d027824 */ /* 0x000fe400078e0202 */
[----:B------:R-:W-:-:S03]  /*5390*/  IMAD.WIDE R38, R41, 0x4, R22 ;  /* 0x0000000429267825 */ /* 0x000fc600078e0216 */
[C---:B------:R-:W-:Y:S01]  /*53a0*/  LOP3.LUT R20, R2.reuse, 0x10, RZ, 0x3c, !PT ;  /* 0x0000001002147812 */ /* 0x040fe200078e3cff */
[----:B------:R-:W-:Y:S02]  /*53b0*/  VIADD R21, R2, UR10 ;  /* 0x0000000a02157c36 */ /* 0x000fe40008000000 */
[----:B------:R-:W-:Y:S01]  /*53c0*/  IMAD.WIDE R40, R41, 0x4, R24 ;  /* 0x0000000429287825 */ /* 0x000fe200078e0218 */
[----:B------:R-:W-:Y:S02]  /*53d0*/  IADD3 R20, R20, UR10, RZ ;  /* 0x0000000a14147c10 */ /* 0x000fe4000fffe0ff */
[----:B------:R-:W-:Y:S01]  /*53e0*/  @!PT LDS RZ, [RZ] ;  /* 0x00000000fffff984 */ /* 0x000fe20000000800 */
[----:B------:R-:W-:Y:S01]  /*53f0*/  @!PT LDS RZ, [RZ] ;  /* 0x00000000fffff984 */ /* 0x000fe20000000800 */
[----:B------:R-:W-:Y:S01]  /*5400*/  @!PT LDS RZ, [RZ] ;  /* 0x00000000fffff984 */ /* 0x000fe20000000800 */
[----:B------:R-:W-:Y:S01]  /*5410*/  LDGSTS.E [R21], desc[UR8][R22.64], !P5 ;  /* 0x0000000016157fae */ /* 0x000fe2000e921848 */
[----:B------:R-:W-:-:S03]  /*5420*/  IMAD.WIDE R42, R45, 0x4, R22 ;  /* 0x000000042d2a7825 */ /* 0x000fc600078e0216 */
[----:B------:R-:W-:Y:S01]  /*5430*/  LDGSTS.E [R21+0x4000], desc[UR8][R24.64], !P5 ;  /* 0x0400000018157fae */ /* 0x000fe2000e921848 */
[----:B------:R-:W-:Y:S01]  /*5440*/  ISETP.GE.U32.AND P5, PT, R4, 0x7fffff5d, PT ;  /* 0x7fffff5d0400780c */ /* 0x000fe20003fa6070 */
[----:B------:R-:W-:Y:S02]  /*5450*/  VIADD R4, R8, 0xffffffbf ;  /* 0xffffffbf08047836 */ /* 0x000fe40000000000 */
[----:B------:R4:W-:Y:S01]  /*5460*/  LDGSTS.E [R21+0x4], desc[UR8][R18.64], !P2 ;  /* 0x0000400012157fae */ /* 0x0009e2000d121848 */
[----:B------:R-:W1:Y:S01]  /*5470*/  LDC R8, c[0x0][0x230] ;  /* 0x00008c00ff087b82 */ /* 0x000e620000000800 */
[----:B------:R-:W-:Y:S02]  /*5480*/  IMAD.WIDE R44, R45, 0x4, R24 ;  /* 0x000000042d2c7825 */ /* 0x000fe400078e0218 */
[----:B------:R-:W-:Y:S01]  /*5490*/  LDGSTS.E [R21+0x4004], desc[UR8][R188.64], !P2 ;  /* 0x04004000bc157fae */ /* 0x000fe2000d121848 */
[----:B------:R-:W-:Y:S01]  /*54a0*/  ISETP.GE.U32.AND P2, PT, R4, 0x7fffff40, PT ;  /* 0x7fffff400400780c */ /* 0x000fe20003f46070 */
[----:B--2---:R-:W-:-:S02]  /*54b0*/  VIADD R4, R9, 0xffffffbe ;  /* 0xffffffbe09047836 */ /* 0x004fc40000000000 */
[--C-:B------:R-:W-:Y:S01]  /*54c0*/  IMAD.WIDE R46, R49, 0x4, R22.reuse ;  /* 0x00000004312e7825 */ /* 0x100fe200078e0216 */
[----:B------:R-:W2:Y:S03]  /*54d0*/  LDC R9, c[0x0][0x230] ;  /* 0x00008c00ff097b82 */ /* 0x000ea60000000800 */
[----:B----4-:R-:W-:-:S04]  /*54e0*/  IMAD.WIDE R18, R7, 0x4, R22 ;  /* 0x0000000407127825 */ /* 0x010fc800078e0216 */
[----:B------:R-:W-:Y:S01]  /*54f0*/  IMAD R7, R6, 0x3, RZ ;  /* 0x0000000306077824 */ /* 0x000fe200078e02ff */
[----:B------:R4:W-:Y:S01]  /*5500*/  STL.64 [R1+0xd0], R18 ;  /* 0x0000d01201007387 */ /* 0x0009e20000100a00 */
[----:B------:R-:W-:-:S03]  /*5510*/  IMAD.WIDE R48, R49, 0x4, R24 ;  /* 0x0000000431307825 */ /* 0x000fc600078e0218 */
[----:B------:R4:W-:Y:S01]  /*5520*/  LDGSTS.E [R21+0x8], desc[UR8][R18.64], !P4 ;  /* 0x0000800012157fae */ /* 0x0009e2000e121848 */
[----:B------:R-:W-:-:S03]  /*5530*/  IMAD.WIDE R50, R53, 0x4, R22 ;  /* 0x0000000435327825 */ /* 0x000fc600078e0216 */
[----:B------:R3:W-:Y:S01]  /*5540*/  STL.64 [R1+0xc8], R14 ;  /* 0x0000c80e01007387 */ /* 0x0007e20000100a00 */
[----:B------:R-:W-:-:S03]  /*5550*/  IMAD.WIDE R52, R53, 0x4, R24 ;  /* 0x0000000435347825 */ /* 0x000fc600078e0218 */
[----:B------:R3:W-:Y:S01]  /*5560*/  LDGSTS.E [R21+0x4008], desc[UR8][R14.64], !P4 ;  /* 0x040080000e157fae */ /* 0x0007e2000e121848 */
[----:B------:R-:W-:Y:S01]  /*5570*/  ISETP.GE.U32.AND P4, PT, R4, 0x7fffff3f, PT ;  /* 0x7fffff3f0400780c */ /* 0x000fe20003f86070 */
[--C-:B------:R-:W-:Y:S01]  /*5580*/  IMAD.WIDE R54, R57, 0x4, R22.reuse ;  /* 0x0000000439367825 */ /* 0x100fe200078e0216 */
[----:B------:R-:W-:Y:S02]  /*5590*/  IADD3 R4, R10, -0x43, RZ ;  /* 0xffffffbd0a047810 */ /* 0x000fe40007ffe0ff */
[----:B------:R-:W2:Y:S01]  /*55a0*/  LDC R10, c[0x0][0x230] ;  /* 0x00008c00ff0a7b82 */ /* 0x000ea20000000800 */
[----:B----4-:R-:W-:-:S04]  /*55b0*/  IMAD.WIDE R18, R7, 0x4, R22 ;  /* 0x0000000407127825 */ /* 0x010fc800078e0216 */
[--C-:B------:R-:W-:Y:S01]  /*55c0*/  IMAD.WIDE R56, R57, 0x4, R24.reuse ;  /* 0x0000000439387825 */ /* 0x100fe200078e0218 */
[----:B------:R4:W-:Y:S03]  /*55d0*/  LDGSTS.E [R21+0xc], desc[UR8][R18.64], !P3 ;  /* 0x0000c00012157fae */ /* 0x0009e6000d921848 */
[----:B---3--:R-:W-:Y:S01]  /*55e0*/  IMAD.WIDE R14, R7, 0x4, R24 ;  /* 0x00000004070e7825 */ /* 0x008fe200078e0218 */
[----:B------:R4:W-:Y:S01]  /*55f0*/  STL.64 [R1+0xc0], R18 ;  /* 0x0000c01201007387 */ /* 0x0009e20000100a00 */
[----:B------:R-:W3:Y:S02]  /*5600*/  LDC R7, c[0x0][0x230] ;  /* 0x00008c00ff077b82 */ /* 0x000ee40000000800 */
[----:B------:R-:W-:Y:S01]  /*5610*/  IMAD.WIDE R58, R61, 0x4, R22 ;  /* 0x000000043d3a7825 */ /* 0x000fe200078e0216 */
[----:B------:R4:W-:Y:S01]  /*5620*/  LDGSTS.E [R21+0x400c], desc[UR8][R14.64], !P3 ;  /* 0x0400c0000e157fae */ /* 0x0009e2000d921848 */
[----:B------:R-:W-:-:S02]  /*5630*/  ISETP.GE.U32.AND P3, PT, R4, 0x7fffff3e, PT ;  /* 0x7fffff3e0400780c */ /* 0x000fc40003f66070 */
[----:B-1----:R-:W-:Y:S01]  /*5640*/  VIADD R4, R8, 0xffffffbc ;  /* 0xffffffbc08047836 */ /* 0x002fe20000000000 */
[----:B------:R1:W-:Y:S01]  /*5650*/  LDGSTS.E [R21+0x8000], desc[UR8][R232.64], !P0 ;  /* 0x08000000e8157fae */ /* 0x0003e2000c121848 */
[----:B------:R-:W4:Y:S01]  /*5660*/  LDC R8, c[0x0][0x230] ;  /* 0x00008c00ff087b82 */ /* 0x000f220000000800 */
[----:B------:R-:W-:Y:S02]  /*5670*/  IMAD.WIDE R60, R61, 0x4, R24 ;  /* 0x000000043d3c7825 */ /* 0x000fe400078e0218 */
[----:B------:R1:W-:Y:S01]  /*5680*/  LDGSTS.E [R21+0xc000], desc[UR8][R230.64], !P0 ;  /* 0x0c000000e6157fae */ /* 0x0003e2000c121848 */
[----:B------:R-:W-:Y:S01]  /*5690*/  ISETP.GE.U32.AND P0, PT, R4, 0x7fffff3d, PT ;  /* 0x7fffff3d0400780c */ /* 0x000fe20003f06070 */
[----:B------:R-:W-:Y:S02]  /*56a0*/  VIADD R4, R11, 0xffffff9f ;  /* 0xffffff9f0b047836 */ /* 0x000fe40000000000 */
[----:B------:R-:W-:Y:S01]  /*56b0*/  LDGSTS.E [R21+0x8004], desc[UR8][R26.64], !P1 ;  /* 0x080040001a157fae */ /* 0x000fe2000c921848 */
[----:B------:R-:W1:Y:S01]  /*56c0*/  LDC R11, c[0x0][0x230] ;  /* 0x00008c00ff0b7b82 */ /* 0x000e620000000800 */
[----:B------:R-:W-:-:S02]  /*56d0*/  IMAD.WIDE R62, R65, 0x4, R22 ;  /* 0x00000004413e7825 */ /* 0x000fc400078e0216 */
[----:B------:R-:W-:Y:S01]  /*56e0*/  LDGSTS.E [R21+0xc004], desc[UR8][R28.64], !P1 ;  /* 0x0c0040001c157fae */ /* 0x000fe2000c921848 */
[----:B------:R-:W-:Y:S01]  /*56f0*/  ISETP.GE.U32.AND P1, PT, R4, 0x7fffff20, PT ;  /* 0x7fffff200400780c */ /* 0x000fe20003f26070 */
[----:B------:R-:W-:Y:S01]  /*5700*/  VIADD R4, R12, 0xffffff9e ;  /* 0xffffff9e0c047836 */ /* 0x000fe20000000000 */
[----:B------:R-:W-:Y:S01]  /*5710*/  LOP3.LUT R12, R2, 0x70, RZ, 0x3c, !PT ;  /* 0x00000070020c7812 */ /* 0x000fe200078e3cff */
[----:B------:R-:W-:Y:S01]  /*5720*/  LDGSTS.E [R21+0x8008], desc[UR8][R30.64], !P6 ;  /* 0x080080001e157fae */ /* 0x000fe2000f121848 */
[----:B---3--:R-:W-:Y:S02]  /*5730*/  VIADD R7, R7, 0xffffff9d ;  /* 0xffffff9d07077836 */ /* 0x008fe40000000000 */
[----:B------:R-:W-:Y:S01]  /*5740*/  IMAD.WIDE R64, R65, 0x4, R24 ;  /* 0x0000000441407825 */ /* 0x000fe200078e0218 */
[----:B------:R-:W-:Y:S01]  /*5750*/  LDGSTS.E [R21+0xc008], desc[UR8][R32.64], !P6 ;  /* 0x0c00800020157fae */ /* 0x000fe2000f121848 */
[----:B------:R-:W-:Y:S02]  /*5760*/  ISETP.GE.U32.AND P6, PT, R4, 0x7fffff1f, PT ;  /* 0x7fffff1f0400780c */ /* 0x000fe40003fc6070 */
[----:B--2---:R-:W-:Y:S01]  /*5770*/  VIADD R4, R10, 0xffffff9c ;  /* 0xffffff9c0a047836 */ /* 0x004fe20000000000 */
[----:B------:R-:W-:Y:S01]  /*5780*/  LDGSTS.E [R21+0x800c], desc[UR8][R34.64], !P5 ;  /* 0x0800c00022157fae */ /* 0x000fe2000e921848 */
[----:B------:R-:W2:Y:S01]  /*5790*/  LDC R10, c[0x0][0x230] ;  /* 0x00008c00ff0a7b82 */ /* 0x000ea20000000800 */
[----:B------:R-:W-:-:S02]  /*57a0*/  IMAD.WIDE R66, R69, 0x4, R22 ;  /* 0x0000000445427825 */ /* 0x000fc400078e0216 */
[----:B------:R-:W-:Y:S01]  /*57b0*/  LDGSTS.E [R21+0xc00c], desc[UR8][R36.64], !P5 ;  /* 0x0c00c00024157fae */ /* 0x000fe2000e921848 */
[----:B------:R-:W-:Y:S01]  /*57c0*/  ISETP.GE.U32.AND P5, PT, R7, 0x7fffff1e, PT ;  /* 0x7fffff1e0700780c */ /* 0x000fe20003fa6070 */
[----:B------:R-:W-:Y:S02]  /*57d0*/  IMAD.WIDE R68, R69, 0x4, R24 ;  /* 0x0000000445447825 */ /* 0x000fe400078e0218 */
[----:B------:R-:W-:Y:S01]  /*57e0*/  LDGSTS.E [R21+0x10000], desc[UR8][R38.64], !P2 ;  /* 0x1000000026157fae */ /* 0x000fe2000d121848 */
[----:B------:R-:W3:Y:S01]  /*57f0*/  LDC R7, c[0x0][0x230] ;  /* 0x00008c00ff077b82 */ /* 0x000ee20000000800 */
[C---:B------:R-:W-:Y:S02]  /*5800*/  IMAD.WIDE R70, R73.reuse, 0x4, R22 ;  /* 0x0000000449467825 */ /* 0x040fe400078e0216 */
[----:B------:R-:W-:Y:S01]  /*5810*/  LDGSTS.E [R21+0x14000], desc[UR8][R40.64], !P2 ;  /* 0x1400000028157fae */ /* 0x000fe2000d121848 */
[----:B------:R-:W-:Y:S01]  /*5820*/  ISETP.GE.U32.AND P2, PT, R4, 0x7fffff1d, PT ;  /* 0x7fffff1d0400780c */ /* 0x000fe20003f46070 */
[----:B------:R-:W-:Y:S01]  /*5830*/  IMAD.WIDE R72, R73, 0x4, R24 ;  /* 0x0000000449487825 */ /* 0x000fe200078e0218 */
[----:B----4-:R-:W-:Y:S01]  /*5840*/  IADD3 R4, R8, -0x5, RZ ;  /* 0xfffffffb08047810 */ /* 0x010fe20007ffe0ff */
[----:B------:R-:W-:Y:S01]  /*5850*/  LDGSTS.E [R21+0x10004], desc[UR8][R42.64], !P4 ;  /* 0x100040002a157fae */ /* 0x000fe2000e121848 */
[----:B------:R-:W4:Y:S01]  /*5860*/  LDC R8, c[0x0][0x230] ;  /* 0x00008c00ff087b82 */ /* 0x000f220000000800 */
[----:B------:R-:W-:-:S02]  /*5870*/  IMAD.WIDE R74, R77, 0x4, R22 ;  /* 0x000000044d4a7825 */ /* 0x000fc400078e0216 */
[----:B------:R-:W-:Y:S01]  /*5880*/  LDGSTS.E [R21+0x14004], desc[UR8][R44.64], !P4 ;  /* 0x140040002c157fae */ /* 0x000fe2000e121848 */
[----:B------:R-:W-:Y:S01]  /*5890*/  ISETP.GE.U32.AND P4, PT, R4, 0x7fffff7c, PT ;  /* 0x7fffff7c0400780c */ /* 0x000fe20003f86070 */
[----:B------:R-:W-:Y:S02]  /*58a0*/  VIADD R4, R9, 0xfffffffa ;  /* 0xfffffffa09047836 */ /* 0x000fe40000000000 */
[----:B------:R-:W-:Y:S01]  /*58b0*/  LDGSTS.E [R21+0x10008], desc[UR8][R46.64], !P3 ;  /* 0x100080002e157fae */ /* 0x000fe2000d921848 */
[----:B------:R-:W1:Y:S01]  /*58c0*/  LDC R9, c[0x0][0x230] ;  /* 0x00008c00ff097b82 */ /* 0x000e620000000800 */
[----:B------:R-:W-:Y:S02]  /*58d0*/  IMAD.WIDE R76, R77, 0x4, R24 ;  /* 0x000000044d4c7825 */ /* 0x000fe400078e0218 */
[----:B------:R-:W-:Y:S01]  /*58e0*/  LDGSTS.E [R21+0x14008], desc[UR8][R48.64], !P3 ;  /* 0x1400800030157fae */ /* 0x000fe2000d921848 */
[----:B------:R-:W-:Y:S01]  /*58f0*/  ISETP.GE.U32.AND P3, PT, R4, 0x7fffff7b, PT ;  /* 0x7fffff7b0400780c */ /* 0x000fe20003f66070 */
[----:B------:R-:W-:-:S02]  /*5900*/  IMAD.WIDE R78, R81, 0x4, R22 ;  /* 0x00000004514e7825 */ /* 0x000fc400078e0216 */
[----:B------:R-:W-:Y:S02]  /*5910*/  LDGSTS.E [R21+0x1000c], desc[UR8][R50.64], !P0 ;  /* 0x1000c00032157fae */ /* 0x000fe4000c121848 */
[----:B---3--:R-:W-:Y:S02]  /*5920*/  VIADD R4, R7, 0xfffffff9 ;  /* 0xfffffff907047836 */ /* 0x008fe40000000000 */
[----:B------:R-:W-:Y:S01]  /*5930*/  LDGSTS.E [R21+0x1400c], desc[UR8][R52.64], !P0 ;  /* 0x1400c00034157fae */ /* 0x000fe2000c121848 */
[----:B------:R-:W-:Y:S02]  /*5940*/  IMAD.SHL.U32 R7, R6, 0x4, RZ ;  /* 0x0000000406077824 */ /* 0x000fe400078e00ff */
[----:B------:R-:W-:Y:S01]  /*5950*/  ISETP.GE.U32.AND P0, PT, R4, 0x7fffff7a, PT ;  /* 0x7fffff7a0400780c */ /* 0x000fe20003f06070 */
[----:B--2---:R-:W-:Y:S01]  /*5960*/  VIADD R4, R10, 0xfffffff8 ;  /* 0xfffffff80a047836 */ /* 0x004fe20000000000 */
[----:B------:R-:W-:Y:S01]  /*5970*/  LDGSTS.E [R21+0x18000], desc[UR8][R54.64], !P1 ;  /* 0x1800000036157fae */ /* 0x000fe2000c921848 */
[----:B------:R-:W2:Y:S01]  /*5980*/  LDC R10, c[0x0][0x230] ;  /* 0x00008c00ff0a7b82 */ /* 0x000ea20000000800 */
[----:B------:R-:W-:-:S02]  /*5990*/  IMAD.WIDE R18, R7, 0x4, R22 ;  /* 0x0000000407127825 */ /* 0x000fc400078e0216 */
[----:B------:R-:W-:Y:S01]  /*59a0*/  LDGSTS.E [R21+0x1c000], desc[UR8][R56.64], !P1 ;  /* 0x1c00000038157fae */ /* 0x000fe2000c921848 */
[----:B------:R-:W-:Y:S01]  /*59b0*/  ISETP.GE.U32.AND P1, PT, R4, 0x7fffff79, PT ;  /* 0x7fffff790400780c */ /* 0x000fe20003f26070 */
[----:B------:R-:W-:Y:S01]  /*59c0*/  IMAD.WIDE R80, R81, 0x4, R24 ;  /* 0x0000000451507825 */ /* 0x000fe200078e0218 */
[----:B----4-:R-:W-:Y:S01]  /*59d0*/  IADD3 R4, R8, -0x25, RZ ;  /* 0xffffffdb08047810 */ /* 0x010fe20007ffe0ff */
[----:B------:R-:W-:Y:S01]  /*59e0*/  LDGSTS.E [R21+0x18004], desc[UR8][R58.64], !P6 ;  /* 0x180040003a157fae */ /* 0x000fe2000f121848 */
[----:B------:R-:W3:Y:S01]  /*59f0*/  LDC R8, c[0x0][0x230] ;  /* 0x00008c00ff087b82 */ /* 0x000ee20000000800 */
[----:B------:R-:W-:Y:S02]  /*5a00*/  IMAD.WIDE R82, R85, 0x4, R22 ;  /* 0x0000000455527825 */ /* 0x000fe400078e0216 */
[----:B------:R-:W-:Y:S01]  /*5a10*/  LDGSTS.E [R21+0x1c004], desc[UR8][R60.64], !P6 ;  /* 0x1c0040003c157fae */ /* 0x000fe2000f121848 */
[----:B------:R-:W-:Y:S01]  /*5a20*/  ISETP.GE.U32.AND P6, PT, R4, 0x7fffff5c, PT ;  /* 0x7fffff5c0400780c */ /* 0x000fe20003fc6070 */
[----:B-1----:R-:W-:-:S02]  /*5a30*/  VIADD R4, R9, 0xffffffda ;  /* 0xffffffda09047836 */ /* 0x002fc40000000000 */
[----:B------:R-:W-:Y:S01]  /*5a40*/  LDGSTS.E [R21+0x18008], desc[UR8][R62.64], !P5 ;  /* 0x180080003e157fae */ /* 0x000fe2000e921848 */
[----:B------:R-:W1:Y:S01]  /*5a50*/  LDC R9, c[0x0][0x230] ;  /* 0x00008c00ff097b82 */ /* 0x000e620000000800 */
[----:B------:R-:W-:Y:S02]  /*5a60*/  IMAD.WIDE R84, R85, 0x4, R24 ;  /* 0x0000000455547825 */ /* 0x000fe400078e0218 */
[----:B------:R-:W-:Y:S01]  /*5a70*/  LDGSTS.E [R21+0x1c008], desc[UR8][R64.64], !P5 ;  /* 0x1c00800040157fae */ /* 0x000fe2000e921848 */
[----:B------:R-:W-:Y:S01]  /*5a80*/  ISETP.GE.U32.AND P5, PT, R4, 0x7fffff5b, PT ;  /* 0x7fffff5b0400780c */ /* 0x000fe20003fa6070 */
[----:B------:R-:W-:Y:S02]  /*5a90*/  VIADD R4, R11, 0xffffffd9 ;  /* 0xffffffd90b047836 */ /* 0x000fe40000000000 */
[----:B------:R4:W-:Y:S01]  /*5aa0*/  STL.64 [R1+0xb8], R14 ;  /* 0x0000b80e01007387 */ /* 0x0009e20000100a00 */
[----:B------:R-:W1:Y:S01]  /*5ab0*/  LDC R11, c[0x0][0x230] ;  /* 0x00008c00ff0b7b82 */ /* 0x000e620000000800 */
[----:B------:R-:W-:-:S02]  /*5ac0*/  IMAD.WIDE R86, R89, 0x4, R22 ;  /* 0x0000000459567825 */ /* 0x000fc400078e0216 */
[----:B------:R-:W-:Y:S02]  /*5ad0*/  LDGSTS.E [R21+0x1800c], desc[UR8][R66.64], !P2 ;  /* 0x1800c00042157fae */ /* 0x000fe4000d121848 */
[----:B------:R-:W-:Y:S02]  /*5ae0*/  IMAD.WIDE R88, R89, 0x4, R24 ;  /* 0x0000000459587825 */ /* 0x000fe400078e0218 */
[----:B------:R2:W-:Y:S02]  /*5af0*/  STL.64 [R1+0xdf8], R232 ;  /* 0x000df8e801007387 */ /* 0x0005e40000100a00 */
[----:B------:R-:W-:Y:S02]  /*5b00*/  IMAD.WIDE R90, R93, 0x4, R22 ;  /* 0x000000045d5a7825 */ /* 0x000fe400078e0216 */
[----:B------:R-:W-:Y:S01]  /*5b10*/  LDGSTS.E [R21+0x1c00c], desc[UR8][R68.64], !P2 ;  /* 0x1c00c00044157fae */ /* 0x000fe2000d121848 */
[----:B------:R-:W-:Y:S01]  /*5b20*/  ISETP.GE.U32.AND P2, PT, R4, 0x7fffff5a, PT ;  /* 0x7fffff5a0400780c */ /* 0x000fe20003f46070 */
[----:B----4-:R-:W-:-:S02]  /*5b30*/  IMAD.WIDE R14, R7, 0x4, R24 ;  /* 0x00000004070e7825 */ /* 0x010fc400078e0218 */
[----:B------:R4:W-:Y:S02]  /*5b40*/  STL.64 [R1+0xe00], R230 ;  /* 0x000e00e601007387 */ /* 0x0009e40000100a00 */
[----:B------:R-:W-:Y:S02]  /*5b50*/  IMAD R7, R6, 0x5, RZ ;  /* 0x0000000506077824 */ /* 0x000fe400078e02ff */
[----:B--2---:R-:W-:Y:S01]  /*5b60*/  VIADD R4, R10, 0xffffffd8 ;  /* 0xffffffd80a047836 */ /* 0x004fe20000000000 */
[----:B------:R2:W-:Y:S01]  /*5b70*/  STL.64 [R1+0xb0], R18 ;  /* 0x0000b01201007387 */ /* 0x0005e20000100a00 */
[----:B------:R-:W1:Y:S01]  /*5b80*/  LDC R10, c[0x0][0x230] ;  /* 0x00008c00ff0a7b82 */ /* 0x000e620000000800 */
[----:B------:R-:W-:Y:S01]  /*5b90*/  IMAD.WIDE R92, R93, 0x4, R24 ;  /* 0x000000045d5c7825 */ /* 0x000fe200078e0218 */
[----:B------:R-:W-:Y:S01]  /*5ba0*/  MOV R232, R170 ;  /* 0x000000aa00e87202 */ /* 0x000fe20000000f00 */
[----:B------:R2:W-:Y:S02]  /*5bb0*/  LDGSTS.E [R20], desc[UR8][R18.64], !P4 ;  /* 0x0000000012147fae */ /* 0x0005e4000e121848 */
[C---:B------:R-:W-:Y:S01]  /*5bc0*/  IMAD.WIDE R94, R97.reuse, 0x4, R22 ;  /* 0x00000004615e7825 */ /* 0x040fe200078e0216 */
[----:B----4-:R-:W-:Y:S01]  /*5bd0*/  MOV R230, R174 ;  /* 0x000000ae00e67202 */ /* 0x010fe20000000f00 */
[----:B------:R4:W-:Y:S02]  /*5be0*/  STL.64 [R1+0xa8], R14 ;  /* 0x0000a80e01007387 */ /* 0x0009e40000100a00 */
[----:B------:R-:W-:-:S02]  /*5bf0*/  IMAD.WIDE R96, R97, 0x4, R24 ;  /* 0x0000000461607825 */ /* 0x000fc400078e0218 */
[----:B------:R4:W-:Y:S01]  /*5c00*/  LDGSTS.E [R20+0x4000], desc[UR8][R14.64], !P4 ;  /* 0x040000000e147fae */ /* 0x0009e2000e121848 */
[----:B------:R-:W-:Y:S01]  /*5c10*/  ISETP.GE.U32.AND P4, PT, R4, 0x7fffff59, PT ;  /* 0x7fffff590400780c */ /* 0x000fe20003f86070 */
[----:B---3--:R-:W-:Y:S02]  /*5c20*/  VIADD R4, R8, 0xffffffbb ;  /* 0xffffffbb08047836 */ /* 0x008fe40000000000 */
[C-C-:B--2---:R-:W-:Y:S01]  /*5c30*/  IMAD.WIDE R18, R7.reuse, 0x4, R22.reuse ;  /* 0x0000000407127825 */ /* 0x144fe200078e0216 */
[----:B------:R-:W2:Y:S03]  /*5c40*/  LDC R8, c[0x0][0x230] ;  /* 0x00008c00ff087b82 */ /* 0x000ea60000000800 */
[----:B------:R-:W-:Y:S01]  /*5c50*/  IMAD.WIDE R98, R100, 0x4, R22 ;  /* 0x0000000464627825 */ /* 0x000fe200078e0216 */
[----:B------:R3:W-:Y:S03]  /*5c60*/  STL.64 [R1+0xa0], R18 ;  /* 0x0000a01201007387 */ /* 0x0007e60000100a00 */
[--C-:B----4-:R-:W-:Y:S01]  /*5c70*/  IMAD.WIDE R14, R7, 0x4, R24.reuse ;  /* 0x00000004070e7825 */ /* 0x110fe200078e0218 */
[----:B------:R3:W-:Y:S03]  /*5c80*/  LDGSTS.E [R20+0x4], desc[UR8][R18.64], !P3 ;  /* 0x0000400012147fae */ /* 0x0007e6000d921848 */
[----:B------:R-:W-:Y:S01]  /*5c90*/  IMAD R7, R6, 0x6, RZ ;  /* 0x0000000606077824 */ /* 0x000fe200078e02ff */
[----:B------:R4:W-:Y:S01]  /*5ca0*/  STL.64 [R1+0x98], R14 ;  /* 0x0000980e01007387 */ /* 0x0009e20000100a00 */
[----:B------:R-:W-:-:S03]  /*5cb0*/  IMAD.WIDE R100, R100, 0x4, R24 ;  /* 0x0000000464647825 */ /* 0x000fc600078e0218 */
[----:B------:R4:W-:Y:S01]  /*5cc0*/  LDGSTS.E [R20+0x4004], desc[UR8][R14.64], !P3 ;  /* 0x040040000e147fae */ /* 0x0009e2000d921848 */
[----:B------:R-:W-:Y:S01]  /*5cd0*/  ISETP.GE.U32.AND P3, PT, R4, 0x7fffff3c, PT ;  /* 0x7fffff3c0400780c */ /* 0x000fe20003f66070 */
[----:B-1----:R-:W-:Y:S02]  /*5ce0*/  VIADD R4, R9, 0xffffffba ;  /* 0xffffffba09047836 */ /* 0x002fe40000000000 */
[C-C-:B---3--:R-:W-:Y:S01]  /*5cf0*/  IMAD.WIDE R18, R7.reuse, 0x4, R22.reuse ;  /* 0x0000000407127825 */ /* 0x148fe200078e0216 */
[----:B------:R-:W1:Y:S03]  /*5d00*/  LDC R9, c[0x0][0x230] ;  /* 0x00008c00ff097b82 */ /* 0x000e660000000800 */
        /* <DEDUP_REMOVED lines=9> */
[--C-:B------:R-:W-:Y:S01]  /*5da0*/  IMAD.WIDE R106, R108, 0x4, R22.reuse ;  /* 0x000000046c6a7825 */ /* 0x100fe200078e0216 */
[----:B------:R-:W-:Y:S02]  /*5db0*/  IADD3 R4, R11, -0x47, RZ ;  /* 0xffffffb90b047810 */ /* 0x000fe40007ffe0ff */
[----:B------:R-:W2:Y:S01]  /*5dc0*/  LDC R11, c[0x0][0x230] ;  /* 0x00008c00ff0b7b82 */ /* 0x000ea20000000800 */
[----:B---3--:R-:W-:-:S04]  /*5dd0*/  IMAD.WIDE R18, R7, 0x4, R22 ;  /* 0x0000000407127825 */ /* 0x008fc800078e0216 */
[----:B-1----:R-:W-:Y:S01]  /*5de0*/  VIADD R9, R9, 0xfffffff6 ;  /* 0xfffffff609097836 */ /* 0x002fe20000000000 */
[----:B------:R1:W-:Y:S01]  /*5df0*/  LDGSTS.E [R20+0xc], desc[UR8][R18.64], !P1 ;  /* 0x0000c00012147fae */ /* 0x0003e2000c921848 */
[--C-:B----4-:R-:W-:Y:S02]  /*5e00*/  IMAD.WIDE R14, R7, 0x4, R24.reuse ;  /* 0x00000004070e7825 */ /* 0x110fe400078e0218 */
[----:B------:R-:W3:Y:S01]  /*5e10*/  LDC R7, c[0x0][0x230] ;  /* 0x00008c00ff077b82 */ /* 0x000ee20000000800 */
[----:B------:R1:W-:Y:S01]  /*5e20*/  STL.64 [R1+0x80], R18 ;  /* 0x0000801201007387 */ /* 0x0003e20000100a00 */
[----:B------:R-:W-:-:S03]  /*5e30*/  IMAD.WIDE R108, R108, 0x4, R24 ;  /* 0x000000046c6c7825 */ /* 0x000fc600078e0218 */
[----:B------:R4:W-:Y:S01]  /*5e40*/  LDGSTS.E [R20+0x400c], desc[UR8][R14.64], !P1 ;  /* 0x0400c0000e147fae */ /* 0x0009e2000c921848 */
[----:B------:R-:W-:Y:S01]  /*5e50*/  ISETP.GE.U32.AND P1, PT, R4, 0x7fffff3a, PT ;  /* 0x7fffff3a0400780c */ /* 0x000fe20003f26070 */
[----:B------:R-:W-:Y:S02]  /*5e60*/  VIADD R4, R10, 0xffffffb8 ;  /* 0xffffffb80a047836 */ /* 0x000fe40000000000 */
[----:B------:R-:W4:Y:S01]  /*5e70*/  LDC R10, c[0x0][0x230] ;  /* 0x00008c00ff0a7b82 */ /* 0x000f220000000800 */
[----:B------:R-:W-:Y:S01]  /*5e80*/  LDGSTS.E [R20+0x8000], desc[UR8][R70.64], !P6 ;  /* 0x0800000046147fae */ /* 0x000fe2000f121848 */
[----:B------:R-:W-:Y:S01]  /*5e90*/  IMAD.WIDE R110, R112, 0x4, R22 ;  /* 0x00000004706e7825 */ /* 0x000fe200078e0216 */
[----:B-1----:R-:W-:Y:S02]  /*5ea0*/  LOP3.LUT R19, R2, 0x20, RZ, 0x3c, !PT ;  /* 0x0000002002137812 */ /* 0x002fe400078e3cff */
[----:B------:R-:W-:Y:S01]  /*5eb0*/  LDGSTS.E [R20+0xc000], desc[UR8][R72.64], !P6 ;  /* 0x0c00000048147fae */ /* 0x000fe2000f121848 */
[----:B------:R-:W-:Y:S01]  /*5ec0*/  ISETP.GE.U32.AND P6, PT, R4, 0x7fffff39, PT ;  /* 0x7fffff390400780c */ /* 0x000fe20003fc6070 */
[----:B--2---:R-:W-:Y:S01]  /*5ed0*/  VIADD R4, R8, 0xffffff9b ;  /* 0xffffff9b08047836 */ /* 0x004fe20000000000 */
[----:B------:R-:W-:Y:S01]  /*5ee0*/  LOP3.LUT R18, R2, 0x30, RZ, 0x3c, !PT ;  /* 0x0000003002127812 */ /* 0x000fe200078e3cff */
[----:B------:R-:W1:Y:S01]  /*5ef0*/  LDC R8, c[0x0][0x230] ;  /* 0x00008c00ff087b82 */ /* 0x000e620000000800 */
[----:B------:R-:W-:Y:S01]  /*5f00*/  LDGSTS.E [R20+0x8004], desc[UR8][R74.64], !P5 ;  /* 0x080040004a147fae */ /* 0x000fe2000e921848 */
[----:B------:R-:W-:-:S03]  /*5f10*/  IMAD.WIDE R112, R112, 0x4, R24 ;  /* 0x0000000470707825 */ /* 0x000fc600078e0218 */
[----:B------:R-:W-:Y:S01]  /*5f20*/  LDGSTS.E [R20+0xc004], desc[UR8][R76.64], !P5 ;  /* 0x0c0040004c147fae */ /* 0x000fe2000e921848 */
[----:B------:R-:W-:Y:S01]  /*5f30*/  ISETP.GE.U32.AND P5, PT, R4, 0x7fffff1c, PT ;  /* 0x7fffff1c0400780c */ /* 0x000fe20003fa6070 */
[----:B---3--:R-:W-:Y:S02]  /*5f40*/  VIADD R4, R7, 0xffffff9a ;  /* 0xffffff9a07047836 */ /* 0x008fe40000000000 */
[----:B------:R-:W-:Y:S01]  /*5f50*/  LDGSTS.E [R20+0x8008], desc[UR8][R78.64], !P2 ;  /* 0x080080004e147fae */ /* 0x000fe2000d121848 */
[----:B------:R-:W-:-:S03]  /*5f60*/  IMAD.WIDE R114, R116, 0x4, R22 ;  /* 0x0000000474727825 */ /* 0x000fc600078e0216 */
[----:B------:R-:W-:Y:S01]  /*5f70*/  LDGSTS.E [R20+0xc008], desc[UR8][R80.64], !P2 ;  /* 0x0c00800050147fae */ /* 0x000fe2000d121848 */
[----:B------:R-:W-:Y:S01]  /*5f80*/  ISETP.GE.U32.AND P2, PT, R4, 0x7fffff1b, PT ;  /* 0x7fffff1b0400780c */ /* 0x000fe20003f46070 */
[----:B----4-:R-:W-:Y:S01]  /*5f90*/  VIADD R7, R10, 0xffffff98 ;  /* 0xffffff980a077836 */ /* 0x010fe20000000000 */
[----:B------:R-:W-:Y:S01]  /*5fa0*/  IADD3 R4, R11, -0x67, RZ ;  /* 0xffffff990b047810 */ /* 0x000fe20007ffe0ff */
[----:B------:R-:W-:Y:S01]  /*5fb0*/  LDGSTS.E [R20+0x800c], desc[UR8][R82.64], !P4 ;  /* 0x0800c00052147fae */ /* 0x000fe2000e121848 */
[----:B------:R-:W2:Y:S01]  /*5fc0*/  LDC R10, c[0x0][0x230] ;  /* 0x00008c00ff0a7b82 */ /* 0x000ea20000000800 */
[----:B------:R-:W-:Y:S02]  /*5fd0*/  IMAD.WIDE R116, R116, 0x4, R24 ;  /* 0x0000000474747825 */ /* 0x000fe400078e0218 */
[----:B------:R-:W-:Y:S01]  /*5fe0*/  LDGSTS.E [R20+0xc00c], desc[UR8][R84.64], !P4 ;  /* 0x0c00c00054147fae */ /* 0x000fe2000e121848 */
[----:B------:R-:W-:Y:S01]  /*5ff0*/  ISETP.GE.U32.AND P4, PT, R4, 0x7fffff1a, PT ;  /* 0x7fffff1a0400780c */ /* 0x000fe20003f86070 */
[----:B------:R-:W-:-:S02]  /*6000*/  VIADD R19, R19, UR10 ;  /* 0x0000000a13137c36 */ /* 0x000fc40008000000 */
[----:B------:R-:W-:Y:S01]  /*6010*/  LDGSTS.E [R20+0x10000], desc[UR8][R86.64], !P3 ;  /* 0x1000000056147fae */ /* 0x000fe2000d921848 */
[----:B------:R-:W3:Y:S01]  /*6020*/  LDC R4, c[0x0][0x230] ;  /* 0x00008c00ff047b82 */ /* 0x000ee20000000800 */
[----:B-1----:R-:W-:Y:S02]  /*6030*/  VIADD R8, R8, 0xfffffff7 ;  /* 0xfffffff708087836 */ /* 0x002fe40000000000 */
[----:B------:R-:W-:Y:S01]  /*6040*/  LDGSTS.E [R20+0x14000], desc[UR8][R88.64], !P3 ;  /* 0x1400000058147fae */ /* 0x000fe2000d921848 */
[----:B------:R-:W-:Y:S01]  /*6050*/  ISETP.GE.U32.AND P3, PT, R7, 0x7fffff19, PT ;  /* 0x7fffff190700780c */ /* 0x000fe20003f66070 */
[C---:B------:R-:W-:Y:S02]  /*6060*/  IMAD.WIDE R118, R120.reuse, 0x4, R22 ;  /* 0x0000000478767825 */ /* 0x040fe400078e0216 */
[----:B------:R-:W-:Y:S01]  /*6070*/  LDGSTS.E [R20+0x10004], desc[UR8][R90.64], !P0 ;  /* 0x100040005a147fae */ /* 0x000fe2000c121848 */
[----:B------:R-:W1:Y:S01]  /*6080*/  LDC R7, c[0x0][0x230] ;  /* 0x00008c00ff077b82 */ /* 0x000e620000000800 */
[----:B------:R-:W-:-:S02]  /*6090*/  IMAD.WIDE R120, R120, 0x4, R24 ;  /* 0x0000000478787825 */ /* 0x000fc400078e0218 */
[----:B------:R-:W-:Y:S01]  /*60a0*/  LDGSTS.E [R20+0x14004], desc[UR8][R92.64], !P0 ;  /* 0x140040005c147fae */ /* 0x000fe2000c121848 */
[----:B------:R-:W-:Y:S01]  /*60b0*/  ISETP.GE.U32.AND P0, PT, R8, 0x7fffff78, PT ;  /* 0x7fffff780800780c */ /* 0x000fe20003f06070 */
[C---:B------:R-:W-:Y:S02]  /*60c0*/  IMAD.WIDE R122, R124.reuse, 0x4, R22 ;  /* 0x000000047c7a7825 */ /* 0x040fe400078e0216 */
[----:B------:R-:W-:Y:S01]  /*60d0*/  LDGSTS.E [R20+0x10008], desc[UR8][R94.64], !P1 ;  /* 0x100080005e147fae */ /* 0x000fe2000c921848 */
[----:B------:R-:W4:Y:S01]  /*60e0*/  LDC R8, c[0x0][0x230] ;  /* 0x00008c00ff087b82 */ /* 0x000f220000000800 */
[----:B------:R-:W-:Y:S02]  /*60f0*/  IMAD.WIDE R124, R124, 0x4, R24 ;  /* 0x000000047c7c7825 */ /* 0x000fe400078e0218 */
[----:B------:R-:W-:Y:S01]  /*6100*/  LDGSTS.E [R20+0x14008], desc[UR8][R96.64], !P1 ;  /* 0x1400800060147fae */ /* 0x000fe2000c921848 */
[----:B------:R-:W-:Y:S01]  /*6110*/  ISETP.GE.U32.AND P1, PT, R9, 0x7fffff77, PT ;  /* 0x7fffff770900780c */ /* 0x000fe20003f26070 */
[----:B------:R-:W-:-:S02]  /*6120*/  IMAD.WIDE R126, R128, 0x4, R22 ;  /* 0x00000004807e7825 */ /* 0x000fc400078e0216 */
[----:B------:R-:W-:Y:S01]  /*6130*/  LDGSTS.E [R20+0x1000c], desc[UR8][R98.64], !P6 ;  /* 0x1000c00062147fae */ /* 0x000fe2000f121848 */
[----:B------:R-:W4:Y:S01]  /*6140*/  LDC R9, c[0x0][0x230] ;  /* 0x00008c00ff097b82 */ /* 0x000f220000000800 */
[----:B---3--:R-:W-:Y:S01]  /*6150*/  IADD3 R4, R4, -0xb, RZ ;  /* 0xfffffff504047810 */ /* 0x008fe20007ffe0ff */
[----:B------:R-:W-:Y:S01]  /*6160*/  IMAD.WIDE R128, R128, 0x4, R24 ;  /* 0x0000000480807825 */ /* 0x000fe200078e0218 */
[----:B------:R-:W-:Y:S02]  /*6170*/  LDGSTS.E [R20+0x1400c], desc[UR8][R100.64], !P6 ;  /* 0x1400c00064147fae */ /* 0x000fe4000f121848 */
[----:B------:R-:W-:Y:S01]  /*6180*/  ISETP.GE.U32.AND P6, PT, R4, 0x7fffff76, PT ;  /* 0x7fffff760400780c */ /* 0x000fe20003fc6070 */
[----:B------:R-:W-:Y:S01]  /*6190*/  IMAD.WIDE R130, R132, 0x4, R22 ;  /* 0x0000000484827825 */ /* 0x000fe200078e0216 */
[----:B------:R-:W-:Y:S01]  /*61a0*/  LDGSTS.E [R20+0x18000], desc[UR8][R102.64], !P5 ;  /* 0x1800000066147fae */ /* 0x000fe2000e921848 */
[----:B------:R-:W3:Y:S02]  /*61b0*/  LDC R11, c[0x0][0x230] ;  /* 0x00008c00ff0b7b82 */ /* 0x000ee40000000800 */
[----:B-1----:R-:W-:Y:S01]  /*61c0*/  VIADD R4, R7, 0xfffffff4 ;  /* 0xfffffff407047836 */ /* 0x002fe20000000000 */
[----:B------:R-:W-:Y:S01]  /*61d0*/  LDGSTS.E [R20+0x1c000], desc[UR8][R104.64], !P5 ;  /* 0x1c00000068147fae */ /* 0x000fe2000e921848 */
[----:B--2---:R-:W-:-:S02]  /*61e0*/  VIADD R7, R10, 0xffffffd5 ;  /* 0xffffffd50a077836 */ /* 0x004fc40000000000 */
[----:B------:R-:W-:Y:S01]  /*61f0*/  IMAD.WIDE R132, R132, 0x4, R24 ;  /* 0x0000000484847825 */ /* 0x000fe200078e0218 */
[----:B------:R-:W-:Y:S01]  /*6200*/  ISETP.GE.U32.AND P5, PT, R4, 0x7fffff75, PT ;  /* 0x7fffff750400780c */ /* 0x000fe20003fa6070 */
[----:B------:R-:W-:Y:S01]  /*6210*/  LDGSTS.E [R20+0x18004], desc[UR8][R106.64], !P2 ;  /* 0x180040006a147fae */ /* 0x000fe2000d121848 */
[----:B------:R-:W1:Y:S01]  /*6220*/  LDC R10, c[0x0][0x230] ;  /* 0x00008c00ff0a7b82 */ /* 0x000e620000000800 */
[----:B----4-:R-:W-:Y:S02]  /*6230*/  VIADD R4, R8, 0xffffffd7 ;  /* 0xffffffd708047836 */ /* 0x010fe40000000000 */
[----:B------:R-:W-:Y:S01]  /*6240*/  LDGSTS.E [R20+0x1c004], desc[UR8][R108.64], !P2 ;  /* 0x1c0040006c147fae */ /* 0x000fe2000d121848 */
[----:B------:R-:W-:Y:S02]  /*6250*/  IMAD.WIDE R134, R136, 0x4, R22 ;  /* 0x0000000488867825 */ /* 0x000fe400078e0216 */
[----:B------:R-:W-:Y:S01]  /*6260*/  ISETP.GE.U32.AND P2, PT, R4, 0x7fffff58, PT ;  /* 0x7fffff580400780c */ /* 0x000fe20003f46070 */
[----:B------:R-:W-:Y:S01]  /*6270*/  LDGSTS.E [R20+0x18008], desc[UR8][R110.64], !P4 ;  /* 0x180080006e147fae */ /* 0x000fe2000e121848 */
[----:B------:R-:W2:Y:S01]  /*6280*/  LDC R8, c[0x0][0x230] ;  /* 0x00008c00ff087b82 */ /* 0x000ea20000000800 */
[----:B------:R-:W-:-:S02]  /*6290*/  VIADD R4, R9, 0xffffffd6 ;  /* 0xffffffd609047836 */ /* 0x000fc40000000000 */
[----:B------:R-:W-:Y:S01]  /*62a0*/  LDGSTS.E [R20+0x1c008], desc[UR8][R112.64], !P4 ;  /* 0x1c00800070147fae */ /* 0x000fe2000e121848 */
[----:B------:R-:W-:Y:S02]  /*62b0*/  IMAD.WIDE R136, R136, 0x4, R24 ;  /* 0x0000000488887825 */ /* 0x000fe400078e0218 */
[----:B------:R-:W-:Y:S01]  /*62c0*/  ISETP.GE.U32.AND P4, PT, R4, 0x7fffff57, PT ;  /* 0x7fffff570400780c */ /* 0x000fe20003f86070 */
[----:B------:R4:W-:Y:S01]  /*62d0*/  STL.64 [R1+0x78], R14 ;  /* 0x0000780e01007387 */ /* 0x0009e20000100a00 */
[----:B------:R-:W1:Y:S01]  /*62e0*/  LDC R9, c[0x0][0x230] ;  /* 0x00008c00ff097b82 */ /* 0x000e620000000800 */
[----:B------:R-:W-:Y:S01]  /*62f0*/  SHF.L.U32 R4, R6, 0x3, RZ ;  /* 0x0000000306047819 */ /* 0x000fe200000006ff */
[--C-:B------:R-:W-:Y:S01]  /*6300*/  IMAD.WIDE R138, R140, 0x4, R22.reuse ;  /* 0x000000048c8a7825 */ /* 0x100fe200078e0216 */
[----:B------:R-:W-:Y:S03]  /*6310*/  LDGSTS.E [R20+0x1800c], desc[UR8][R114.64], !P3 ;  /* 0x1800c00072147fae */ /* 0x000fe6000d921848 */
[----:B------:R-:W-:Y:S01]  /*6320*/  IMAD.WIDE R152, R4, 0x4, R22 ;  /* 0x0000000404987825 */ /* 0x000fe200078e0216 */
[----:B------:R4:W-:Y:S01]  /*6330*/  LDGSTS.E [R20+0x1c00c], desc[UR8][R116.64], !P3 ;  /* 0x1c00c00074147fae */ /* 0x0009e2000d921848 */
[----:B------:R-:W-:-:S02]  /*6340*/  ISETP.GE.U32.AND P3, PT, R7, 0x7fffff56, PT ;  /* 0x7fffff560700780c */ /* 0x000fc40003f66070 */
[----:B---3--:R-:W-:Y:S01]  /*6350*/  VIADD R7, R11, 0xffffffd4 ;  /* 0xffffffd40b077836 */ /* 0x008fe20000000000 */
[----:B------:R3:W-:Y:S01]  /*6360*/  STL.64 [R1+0xe08], R20 ;  /* 0x000e081401007387 */ /* 0x0007e20000100a00 */
[--C-:B----4-:R-:W-:Y:S01]  /*6370*/  IMAD.WIDE R14, R4, 0x4, R24.reuse ;  /* 0x00000004040e7825 */ /* 0x110fe200078e0218 */
[----:B------:R-:W4:Y:S02]  /*6380*/  LDC R11, c[0x0][0x230] ;  /* 0x00008c00ff0b7b82 */ /* 0x000f240000000800 */
[----:B------:R-:W-:Y:S01]  /*6390*/  STL.64 [R1+0x70], R152 ;  /* 0x0000709801007387 */ /* 0x000fe20000100a00 */
[----:B------:R-:W-:Y:S02]  /*63a0*/  IMAD R4, R6, 0x9, RZ ;  /* 0x0000000906047824 */ /* 0x000fe400078e02ff */
[----:B------:R-:W-:Y:S01]  /*63b0*/  IMAD.WIDE R140, R140, 0x4, R24 ;  /* 0x000000048c8c7825 */ /* 0x000fe200078e0218 */
[----:B------:R-:W-:Y:S03]  /*63c0*/  LDGSTS.E [R19], desc[UR8][R152.64], !P0 ;  /* 0x0000000098137fae */ /* 0x000fe6000c121848 */
[--C-:B------:R-:W-:Y:S01]  /*63d0*/  IMAD.WIDE R142, R144, 0x4, R22.reuse ;  /* 0x00000004908e7825 */ /* 0x100fe200078e0216 */
[----:B------:R1:W-:Y:S03]  /*63e0*/  STL.64 [R1+0x68], R14 ;  /* 0x0000680e01007387 */ /* 0x0003e60000100a00 */
[----:B---3--:R-:W-:Y:S01]  /*63f0*/  IMAD.WIDE R20, R4, 0x4, R22 ;  /* 0x0000000404147825 */ /* 0x008fe200078e0216 */
[----:B------:R1:W-:Y:S01]  /*6400*/  LDGSTS.E [R19+0x4000], desc[UR8][R14.64], !P0 ;  /* 0x040000000e137fae */ /* 0x0003e2000c121848 */
[----:B------:R-:W-:-:S02]  /*6410*/  ISETP.GE.U32.AND P0, PT, R7, 0x7fffff55, PT ;  /* 0x7fffff550700780c */ /* 0x000fc40003f06070 */
[----:B--2---:R-:W-:Y:S01]  /*6420*/  IADD3 R7, R8, -0x49, RZ ;  /* 0xffffffb708077810 */ /* 0x004fe20007ffe0ff */
[----:B------:R2:W-:Y:S01]  /*6430*/  STL.64 [R1+0x60], R20 ;  /* 0x0000601401007387 */ /* 0x0005e20000100a00 */
[----:B------:R-:W3:Y:S01]  /*6440*/  LDC R8, c[0x0][0x230] ;  /* 0x00008c00ff087b82 */ /* 0x000ee20000000800 */
[----:B------:R-:W-:Y:S02]  /*6450*/  IMAD.WIDE R144, R144, 0x4, R24 ;  /* 0x0000000490907825 */ /* 0x000fe400078e0218 */
[----:B------:R2:W-:Y:S02]  /*6460*/  LDGSTS.E [R19+0x4], desc[UR8][R20.64], !P1 ;  /* 0x0000400014137fae */ /* 0x0005e4000c921848 */
[----:B------:R-:W-:-:S04]  /*6470*/  IMAD.WIDE R146, R148, 0x4, R22 ;  /* 0x0000000494927825 */ /* 0x000fc800078e0216 */
[----:B-1----:R-:W-:-:S04]  /*6480*/  IMAD.WIDE R14, R4, 0x4, R24 ;  /* 0x00000004040e7825 */ /* 0x002fc800078e0218 */
[----:B------:R-:W-:Y:S01]  /*6490*/  IMAD R4, R6, 0xa, RZ ;  /* 0x0000000a06047824 */ /* 0x000fe200078e02ff */
[----:B------:R1:W-:Y:S01]  /*64a0*/  STL.64 [R1+0x58], R14 ;  /* 0x0000580e01007387 */ /* 0x0003e20000100a00 */
[----:B------:R-:W-:-:S03]  /*64b0*/  IMAD.WIDE R148, R148, 0x4, R24 ;  /* 0x0000000494947825 */ /* 0x000fc600078e0218 */
[----:B------:R1:W-:Y:S01]  /*64c0*/  LDGSTS.E [R19+0x4004], desc[UR8][R14.64], !P1 ;  /* 0x040040000e137fae */ /* 0x0003e2000c921848 */
[----:B--2---:R-:W-:Y:S01]  /*64d0*/  IMAD.WIDE R20, R4, 0x4, R22 ;  /* 0x0000000404147825 */ /* 0x004fe200078e0216 */
[----:B------:R-:W-:-:S03]  /*64e0*/  ISETP.GE.U32.AND P1, PT, R7, 0x7fffff38, PT ;  /* 0x7fffff380700780c */ /* 0x000fc60003f26070 */
[----:B------:R-:W-:Y:S01]  /*64f0*/  VIADD R7, R9, 0xffffffb6 ;  /* 0xffffffb609077836 */ /* 0x000fe20000000000 */
[----:B------:R2:W-:Y:S01]  /*6500*/  LDGSTS.E [R19+0x8], desc[UR8][R20.64], !P6 ;  /* 0x0000800014137fae */ /* 0x0005e2000f121848 */
[----:B------:R-:W3:Y:S01]  /*6510*/  LDC R9, c[0x0][0x230] ;  /* 0x00008c00ff097b82 */ /* 0x000ee20000000800 */
[----:B------:R-:W-:Y:S02]  /*6520*/  IMAD R152, R6, 0x68, RZ ;  /* 0x0000006806987824 */ /* 0x000fe400078e02ff */
[----:B------:R2:W-:Y:S01]  /*6530*/  STL.64 [R1+0x50], R20 ;  /* 0x0000501401007387 */ /* 0x0005e20000100a00 */
[----:B------:R-:W-:-:S04]  /*6540*/  IMAD.WIDE R154, R156, 0x4, R22 ;  /* 0x000000049c9a7825 */ /* 0x000fc800078e0216 */
[----:B-1----:R-:W-:-:S04]  /*6550*/  IMAD.WIDE R14, R4, 0x4, R24 ;  /* 0x00000004040e7825 */ /* 0x002fc800078e0218 */
[----:B------:R-:W-:Y:S01]  /*6560*/  IMAD R4, R6, 0xb, RZ ;  /* 0x0000000b06047824 */ /* 0x000fe200078e02ff */
[----:B------:R1:W-:Y:S01]  /*6570*/  LDGSTS.E [R19+0x4008], desc[UR8][R14.64], !P6 ;  /* 0x040080000e137fae */ /* 0x0003e2000f121848 */
[----:B------:R-:W-:Y:S01]  /*6580*/  ISETP.GE.U32.AND P6, PT, R7, 0x7fffff37, PT ;  /* 0x7fffff370700780c */ /* 0x000fe20003fc6070 */
[--C-:B------:R-:W-:Y:S01]  /*6590*/  IMAD.WIDE R150, R152, 0x4, R22.reuse ;  /* 0x0000000498967825 */ /* 0x100fe200078e0216 */
[----:B------:R-:W3:Y:S01]  /*65a0*/  LDC R7, c[0x0][0x230] ;  /* 0x00008c00ff077b82 */ /* 0x000ee20000000800 */
[----:B------:R1:W-:Y:S02]  /*65b0*/  STL.64 [R1+0x48], R14 ;  /* 0x0000480e01007387 */ /* 0x0003e40000100a00 */
[----:B--2---:R-:W-:-:S04]  /*65c0*/  IMAD.WIDE R20, R4, 0x4, R22 ;  /* 0x0000000404147825 */ /* 0x004fc800078e0216 */
[--C-:B------:R-:W-:Y:S01]  /*65d0*/  IMAD.WIDE R152, R152, 0x4, R24.reuse ;  /* 0x0000000498987825 */ /* 0x100fe200078e0218 */
[----:B------:R2:W-:Y:S03]  /*65e0*/  LDGSTS.E [R19+0xc], desc[UR8][R20.64], !P5 ;  /* 0x0000c00014137fae */ /* 0x0005e6000e921848 */
[--C-:B------:R-:W-:Y:S01]  /*65f0*/  IMAD.WIDE R156, R156, 0x4, R24.reuse ;  /* 0x000000049c9c7825 */ /* 0x100fe200078e0218 */
[----:B------:R2:W-:Y:S03]  /*6600*/  STL.64 [R1+0x40], R20 ;  /* 0x0000401401007387 */ /* 0x0005e60000100a00 */
[----:B-1----:R-:W-:-:S04]  /*6610*/  IMAD.WIDE R14, R4, 0x4, R24 ;  /* 0x00000004040e7825 */ /* 0x002fc800078e0218 */
[----:B------:R-:W-:Y:S01]  /*6620*/  VIADD R4, R10, 0xffffffb5 ;  /* 0xffffffb50a047836 */ /* 0x000fe20000000000 */
[----:B------:R1:W-:Y:S01]  /*6630*/  LDGSTS.E [R19+0x400c], desc[UR8][R14.64], !P5 ;  /* 0x0400c0000e137fae */ /* 0x0003e2000e921848 */
[----:B------:R-:W2:Y:S01]  /*6640*/  LDC R10, c[0x0][0x230] ;  /* 0x00008c00ff0a7b82 */ /* 0x000ea20000000800 */
[----:B------:R-:W-:Y:S02]  /*6650*/  IMAD.WIDE R158, R160, 0x4, R22 ;  /* 0x00000004a09e7825 */ /* 0x000fe400078e0216 */
[----:B------:R-:W-:Y:S01]  /*6660*/  ISETP.GE.U32.AND P5, PT, R4, 0x7fffff36, PT ;  /* 0x7fffff360400780c */ /* 0x000fe20003fa6070 */
[----:B------:R-:W-:Y:S01]  /*6670*/  LDGSTS.E [R19+0x8000], desc[UR8][R118.64], !P2 ;  /* 0x0800000076137fae */ /* 0x000fe2000d121848 */
[----:B----4-:R-:W-:Y:S02]  /*6680*/  VIADD R4, R11, 0xffffffb4 ;  /* 0xffffffb40b047836 */ /* 0x010fe40000000000 */
[----:B------:R-:W-:Y:S01]  /*6690*/  IMAD.WIDE R160, R160, 0x4, R24 ;  /* 0x00000004a0a07825 */ /* 0x000fe200078e0218 */
[----:B------:R-:W-:Y:S01]  /*66a0*/  LDGSTS.E [R19+0xc000], desc[UR8][R120.64], !P2 ;  /* 0x0c00000078137fae */ /* 0x000fe2000d121848 */
[----:B------:R-:W4:Y:S01]  /*66b0*/  LDC R11, c[0x0][0x230] ;  /* 0x00008c00ff0b7b82 */ /* 0x000f220000000800 */
[----:B------:R-:W-:Y:S01]  /*66c0*/  ISETP.GE.U32.AND P2, PT, R4, 0x7fffff35, PT ;  /* 0x7fffff350400780c */ /* 0x000fe20003f46070 */
[----:B------:R-:W-:Y:S01]  /*66d0*/  IMAD.WIDE R162, R164, 0x4, R22 ;  /* 0x00000004a4a27825 */ /* 0x000fe200078e0216 */
[----:B---3--:R-:W-:Y:S01]  /*66e0*/  IADD3 R4, R8, -0x69, RZ ;  /* 0xffffff9708047810 */ /* 0x008fe20007ffe0ff */
[----:B------:R-:W-:Y:S02]  /*66f0*/  LDGSTS.E [R19+0x8004], desc[UR8][R122.64], !P4 ;  /* 0x080040007a137fae */ /* 0x000fe4000e121848 */
[----:B------:R-:W-:-:S02]  /*6700*/  IMAD.WIDE R164, R164, 0x4, R24 ;  /* 0x00000004a4a47825 */ /* 0x000fc400078e0218 */
[----:B------:R-:W3:Y:S01]  /*6710*/  LDC R8, c[0x0][0x230] ;  /* 0x00008c00ff087b82 */ /* 0x000ee20000000800 */
[----:B------:R-:W-:Y:S01]  /*6720*/  LDGSTS.E [R19+0xc004], desc[UR8][R124.64], !P4 ;  /* 0x0c0040007c137fae */ /* 0x000fe2000e121848 */
[----:B------:R-:W-:Y:S01]  /*6730*/  ISETP.GE.U32.AND P4, PT, R4, 0x7fffff18, PT ;  /* 0x7fffff180400780c */ /* 0x000fe20003f86070 */
[----:B------:R-:W-:Y:S02]  /*6740*/  VIADD R4, R7, 0xffffff96 ;  /* 0xffffff9607047836 */ /* 0x000fe40000000000 */
[----:B------:R-:W-:Y:S01]  /*6750*/  LDGSTS.E [R19+0x8008], desc[UR8][R126.64], !P3 ;  /* 0x080080007e137fae */ /* 0x000fe2000d921848 */
[----:B------:R-:W-:Y:S02]  /*6760*/  VIADD R18, R18, UR10 ;  /* 0x0000000a12127c36 */ /* 0x000fe40008000000 */
[----:B------:R-:W1:Y:S01]  /*6770*/  LDC R7, c[0x0][0x230] ;  /* 0x00008c00ff077b82 */ /* 0x000e620000000800 */
[----:B------:R-:W-:Y:S01]  /*6780*/  LDGSTS.E [R19+0xc008], desc[UR8][R128.64], !P3 ;  /* 0x0c00800080137fae */ /* 0x000fe2000d921848 */
[----:B------:R-:W-:Y:S01]  /*6790*/  ISETP.GE.U32.AND P3, PT, R4, 0x7fffff17, PT ;  /* 0x7fffff170400780c */ /* 0x000fe20003f66070 */
[----:B------:R-:W-:-:S02]  /*67a0*/  VIADD R4, R9, 0xffffff95 ;  /* 0xffffff9509047836 */ /* 0x000fc40000000000 */
[----:B------:R-:W-:Y:S01]  /*67b0*/  LDGSTS.E [R19+0x800c], desc[UR8][R130.64], !P0 ;  /* 0x0800c00082137fae */ /* 0x000fe2000c121848 */
[----:B------:R-:W-:Y:S02]  /*67c0*/  IMAD.MOV.U32 R188, RZ, RZ, R166 ;  /* 0x000000ffffbc7224 */ /* 0x000fe400078e00a6 */
[----:B------:R-:W4:Y:S01]  /*67d0*/  LDC R9, c[0x0][0x230] ;  /* 0x00008c00ff097b82 */ /* 0x000f220000000800 */
[----:B------:R-:W-:Y:S01]  /*67e0*/  LDGSTS.E [R19+0xc00c], desc[UR8][R132.64], !P0 ;  /* 0x0c00c00084137fae */ /* 0x000fe2000c121848 */
[----:B------:R-:W-:Y:S01]  /*67f0*/  ISETP.GE.U32.AND P0, PT, R4, 0x7fffff16, PT ;  /* 0x7fffff160400780c */ /* 0x000fe20003f06070 */
[----:B--2---:R-:W-:Y:S02]  /*6800*/  VIADD R4, R10, 0xffffff94 ;  /* 0xffffff940a047836 */ /* 0x004fe40000000000 */
[----:B------:R-:W-:Y:S01]  /*6810*/  LDGSTS.E [R19+0x10000], desc[UR8][R134.64], !P1 ;  /* 0x1000000086137fae */ /* 0x000fe2000c921848 */
[----:B------:R-:W-:Y:S02]  /*6820*/  IMAD.MOV.U32 R189, RZ, RZ, R167 ;  /* 0x000000ffffbd7224 */ /* 0x000fe400078e00a7 */
[----:B------:R-:W2:Y:S01]  /*6830*/  LDC R10, c[0x0][0x230] ;  /* 0x00008c00ff0a7b82 */ /* 0x000ea20000000800 */
[----:B------:R-:W-:Y:S01]  /*6840*/  LDGSTS.E [R19+0x14000], desc[UR8][R136.64], !P1 ;  /* 0x1400000088137fae */ /* 0x000fe2000c921848 */
[----:B------:R-:W-:Y:S01]  /*6850*/  ISETP.GE.U32.AND P1, PT, R4, 0x7fffff15, PT ;  /* 0x7fffff150400780c */ /* 0x000fe20003f26070 */
[----:B------:R-:W-:Y:S01]  /*6860*/  IMAD.WIDE R166, R168, 0x4, R22 ;  /* 0x00000004a8a67825 */ /* 0x000fe200078e0216 */
[----:B---3--:R-:W-:Y:S01]  /*6870*/  IADD3 R4, R8, -0xd, RZ ;  /* 0xfffffff308047810 */ /* 0x008fe20007ffe0ff */
[----:B------:R-:W-:Y:S02]  /*6880*/  LDGSTS.E [R19+0x10004], desc[UR8][R138.64], !P6 ;  /* 0x100040008a137fae */ /* 0x000fe4000f121848 */
[----:B------:R-:W-:Y:S01]  /*6890*/  IMAD.WIDE R168, R168, 0x4, R24 ;  /* 0x00000004a8a87825 */ /* 0x000fe200078e0218 */
[----:B------:R-:W3:Y:S01]  /*68a0*/  LDC R8, c[0x0][0x230] ;  /* 0x00008c00ff087b82 */ /* 0x000ee20000000800 */
[----:B------:R-:W-:Y:S01]  /*68b0*/  LDGSTS.E [R19+0x14004], desc[UR8][R140.64], !P6 ;  /* 0x140040008c137fae */ /* 0x000fe2000f121848 */
[----:B------:R-:W-:Y:S01]  /*68c0*/  ISETP.GE.U32.AND P6, PT, R4, 0x7fffff74, PT ;  /* 0x7fffff740400780c */ /* 0x000fe20003fc6070 */
[----:B-1----:R-:W-:-:S02]  /*68d0*/  VIADD R4, R7, 0xfffffff2 ;  /* 0xfffffff207047836 */ /* 0x002fc40000000000 */
[----:B------:R-:W-:Y:S01]  /*68e0*/  LDGSTS.E [R19+0x10008], desc[UR8][R142.64], !P5 ;  /* 0x100080008e137fae */ /* 0x000fe2000e921848 */
[----:B------:R-:W-:Y:S02]  /*68f0*/  IMAD.MOV.U32 R233, RZ, RZ, R171 ;  /* 0x000000ffffe97224 */ /* 0x000fe400078e00ab */
[----:B------:R-:W1:Y:S01]  /*6900*/  LDC R7, c[0x0][0x230] ;  /* 0x00008c00ff077b82 */ /* 0x000e620000000800 */
[----:B------:R-:W-:Y:S01]  /*6910*/  LDGSTS.E [R19+0x14008], desc[UR8][R144.64], !P5 ;  /* 0x1400800090137fae */ /* 0x000fe2000e921848 */
[----:B------:R-:W-:Y:S01]  /*6920*/  ISETP.GE.U32.AND P5, PT, R4, 0x7fffff73, PT ;  /* 0x7fffff730400780c */ /* 0x000fe20003fa6070 */
[----:B----4-:R-:W-:Y:S02]  /*6930*/  VIADD R4, R9, 0xfffffff1 ;  /* 0xfffffff109047836 */ /* 0x010fe40000000000 */
[----:B------:R-:W-:Y:S01]  /*6940*/  LDGSTS.E [R19+0x1000c], desc[UR8][R146.64], !P2 ;  /* 0x1000c00092137fae */ /* 0x000fe2000d121848 */
[----:B------:R-:W-:Y:S02]  /*6950*/  IMAD.MOV.U32 R231, RZ, RZ, R175 ;  /* 0x000000ffffe77224 */ /* 0x000fe400078e00af */
[----:B------:R-:W4:Y:S01]  /*6960*/  LDC R9, c[0x0][0x230] ;  /* 0x00008c00ff097b82 */ /* 0x000f220000000800 */
[----:B------:R-:W-:Y:S01]  /*6970*/  LDGSTS.E [R19+0x1400c], desc[UR8][R148.64], !P2 ;  /* 0x1400c00094137fae */ /* 0x000fe2000d121848 */
[----:B------:R-:W-:Y:S01]  /*6980*/  ISETP.GE.U32.AND P2, PT, R4, 0x7fffff72, PT ;  /* 0x7fffff720400780c */ /* 0x000fe20003f46070 */
[----:B--2---:R-:W-:-:S02]  /*6990*/  VIADD R4, R10, 0xfffffff0 ;  /* 0xfffffff00a047836 */ /* 0x004fc40000000000 */
[----:B------:R-:W-:Y:S01]  /*69a0*/  LDGSTS.E [R19+0x18000], desc[UR8][R150.64], !P4 ;  /* 0x1800000096137fae */ /* 0x000fe2000e121848 */
[----:B------:R-:W-:Y:S02]  /*69b0*/  IMAD.WIDE R174, R176, 0x4, R22 ;  /* 0x00000004b0ae7825 */ /* 0x000fe400078e0216 */
        /* <DEDUP_REMOVED lines=12> */
[----:B------:R-:W-:-:S03]  /*6a80*/  IMAD.WIDE R180, R180, 0x4, R24 ;  /* 0x00000004b4b47825 */ /* 0x000fc600078e0218 */
[----:B------:R-:W-:Y:S01]  /*6a90*/  LDGSTS.E [R19+0x1c008], desc[UR8][R160.64], !P0 ;  /* 0x1c008000a0137fae */ /* 0x000fe2000c121848 */
[----:B------:R-:W-:Y:S01]  /*6aa0*/  ISETP.GE.U32.AND P0, PT, R4, 0x7fffff53, PT ;  /* 0x7fffff530400780c */ /* 0x000fe20003f06070 */
[----:B------:R-:W-:Y:S02]  /*6ab0*/  IMAD R4, R6, 0xc, RZ ;  /* 0x0000000c06047824 */ /* 0x000fe400078e02ff */
[----:B------:R1:W-:Y:S01]  /*6ac0*/  STL.64 [R1+0x38], R14 ;  /* 0x0000380e01007387 */ /* 0x0003e20000100a00 */
[----:B----4-:R-:W-:Y:S02]  /*6ad0*/  VIADD R7, R9, 0xffffffd1 ;  /* 0xffffffd109077836 */ /* 0x010fe40000000000 */
[--C-:B------:R-:W-:Y:S01]  /*6ae0*/  IMAD.WIDE R20, R4, 0x4, R22.reuse ;  /* 0x0000000404147825 */ /* 0x100fe200078e0216 */
[----:B------:R-:W-:Y:S01]  /*6af0*/  STL.64 [R1+0xdb8], R152 ;  /* 0x000db89801007387 */ /* 0x000fe20000100a00 */
[----:B------:R-:W4:Y:S02]  /*6b00*/  LDC R9, c[0x0][0x230] ;  /* 0x00008c00ff097b82 */ /* 0x000f240000000800 */
[C---:B------:R-:W-:Y:S01]  /*6b10*/  IMAD.WIDE R182, R184.reuse, 0x4, R22 ;  /* 0x00000004b8b67825 */ /* 0x040fe200078e0216 */
[----:B------:R-:W-:Y:S03]  /*6b20*/  STL.64 [R1+0xdc0], R154 ;  /* 0x000dc09a01007387 */ /* 0x000fe60000100a00 */
[--C-:B------:R-:W-:Y:S01]  /*6b30*/  IMAD.WIDE R184, R184, 0x4, R24.reuse ;  /* 0x00000004b8b87825 */ /* 0x100fe200078e0218 */
[----:B------:R-:W-:Y:S03]  /*6b40*/  STL.64 [R1+0xdc8], R156 ;  /* 0x000dc89c01007387 */ /* 0x000fe60000100a00 */
[----:B-1----:R-:W-:Y:S01]  /*6b50*/  IMAD.WIDE R14, R4, 0x4, R24 ;  /* 0x00000004040e7825 */ /* 0x002fe200078e0218 */
[----:B------:R1:W-:Y:S03]  /*6b60*/  LDGSTS.E [R19+0x1800c], desc[UR8][R162.64], !P1 ;  /* 0x1800c000a2137fae */ /* 0x0003e6000c921848 */
[----:B------:R-:W-:Y:S01]  /*6b70*/  IMAD R4, R6, 0xd, RZ ;  /* 0x0000000d06047824 */ /* 0x000fe200078e02ff */
[----:B------:R-:W-:Y:S01]  /*6b80*/  STL.64 [R1+0xdd0], R158 ;  /* 0x000dd09e01007387 */ /* 0x000fe20000100a00 */
[----:B------:R-:W-:-:S03]  /*6b90*/  IMAD.WIDE R186, R190, 0x4, R22 ;  /* 0x00000004beba7825 */ /* 0x000fc600078e0216 */
[----:B------:R-:W-:Y:S01]  /*6ba0*/  LDGSTS.E [R19+0x1c00c], desc[UR8][R164.64], !P1 ;  /* 0x1c00c000a4137fae */ /* 0x000fe2000c921848 */
[----:B------:R-:W-:Y:S01]  /*6bb0*/  ISETP.GE.U32.AND P1, PT, R7, 0x7fffff52, PT ;  /* 0x7fffff520700780c */ /* 0x000fe20003f26070 */
[----:B------:R-:W-:Y:S01]  /*6bc0*/  IMAD.WIDE R190, R190, 0x4, R24 ;  /* 0x00000004bebe7825 */ /* 0x000fe200078e0218 */
[----:B--2---:R-:W-:Y:S01]  /*6bd0*/  IADD3 R7, R10, -0x30, RZ ;  /* 0xffffffd00a077810 */ /* 0x004fe20007ffe0ff */
[----:B------:R-:W-:Y:S01]  /*6be0*/  STL.64 [R1+0xdd8], R160 ;  /* 0x000dd8a001007387 */ /* 0x000fe20000100a00 */
[----:B------:R-:W2:Y:S01]  /*6bf0*/  LDC R10, c[0x0][0x230] ;  /* 0x00008c00ff0a7b82 */ /* 0x000ea20000000800 */
[C---:B------:R-:W-:Y:S02]  /*6c00*/  IMAD.WIDE R192, R194.reuse, 0x4, R22 ;  /* 0x00000004c2c07825 */ /* 0x040fe400078e0216 */
[----:B------:R1:W-:Y:S02]  /*6c10*/  STL.64 [R1+0xde0], R162 ;  /* 0x000de0a201007387 */ /* 0x0003e40000100a00 */
[----:B------:R-:W-:-:S02]  /*6c20*/  IMAD.WIDE R194, R194, 0x4, R24 ;  /* 0x00000004c2c27825 */ /* 0x000fc400078e0218 */
[----:B------:R-:W-:Y:S02]  /*6c30*/  STL.64 [R1+0xde8], R164 ;  /* 0x000de8a401007387 */ /* 0x000fe40000100a00 */
[C---:B------:R-:W-:Y:S02]  /*6c40*/  IMAD.WIDE R196, R198.reuse, 0x4, R22 ;  /* 0x00000004c6c47825 */ /* 0x040fe400078e0216 */
[----:B------:R4:W-:Y:S02]  /*6c50*/  STL.64 [R1+0x30], R20 ;  /* 0x0000301401007387 */ /* 0x0009e40000100a00 */
[----:B------:R-:W-:Y:S02]  /*6c60*/  IMAD.WIDE R198, R198, 0x4, R24 ;  /* 0x00000004c6c67825 */ /* 0x000fe400078e0218 */
[----:B------:R4:W-:Y:S01]  /*6c70*/  LDGSTS.E [R18], desc[UR8][R20.64], !P6 ;  /* 0x0000000014127fae */ /* 0x0009e2000f121848 */
[----:B-1----:R-:W1:Y:S01]  /*6c80*/  LDC R162, c[0x0][0x230] ;  /* 0x00008c00ffa27b82 */ /* 0x002e620000000800 */
[----:B------:R-:W-:-:S02]  /*6c90*/  IMAD.WIDE R200, R202, 0x4, R22 ;  /* 0x00000004cac87825 */ /* 0x000fc400078e0216 */
[----:B------:R4:W-:Y:S02]  /*6ca0*/  STL.64 [R1+0x28], R14 ;  /* 0x0000280e01007387 */ /* 0x0009e40000100a00 */
[----:B------:R-:W-:Y:S02]  /*6cb0*/  IMAD.WIDE R202, R202, 0x4, R24 ;  /* 0x00000004caca7825 */ /* 0x000fe400078e0218 */
[----:B------:R4:W-:Y:S01]  /*6cc0*/  LDGSTS.E [R18+0x4000], desc[UR8][R14.64], !P6 ;  /* 0x040000000e127fae */ /* 0x0009e2000f121848 */
[----:B------:R-:W-:Y:S01]  /*6cd0*/  ISETP.GE.U32.AND P6, PT, R7, 0x7fffff51, PT ;  /* 0x7fffff510700780c */ /* 0x000fe20003fc6070 */
[----:B---3--:R-:W-:Y:S01]  /*6ce0*/  VIADD R7, R8, 0xffffffb3 ;  /* 0xffffffb308077836 */ /* 0x008fe20000000000 */
[----:B------:R-:W3:Y:S01]  /*6cf0*/  LDC R163, c[0x0][0x230] ;  /* 0x00008c00ffa37b82 */ /* 0x000ee20000000800 */
[----:B----4-:R-:W-:-:S04]  /*6d00*/  IMAD.WIDE R20, R4, 0x4, R22 ;  /* 0x0000000404147825 */ /* 0x010fc800078e0216 */
[----:B------:R-:W-:Y:S01]  /*6d10*/  IMAD.WIDE R204, R206, 0x4, R22 ;  /* 0x00000004cecc7825 */ /* 0x000fe200078e0216 */
[----:B------:R4:W-:Y:S02]  /*6d20*/  LDGSTS.E [R18+0x4], desc[UR8][R20.64], !P5 ;  /* 0x0000400014127fae */ /* 0x0009e4000e921848 */
[----:B------:R-:W1:Y:S01]  /*6d30*/  LDC R8, c[0x0][0x230] ;  /* 0x00008c00ff087b82 */ /* 0x000e620000000800 */
[--C-:B------:R-:W-:Y:S01]  /*6d40*/  IMAD.WIDE R14, R4, 0x4, R24.reuse ;  /* 0x00000004040e7825 */ /* 0x100fe200078e0218 */
[----:B------:R4:W-:Y:S03]  /*6d50*/  STL.64 [R1+0x20], R20 ;  /* 0x0000201401007387 */ /* 0x0009e60000100a00 */
[----:B------:R-:W-:Y:S01]  /*6d60*/  IMAD R4, R6, 0xe, RZ ;  /* 0x0000000e06047824 */ /* 0x000fe200078e02ff */
[----:B------:R2:W-:Y:S01]  /*6d70*/  LDGSTS.E [R18+0x4004], desc[UR8][R14.64], !P5 ;  /* 0x040040000e127fae */ /* 0x0005e2000e921848 */
[----:B------:R-:W-:Y:S01]  /*6d80*/  ISETP.GE.U32.AND P5, PT, R7, 0x7fffff34, PT ;  /* 0x7fffff340700780c */ /* 0x000fe20003fa6070 */
[----:B------:R-:W-:Y:S01]  /*6d90*/  IMAD.WIDE R206, R206, 0x4, R24 ;  /* 0x00000004cece7825 */ /* 0x000fe200078e0218 */
[----:B------:R-:W3:Y:S01]  /*6da0*/  LDC R7, c[0x0][0x230] ;  /* 0x00008c00ff077b82 */ /* 0x000ee20000000800 */
[----:B------:R2:W-:Y:S02]  /*6db0*/  STL.64 [R1+0x18], R14 ;  /* 0x0000180e01007387 */ /* 0x0005e40000100a00 */
[----:B------:R-:W-:-:S04]  /*6dc0*/  IMAD.WIDE R208, R210, 0x4, R22 ;  /* 0x00000004d2d07825 */ /* 0x000fc800078e0216 */
[----:B----4-:R-:W-:Y:S01]  /*6dd0*/  IMAD.WIDE R20, R4, 0x4, R22 ;  /* 0x0000000404147825 */ /* 0x010fe200078e0216 */
[----:B------:R-:W4:Y:S03]  /*6de0*/  LDC R165, c[0x0][0x230] ;  /* 0x00008c00ffa57b82 */ /* 0x000f260000000800 */
[--C-:B------:R-:W-:Y:S01]  /*6df0*/  IMAD.WIDE R210, R210, 0x4, R24.reuse ;  /* 0x00000004d2d27825 */ /* 0x100fe200078e0218 */
[----:B------:R2:W-:Y:S03]  /*6e00*/  STL.64 [R1+0x10], R20 ;  /* 0x0000101401007387 */ /* 0x0005e60000100a00 */
[----:B--2---:R-:W-:Y:S01]  /*6e10*/  IMAD.WIDE R14, R4, 0x4, R24 ;  /* 0x00000004040e7825 */ /* 0x004fe200078e0218 */
[----:B------:R2:W-:Y:S03]  /*6e20*/  LDGSTS.E [R18+0x8], desc[UR8][R20.64], !P2 ;  /* 0x0000800014127fae */ /* 0x0005e6000d121848 */
[----:B------:R-:W-:Y:S01]  /*6e30*/  VIADD R4, R11, 0xffffffb2 ;  /* 0xffffffb20b047836 */ /* 0x000fe20000000000 */
[----:B------:R1:W-:Y:S01]  /*6e40*/  STL.64 [R1+0x8], R14 ;  /* 0x0000080e01007387 */ /* 0x0003e20000100a00 */
[----:B------:R-:W-:Y:S01]  /*6e50*/  IMAD.WIDE R212, R214, 0x4, R22 ;  /* 0x00000004d6d47825 */ /* 0x000fe200078e0216 */
[----:B------:R-:W4:Y:S02]  /*6e60*/  LDC R11, c[0x0][0x230] ;  /* 0x00008c00ff0b7b82 */ /* 0x000f240000000800 */
[----:B------:R1:W-:Y:S01]  /*6e70*/  LDGSTS.E [R18+0x4008], desc[UR8][R14.64], !P2 ;  /* 0x040080000e127fae */ /* 0x0003e2000d121848 */
[----:B------:R-:W-:Y:S01]  /*6e80*/  ISETP.GE.U32.AND P2, PT, R4, 0x7fffff33, PT ;  /* 0x7fffff330400780c */ /* 0x000fe20003f46070 */
[----:B------:R-:W-:-:S02]  /*6e90*/  VIADD R4, R9, 0xffffffb1 ;  /* 0xffffffb109047836 */ /* 0x000fc40000000000 */
[----:B--2---:R-:W-:Y:S02]  /*6ea0*/  IMAD.MOV.U32 R20, RZ, RZ, R172 ;  /* 0x000000ffff147224 */ /* 0x004fe400078e00ac */
[----:B------:R-:W2:Y:S01]  /*6eb0*/  LDC R9, c[0x0][0x230] ;  /* 0x00008c00ff097b82 */ /* 0x000ea20000000800 */
[----:B------:R-:W-:Y:S02]  /*6ec0*/  IMAD R172, R6, 0x2d, RZ ;  /* 0x0000002d06ac7824 */ /* 0x000fe400078e02ff */
[----:B------:R-:W-:Y:S02]  /*6ed0*/  IMAD.MOV.U32 R21, RZ, RZ, R173 ;  /* 0x000000ffff157224 */ /* 0x000fe400078e00ad */
[----:B------:R-:W-:-:S04]  /*6ee0*/  IMAD.WIDE R170, R172, 0x4, R22 ;  /* 0x00000004acaa7825 */ /* 0x000fc800078e0216 */
[----:B-1----:R-:W-:-:S04]  /*6ef0*/  IMAD.WIDE R14, R250, 0x4, R22 ;  /* 0x00000004fa0e7825 */ /* 0x002fc800078e0216 */
[--C-:B------:R-:W-:Y:S01]  /*6f00*/  IMAD.WIDE R250, R250, 0x4, R24.reuse ;  /* 0x00000004fafa7825 */ /* 0x100fe200078e0218 */
[----:B------:R1:W-:Y:S03]  /*6f10*/  LDGSTS.E [R18+0xc], desc[UR8][R14.64], !P4 ;  /* 0x0000c0000e127fae */ /* 0x0003e6000e121848 */
[--C-:B------:R-:W-:Y:S01]  /*6f20*/  IMAD.WIDE R172, R172, 0x4, R24.reuse ;  /* 0x00000004acac7825 */ /* 0x100fe200078e0218 */
[----:B------:R-:W-:Y:S01]  /*6f30*/  LDGSTS.E [R18+0x400c], desc[UR8][R250.64], !P4 ;  /* 0x0400c000fa127fae */ /* 0x000fe2000e121848 */
[----:B------:R-:W-:Y:S02]  /*6f40*/  ISETP.GE.U32.AND P4, PT, R4, 0x7fffff32, PT ;  /* 0x7fffff320400780c */ /* 0x000fe40003f86070 */
[----:B------:R-:W-:Y:S01]  /*6f50*/  VIADD R4, R10, 0xffffffb0 ;  /* 0xffffffb00a047836 */ /* 0x000fe20000000000 */
[----:B------:R-:W-:Y:S01]  /*6f60*/  LDGSTS.E [R18+0x8000], desc[UR8][R166.64], !P3 ;  /* 0x08000000a6127fae */ /* 0x000fe2000d921848 */
[----:B------:R-:W1:Y:S01]  /*6f70*/  LDC R10, c[0x0][0x230] ;  /* 0x00008c00ff0a7b82 */ /* 0x000e620000000800 */
[----:B------:R-:W-:-:S02]  /*6f80*/  IMAD.WIDE R214, R214, 0x4, R24 ;  /* 0x00000004d6d67825 */ /* 0x000fc400078e0218 */
[----:B------:R-:W-:Y:S01]  /*6f90*/  LDGSTS.E [R18+0xc000], desc[UR8][R168.64], !P3 ;  /* 0x0c000000a8127fae */ /* 0x000fe2000d921848 */
[----:B------:R-:W-:Y:S01]  /*6fa0*/  ISETP.GE.U32.AND P3, PT, R4, 0x7fffff31, PT ;  /* 0x7fffff310400780c */ /* 0x000fe20003f66070 */
[----:B---3--:R-:W-:Y:S02]  /*6fb0*/  VIADD R4, R7, 0xffffff93 ;  /* 0xffffff9307047836 */ /* 0x008fe40000000000 */
[----:B------:R-:W-:Y:S01]  /*6fc0*/  LDGSTS.E [R18+0x8004], desc[UR8][R170.64], !P0 ;  /* 0x08004000aa127fae */ /* 0x000fe2000c121848 */
[----:B------:R-:W3:Y:S01]  /*6fd0*/  LDC R7, c[0x0][0x230] ;  /* 0x00008c00ff077b82 */ /* 0x000ee20000000800 */
[----:B------:R-:W-:Y:S02]  /*6fe0*/  IMAD.WIDE R248, R246, 0x4, R22 ;  /* 0x00000004f6f87825 */ /* 0x000fe400078e0216 */
[----:B------:R-:W-:Y:S01]  /*6ff0*/  LDGSTS.E [R18+0xc004], desc[UR8][R172.64], !P0 ;  /* 0x0c004000ac127fae */ /* 0x000fe2000c121848 */
[----:B------:R-:W-:Y:S01]  /*7000*/  ISETP.GE.U32.AND P0, PT, R4, 0x7fffff14, PT ;  /* 0x7fffff140400780c */ /* 0x000fe20003f06070 */
[----:B------:R-:W-:Y:S01]  /*7010*/  IMAD.WIDE R246, R246, 0x4, R24 ;  /* 0x00000004f6f67825 */ /* 0x000fe200078e0218 */
[----:B------:R-:W-:Y:S01]  /*7020*/  IADD3 R4, R8, -0x6e, RZ ;  /* 0xffffff9208047810 */ /* 0x000fe20007ffe0ff */
[----:B------:R-:W-:Y:S01]  /*7030*/  LDGSTS.E [R18+0x8008], desc[UR8][R174.64], !P1 ;  /* 0x08008000ae127fae */ /* 0x000fe2000c921848 */
[----:B------:R-:W4:Y:S01]  /*7040*/  LDC R8, c[0x0][0x230] ;  /* 0x00008c00ff087b82 */ /* 0x000f220000000800 */
[----:B------:R-:W-:-:S02]  /*7050*/  IMAD.WIDE R244, R242, 0x4, R22 ;  /* 0x00000004f2f47825 */ /* 0x000fc400078e0216 */
[----:B------:R-:W-:Y:S01]  /*7060*/  LDGSTS.E [R18+0xc008], desc[UR8][R176.64], !P1 ;  /* 0x0c008000b0127fae */ /* 0x000fe2000c921848 */
[----:B------:R-:W-:Y:S01]  /*7070*/  ISETP.GE.U32.AND P1, PT, R4, 0x7fffff13, PT ;  /* 0x7fffff130400780c */ /* 0x000fe20003f26070 */
[----:B--2---:R-:W-:Y:S02]  /*7080*/  VIADD R4, R9, 0xffffff91 ;  /* 0xffffff9109047836 */ /* 0x004fe40000000000 */
[----:B------:R-:W-:Y:S01]  /*7090*/  LDGSTS.E [R18+0x800c], desc[UR8][R178.64], !P6 ;  /* 0x0800c000b2127fae */ /* 0x000fe2000f121848 */
[----:B------:R-:W2:Y:S01]  /*70a0*/  LDC R9, c[0x0][0x230] ;  /* 0x00008c00ff097b82 */ /* 0x000ea20000000800 */
        /* <DEDUP_REMOVED lines=9> */
[----:B---3--:R-:W-:Y:S02]  /*7140*/  VIADD R4, R7, 0xffffffef ;  /* 0xffffffef07047836 */ /* 0x008fe40000000000 */
[----:B------:R-:W-:Y:S01]  /*7150*/  LDGSTS.E [R18+0x10004], desc[UR8][R186.64], !P2 ;  /* 0x10004000ba127fae */ /* 0x000fe2000d121848 */
[----:B------:R-:W3:Y:S01]  /*7160*/  LDC R7, c[0x0][0x230] ;  /* 0x00008c00ff077b82 */ /* 0x000ee20000000800 */
[----:B------:R-:W-:-:S02]  /*7170*/  IMAD.WIDE R238, R238, 0x4, R24 ;  /* 0x00000004eeee7825 */ /* 0x000fc400078e0218 */
[----:B------:R-:W-:Y:S01]  /*7180*/  LDGSTS.E [R18+0x14004], desc[UR8][R190.64], !P2 ;  /* 0x14004000be127fae */ /* 0x000fe2000d121848 */
[----:B------:R-:W-:Y:S01]  /*7190*/  ISETP.GE.U32.AND P2, PT, R4, 0x7fffff70, PT ;  /* 0x7fffff700400780c */ /* 0x000fe20003f46070 */
[----:B------:R-:W-:Y:S01]  /*71a0*/  IMAD.WIDE R236, R234, 0x4, R22 ;  /* 0x00000004eaec7825 */ /* 0x000fe200078e0216 */
[----:B----4-:R-:W-:Y:S01]  /*71b0*/  IADD3 R4, R8, -0x12, RZ ;  /* 0xffffffee08047810 */ /* 0x010fe20007ffe0ff */
[----:B------:R-:W-:Y:S01]  /*71c0*/  LDGSTS.E [R18+0x10008], desc[UR8][R192.64], !P4 ;  /* 0x10008000c0127fae */ /* 0x000fe2000e121848 */
[----:B------:R-:W4:Y:S01]  /*71d0*/  LDC R8, c[0x0][0x230] ;  /* 0x00008c00ff087b82 */ /* 0x000f220000000800 */
[----:B------:R-:W-:Y:S02]  /*71e0*/  IMAD.WIDE R234, R234, 0x4, R24 ;  /* 0x00000004eaea7825 */ /* 0x000fe400078e0218 */
[----:B------:R-:W-:Y:S01]  /*71f0*/  LDGSTS.E [R18+0x14008], desc[UR8][R194.64], !P4 ;  /* 0x14008000c2127fae */ /* 0x000fe2000e121848 */
[----:B------:R-:W-:Y:S01]  /*7200*/  ISETP.GE.U32.AND P4, PT, R4, 0x7fffff6f, PT ;  /* 0x7fffff6f0400780c */ /* 0x000fe20003f86070 */
[----:B--2---:R-:W-:-:S02]  /*7210*/  VIADD R4, R9, 0xffffffed ;  /* 0xffffffed09047836 */ /* 0x004fc40000000000 */
[----:B------:R-:W-:Y:S01]  /*7220*/  LDGSTS.E [R18+0x1000c], desc[UR8][R196.64], !P3 ;  /* 0x1000c000c4127fae */ /* 0x000fe2000d921848 */
[----:B------:R-:W2:Y:S01]  /*7230*/  LDC R9, c[0x0][0x230] ;  /* 0x00008c00ff097b82 */ /* 0x000ea20000000800 */
[----:B------:R-:W-:Y:S02]  /*7240*/  IMAD.WIDE R216, R218, 0x4, R22 ;  /* 0x00000004dad87825 */ /* 0x000fe400078e0216 */
[----:B------:R2:W-:Y:S01]  /*7250*/  LDGSTS.E [R18+0x1400c], desc[UR8][R198.64], !P3 ;  /* 0x1400c000c6127fae */ /* 0x0005e2000d921848 */
[----:B------:R-:W-:Y:S01]  /*7260*/  ISETP.GE.U32.AND P3, PT, R4, 0x7fffff6e, PT ;  /* 0x7fffff6e0400780c */ /* 0x000fe20003f66070 */
[----:B-1----:R-:W-:Y:S02]  /*7270*/  VIADD R4, R10, 0xffffffec ;  /* 0xffffffec0a047836 */ /* 0x002fe40000000000 */
        /* <DEDUP_REMOVED lines=12> */
[----:B----4-:R-:W-:Y:S01]  /*7340*/  IADD3 R4, R8, -0x32, RZ ;  /* 0xffffffce08047810 */ /* 0x010fe20007ffe0ff */
[----:B------:R4:W-:Y:S01]  /*7350*/  STL.64 [R1], R14 ;  /* 0x0000000e01007387 */ /* 0x0009e20000100a00 */
[----:B------:R-:W3:Y:S01]  /*7360*/  LDC R8, c[0x0][0x230] ;  /* 0x00008c00ff087b82 */ /* 0x000ee20000000800 */
[----:B------:R-:W-:-:S02]  /*7370*/  IMAD.WIDE R224, R226, 0x4, R22 ;  /* 0x00000004e2e07825 */ /* 0x000fc400078e0216 */
[----:B------:R-:W-:Y:S02]  /*7380*/  LDGSTS.E [R18+0x18008], desc[UR8][R208.64], !P6 ;  /* 0x18008000d0127fae */ /* 0x000fe4000f121848 */
[----:B------:R-:W-:Y:S02]  /*7390*/  IMAD.WIDE R226, R226, 0x4, R24 ;  /* 0x00000004e2e27825 */ /* 0x000fe400078e0218 */
[----:B------:R-:W-:Y:S01]  /*73a0*/  LDGSTS.E [R18+0x1c008], desc[UR8][R210.64], !P6 ;  /* 0x1c008000d2127fae */ /* 0x000fe2000f121848 */
[----:B------:R-:W-:Y:S01]  /*73b0*/  ISETP.GE.U32.AND P6, PT, R4, 0x7fffff4f, PT ;  /* 0x7fffff4f0400780c */ /* 0x000fe20003fc6070 */
[----:B--2---:R-:W-:Y:S02]  /*73c0*/  VIADD R4, R9, 0xffffffcd ;  /* 0xffffffcd09047836 */ /* 0x004fe40000000000 */
[----:B----4-:R-:W-:Y:S01]  /*73d0*/  IMAD.MOV.U32 R15, RZ, RZ, R17 ;  /* 0x000000ffff0f7224 */ /* 0x010fe200078e0011 */
[----:B------:R-:W-:Y:S01]  /*73e0*/  LOP3.LUT R17, R2, 0x40, RZ, 0x3c, !PT ;  /* 0x0000004002117812 */ /* 0x000fe200078e3cff */
[----:B------:R-:W2:Y:S01]  /*73f0*/  LDC R9, c[0x0][0x230] ;  /* 0x00008c00ff097b82 */ /* 0x000ea20000000800 */
[----:B------:R-:W-:Y:S01]  /*7400*/  LDGSTS.E [R18+0x1800c], desc[UR8][R212.64], !P5 ;  /* 0x1800c000d4127fae */ /* 0x000fe2000e921848 */
[----:B------:R-:W-:-:S02]  /*7410*/  MOV R14, R16 ;  /* 0x00000010000e7202 */ /* 0x000fc40000000f00 */
[----:B------:R-:W-:Y:S01]  /*7420*/  VIADD R17, R17, UR10 ;  /* 0x0000000a11117c36 */ /* 0x000fe20008000000 */
[----:B------:R-:W-:Y:S01]  /*7430*/  LDGSTS.E [R18+0x1c00c], desc[UR8][R214.64], !P5 ;  /* 0x1c00c000d6127fae */ /* 0x000fe2000e921848 */
[----:B------:R-:W-:Y:S02]  /*7440*/  ISETP.GE.U32.AND P5, PT, R4, 0x7fffff4e, PT ;  /* 0x7fffff4e0400780c */ /* 0x000fe40003fa6070 */
[----:B-1----:R-:W-:Y:S01]  /*7450*/  IADD3 R4, R10, -0x34, RZ ;  /* 0xffffffcc0a047810 */ /* 0x002fe20007ffe0ff */
[----:B------:R-:W-:Y:S01]  /*7460*/  LDGSTS.E [R17], desc[UR8][R248.64], !P2 ;  /* 0x00000000f8117fae */ /* 0x000fe2000d121848 */
[----:B------:R-:W1:Y:S01]  /*7470*/  LDC R10, c[0x0][0x230] ;  /* 0x00008c00ff0a7b82 */ /* 0x000e620000000800 */
[----:B------:R-:W-:Y:S02]  /*7480*/  LOP3.LUT R16, R2, 0x50, RZ, 0x3c, !PT ;  /* 0x0000005002107812 */ /* 0x000fe400078e3cff */
[----:B------:R-:W-:Y:S01]  /*7490*/  LDGSTS.E [R17+0x4000], desc[UR8][R246.64], !P2 ;  /* 0x04000000f6117fae */ /* 0x000fe2000d121848 */
[----:B------:R-:W-:Y:S01]  /*74a0*/  ISETP.GE.U32.AND P2, PT, R4, 0x7fffff4d, PT ;  /* 0x7fffff4d0400780c */ /* 0x000fe20003f46070 */
[----:B---3--:R-:W-:Y:S01]  /*74b0*/  VIADD R4, R7, 0xffffffaf ;  /* 0xffffffaf07047836 */ /* 0x008fe20000000000 */
[----:B------:R-:W-:Y:S01]  /*74c0*/  IADD3 R16, R16, UR10, RZ ;  /* 0x0000000a10107c10 */ /* 0x000fe2000fffe0ff */
[----:B------:R-:W-:Y:S01]  /*74d0*/  LDGSTS.E [R17+0x4], desc[UR8][R244.64], !P4 ;  /* 0x00004000f4117fae */ /* 0x000fe2000e121848 */
[----:B------:R-:W3:Y:S03]  /*74e0*/  LDC R7, c[0x0][0x230] ;  /* 0x00008c00ff077b82 */ /* 0x000ee60000000800 */
[----:B------:R-:W-:Y:S01]  /*74f0*/  LDGSTS.E [R17+0x4004], desc[UR8][R242.64], !P4 ;  /* 0x04004000f2117fae */ /* 0x000fe2000e121848 */
[----:B------:R-:W-:Y:S01]  /*7500*/  ISETP.GE.U32.AND P4, PT, R4, 0x7fffff30, PT ;  /* 0x7fffff300400780c */ /* 0x000fe20003f86070 */
[----:B------:R-:W-:-:S02]  /*7510*/  VIADD R4, R8, 0xffffffae ;  /* 0xffffffae08047836 */ /* 0x000fc40000000000 */
[----:B------:R-:W-:Y:S01]  /*7520*/  LDGSTS.E [R17+0x8], desc[UR8][R240.64], !P3 ;  /* 0x00008000f0117fae */ /* 0x000fe2000d921848 */
[----:B------:R-:W4:Y:S03]  /*7530*/  LDC R8, c[0x0][0x230] ;  /* 0x00008c00ff087b82 */ /* 0x000f260000000800 */
[----:B------:R-:W-:Y:S01]  /*7540*/  LDGSTS.E [R17+0x4008], desc[UR8][R238.64], !P3 ;  /* 0x04008000ee117fae */ /* 0x000fe2000d921848 */
[----:B------:R-:W-:Y:S01]  /*7550*/  ISETP.GE.U32.AND P3, PT, R4, 0x7fffff2f, PT ;  /* 0x7fffff2f0400780c */ /* 0x000fe20003f66070 */
[----:B--2---:R-:W-:Y:S02]  /*7560*/  VIADD R4, R9, 0xffffffad ;  /* 0xffffffad09047836 */ /* 0x004fe40000000000 */
[----:B------:R-:W-:Y:S01]  /*7570*/  LDGSTS.E [R17+0xc], desc[UR8][R236.64], !P0 ;  /* 0x0000c000ec117fae */ /* 0x000fe2000c121848 */
[----:B------:R-:W2:Y:S03]  /*7580*/  LDC R9, c[0x0][0x230] ;  /* 0x00008c00ff097b82 */ /* 0x000ea60000000800 */
[----:B------:R-:W-:Y:S01]  /*7590*/  LDGSTS.E [R17+0x400c], desc[UR8][R234.64], !P0 ;  /* 0x0400c000ea117fae */ /* 0x000fe2000c121848 */
[----:B------:R-:W-:-:S02]  /*75a0*/  ISETP.GE.U32.AND P0, PT, R4, 0x7fffff2e, PT ;  /* 0x7fffff2e0400780c */ /* 0x000fc40003f06070 */
[----:B-1----:R-:W-:Y:S01]  /*75b0*/  IADD3 R4, R10, -0x54, RZ ;  /* 0xffffffac0a047810 */ /* 0x002fe20007ffe0ff */
[----:B------:R-:W-:Y:S01]  /*75c0*/  LDGSTS.E [R17+0x8000], desc[UR8][R216.64], !P1 ;  /* 0x08000000d8117fae */ /* 0x000fe2000c921848 */
[----:B------:R-:W1:Y:S03]  /*75d0*/  LDC R10, c[0x0][0x230] ;  /* 0x00008c00ff0a7b82 */ /* 0x000e660000000800 */
[----:B------:R-:W-:Y:S01]  /*75e0*/  LDGSTS.E [R17+0xc000], desc[UR8][R218.64], !P1 ;  /* 0x0c000000da117fae */ /* 0x000fe2000c921848 */
[----:B------:R-:W-:Y:S01]  /*75f0*/  ISETP.GE.U32.AND P1, PT, R4, 0x7fffff2d, PT ;  /* 0x7fffff2d0400780c */ /* 0x000fe20003f26070 */
[----:B---3--:R-:W-:Y:S02]  /*7600*/  VIADD R4, R7, 0xffffff8f ;  /* 0xffffff8f07047836 */ /* 0x008fe40000000000 */
[----:B------:R-:W-:Y:S01]  /*7610*/  STL.64 [R1+0xe10], R250 ;  /* 0x000e10fa01007387 */ /* 0x000fe20000100a00 */
[----:B----4-:R-:W-:-:S02]  /*7620*/  VIADD R7, R8, 0xffffff8e ;  /* 0xffffff8e08077836 */ /* 0x010fc40000000000 */
[----:B------:R-:W3:Y:S01]  /*7630*/  LDC R8, c[0x0][0x230] ;  /* 0x00008c00ff087b82 */ /* 0x000ee20000000800 */
[----:B------:R-:W-:Y:S04]  /*7640*/  STL.64 [R1+0xe18], R166 ;  /* 0x000e18a601007387 */ /* 0x000fe80000100a00 */
[----:B------:R-:W-:Y:S04]  /*7650*/  STL.64 [R1+0xe20], R168 ;  /* 0x000e20a801007387 */ /* 0x000fe80000100a00 */
[----:B------:R-:W-:Y:S04]  /*7660*/  STL.64 [R1+0xe28], R170 ;  /* 0x000e28aa01007387 */ /* 0x000fe80000100a00 */
[----:B------:R-:W-:Y:S04]  /*7670*/  STL.64 [R1+0xe30], R172 ;  /* 0x000e30ac01007387 */ /* 0x000fe80000100a00 */
[----:B------:R-:W-:Y:S04]  /*7680*/  LDGSTS.E [R17+0x8004], desc[UR8][R220.64], !P6 ;  /* 0x08004000dc117fae */ /* 0x000fe8000f121848 */
[----:B------:R-:W-:Y:S04]  /*7690*/  STL.64 [R1+0xe38], R174 ;  /* 0x000e38ae01007387 */ /* 0x000fe80000100a00 */
[----:B------:R-:W-:Y:S01]  /*76a0*/  LDGSTS.E [R17+0xc004], desc[UR8][R222.64], !P6 ;  /* 0x0c004000de117fae */ /* 0x000fe2000f121848 */
[----:B------:R-:W-:Y:S01]  /*76b0*/  ISETP.GE.U32.AND P6, PT, R4, 0x7fffff10, PT ;  /* 0x7fffff100400780c */ /* 0x000fe20003fc6070 */
[----:B------:R-:W-:-:S02]  /*76c0*/  IMAD R4, R6, 0x33, RZ ;  /* 0x0000003306047824 */ /* 0x000fc400078e02ff */
[----:B------:R-:W-:Y:S02]  /*76d0*/  STL.64 [R1+0xe40], R176 ;  /* 0x000e40b001007387 */ /* 0x000fe40000100a00 */
[C---:B------:R-:W-:Y:S02]  /*76e0*/  IMAD.WIDE R228, R4.reuse, 0x4, R22 ;  /* 0x0000000404e47825 */ /* 0x040fe400078e0216 */
[----:B------:R-:W-:Y:S02]  /*76f0*/  STL.64 [R1+0xe48], R178 ;  /* 0x000e48b201007387 */ /* 0x000fe40000100a00 */
[----:B------:R-:W-:Y:S02]  /*7700*/  IMAD.WIDE R152, R4, 0x4, R24 ;  /* 0x0000000404987825 */ /* 0x000fe400078e0218 */
[----:B------:R-:W-:Y:S02]  /*7710*/  STL.64 [R1+0xe50], R180 ;  /* 0x000e50b401007387 */ /* 0x000fe40000100a00 */
[----:B------:R-:W-:-:S02]  /*7720*/  IMAD R4, R6, 0x50, RZ ;  /* 0x0000005006047824 */ /* 0x000fc400078e02ff */
[----:B------:R-:W-:Y:S02]  /*7730*/  STL.64 [R1+0xe58], R182 ;  /* 0x000e58b601007387 */ /* 0x000fe40000100a00 */
[----:B------:R-:W-:Y:S02]  /*7740*/  IMAD.WIDE R154, R4, 0x4, R22 ;  /* 0x00000004049a7825 */ /* 0x000fe400078e0216 */
[----:B------:R-:W-:Y:S04]  /*7750*/  STL.64 [R1+0xe60], R184 ;  /* 0x000e60b801007387 */ /* 0x000fe80000100a00 */
[----:B------:R-:W-:Y:S04]  /*7760*/  LDGSTS.E [R17+0x8008], desc[UR8][R224.64], !P5 ;  /* 0x08008000e0117fae */ /* 0x000fe8000e921848 */
[----:B------:R-:W-:Y:S04]  /*7770*/  STL.64 [R1+0xe68], R186 ;  /* 0x000e68ba01007387 */ /* 0x000fe80000100a00 */
[----:B------:R-:W-:Y:S01]  /*7780*/  LDGSTS.E [R17+0xc008], desc[UR8][R226.64], !P5 ;  /* 0x0c008000e2117fae */ /* 0x000fe2000e921848 */
[----:B------:R-:W-:Y:S01]  /*7790*/  ISETP.GE.U32.AND P5, PT, R7, 0x7fffff0f, PT ;  /* 0x7fffff0f0700780c */ /* 0x000fe20003fa6070 */
[----:B--2---:R-:W-:-:S02]  /*77a0*/  VIADD R7, R9, 0xffffff8d ;  /* 0xffffff8d09077836 */ /* 0x004fc40000000000 */
[----:B------:R-:W-:Y:S01]  /*77b0*/  STL.64 [R1+0xe70], R190 ;  /* 0x000e70be01007387 */ /* 0x000fe20000100a00 */
[----:B------:R-:W2:Y:S03]  /*77c0*/  LDC R9, c[0x0][0x230] ;  /* 0x00008c00ff097b82 */ /* 0x000ea60000000800 */
[----:B------:R-:W-:Y:S04]  /*77d0*/  STL.64 [R1+0xe78], R192 ;  /* 0x000e78c001007387 */ /* 0x000fe80000100a00 */
[----:B------:R-:W-:Y:S04]  /*77e0*/  STL.64 [R1+0xe80], R194 ;  /* 0x000e80c201007387 */ /* 0x000fe80000100a00 */
[----:B------:R-:W-:Y:S04]  /*77f0*/  STL.64 [R1+0xe88], R196 ;  /* 0x000e88c401007387 */ /* 0x000fe80000100a00 */
[----:B------:R4:W-:Y:S04]  /*7800*/  STL.64 [R1+0xe90], R198 ;  /* 0x000e90c601007387 */ /* 0x0009e80000100a00 */
[----:B------:R-:W-:Y:S04]  /*7810*/  LDGSTS.E [R17+0x800c], desc[UR8][R228.64], !P2 ;  /* 0x0800c000e4117fae */ /* 0x000fe8000d121848 */
[----:B------:R3:W-:Y:S04]  /*7820*/  STL.64 [R1+0xe8], R152 ;  /* 0x0000e89801007387 */ /* 0x0007e80000100a00 */
[----:B------:R3:W-:Y:S01]  /*7830*/  LDGSTS.E [R17+0xc00c], desc[UR8][R152.64], !P2 ;  /* 0x0c00c00098117fae */ /* 0x0007e2000d121848 */
[----:B------:R-:W-:Y:S01]  /*7840*/  ISETP.GE.U32.AND P2, PT, R7, 0x7fffff0e, PT ;  /* 0x7fffff0e0700780c */ /* 0x000fe20003f46070 */
[----:B----4-:R-:W-:Y:S01]  /*7850*/  IMAD.MOV.U32 R198, RZ, RZ, R232 ;  /* 0x000000ffffc67224 */ /* 0x010fe200078e00e8 */
[----:B-1----:R-:W-:Y:S01]  /*7860*/  IADD3 R7, R10, -0x74, RZ ;  /* 0xffffff8c0a077810 */ /* 0x002fe20007ffe0ff */
[----:B------:R1:W-:Y:S01]  /*7870*/  STL.64 [R1+0xf0], R154 ;  /* 0x0000f09a01007387 */ /* 0x0003e20000100a00 */
[----:B------:R-:W4:Y:S01]  /*7880*/  LDC R10, c[0x0][0x230] ;  /* 0x00008c00ff0a7b82 */ /* 0x000f220000000800 */
[----:B------:R-:W-:-:S02]  /*7890*/  MOV R199, R233 ;  /* 0x000000e900c77202 */ /* 0x000fc40000000f00 */
[----:B------:R1:W-:Y:S01]  /*78a0*/  LDGSTS.E [R17+0x10000], desc[UR8][R154.64], !P4 ;  /* 0x100000009a117fae */ /* 0x0003e2000e121848 */
[----:B---3--:R-:W-:-:S04]  /*78b0*/  IMAD.WIDE R152, R4, 0x4, R24 ;  /* 0x0000000404987825 */ /* 0x008fc800078e0218 */
[----:B------:R-:W-:Y:S01]  /*78c0*/  IMAD R4, R6, 0x51, RZ ;  /* 0x0000005106047824 */ /* 0x000fe200078e02ff */
[----:B------:R3:W-:Y:S03]  /*78d0*/  STL.64 [R1+0xf8], R152 ;  /* 0x0000f89801007387 */ /* 0x0007e60000100a00 */
[C---:B-1----:R-:W-:Y:S01]  /*78e0*/  IMAD.WIDE R154, R4.reuse, 0x4, R22 ;  /* 0x00000004049a7825 */ /* 0x042fe200078e0216 */
[----:B------:R3:W-:Y:S01]  /*78f0*/  LDGSTS.E [R17+0x14000], desc[UR8][R152.64], !P4 ;  /* 0x1400000098117fae */ /* 0x0007e2000e121848 */
[----:B------:R-:W-:Y:S02]  /*7900*/  ISETP.GE.U32.AND P4, PT, R7, 0x7fffff0d, PT ;  /* 0x7fffff0d0700780c */ /* 0x000fe40003f86070 */
[----:B------:R-:W-:Y:S01]  /*7910*/  VIADD R7, R11, 0xffffffeb ;  /* 0xffffffeb0b077836 */ /* 0x000fe20000000000 */
[----:B------:R1:W-:Y:S01]  /*7920*/  LDGSTS.E [R17+0x10004], desc[UR8][R154.64], !P3 ;  /* 0x100040009a117fae */ /* 0x0003e2000d921848 */
[----:B------:R-:W4:Y:S03]  /*7930*/  LDC R11, c[0x0][0x230] ;  /* 0x00008c00ff0b7b82 */ /* 0x000f260000000800 */
[----:B------:R1:W-:Y:S01]  /*7940*/  STL.64 [R1+0x100], R154 ;  /* 0x0001009a01007387 */ /* 0x0003e20000100a00 */
[----:B---3--:R-:W-:-:S04]  /*7950*/  IMAD.WIDE R152, R4, 0x4, R24 ;  /* 0x0000000404987825 */ /* 0x008fc800078e0218 */
[----:B------:R-:W-:Y:S01]  /*7960*/  IMAD R4, R6, 0x52, RZ ;  /* 0x0000005206047824 */ /* 0x000fe200078e02ff */
[----:B------:R3:W-:Y:S01]  /*7970*/  LDGSTS.E [R17+0x14004], desc[UR8][R152.64], !P3 ;  /* 0x1400400098117fae */ /* 0x0007e2000d921848 */
[----:B------:R-:W-:Y:S01]  /*7980*/  ISETP.GE.U32.AND P3, PT, R7, 0x7fffff6c, PT ;  /* 0x7fffff6c0700780c */ /* 0x000fe20003f66070 */
[----:B------:R-:W-:Y:S02]  /*7990*/  VIADD R7, R8, 0xffffffea ;  /* 0xffffffea08077836 */ /* 0x000fe40000000000 */
[----:B------:R3:W-:Y:S01]  /*79a0*/  STL.64 [R1+0x108], R152 ;  /* 0x0001089801007387 */ /* 0x0007e20000100a00 */
[C---:B-1----:R-:W-:Y:S01]  /*79b0*/  IMAD.WIDE R154, R4.reuse, 0x4, R22 ;  /* 0x00000004049a7825 */ /* 0x042fe200078e0216 */
[----:B------:R-:W1:Y:S04]  /*79c0*/  LDC R8, c[0x0][0x230] ;  /* 0x00008c00ff087b82 */ /* 0x000e680000000800 */
[----:B------:R2:W-:Y:S04]  /*79d0*/  STL.64 [R1+0x110], R154 ;  /* 0x0001109a01007387 */ /* 0x0005e80000100a00 */
[----:B------:R2:W-:Y:S01]  /*79e0*/  LDGSTS.E [R17+0x10008], desc[UR8][R154.64], !P0 ;  /* 0x100080009a117fae */ /* 0x0005e2000c121848 */
[----:B---3--:R-:W-:-:S04]  /*79f0*/  IMAD.WIDE R152, R4, 0x4, R24 ;  /* 0x0000000404987825 */ /* 0x008fc800078e0218 */
[----:B------:R-:W-:Y:S01]  /*7a00*/  IMAD R4, R6, 0x53, RZ ;  /* 0x0000005306047824 */ /* 0x000fe200078e02ff */
[----:B------:R3:W-:Y:S04]  /*7a10*/  STL.64 [R1+0x118], R152 ;  /* 0x0001189801007387 */ /* 0x0007e80000100a00 */
[----:B------:R3:W-:Y:S01]  /*7a20*/  LDGSTS.E [R17+0x14008], desc[UR8][R152.64], !P0 ;  /* 0x1400800098117fae */ /* 0x0007e2000c121848 */
[----:B--2---:R-:W-:Y:S01]  /*7a30*/  IMAD.WIDE R154, R4, 0x4, R22 ;  /* 0x00000004049a7825 */ /* 0x004fe200078e0216 */
[----:B------:R-:W-:-:S03]  /*7a40*/  ISETP.GE.U32.AND P0, PT, R7, 0x7fffff6b, PT ;  /* 0x7fffff6b0700780c */ /* 0x000fc60003f06070 */
[----:B------:R-:W-:Y:S01]  /*7a50*/  VIADD R7, R9, 0xffffffe9 ;  /* 0xffffffe909077836 */ /* 0x000fe20000000000 */
[----:B------:R2:W-:Y:S01]  /*7a60*/  STL.64 [R1+0x120], R154 ;  /* 0x0001209a01007387 */ /* 0x0005e20000100a00 */
[----:B------:R-:W1:Y:S03]  /*7a70*/  LDC R9, c[0x0][0x230] ;  /* 0x00008c00ff097b82 */ /* 0x000e660000000800 */
[----:B------:R2:W-:Y:S01]  /*7a80*/  LDGSTS.E [R17+0x1000c], desc[UR8][R154.64], !P1 ;  /* 0x1000c0009a117fae */ /* 0x0005e2000c921848 */
[----:B---3--:R-:W-:-:S04]  /*7a90*/  IMAD.WIDE R152, R4, 0x4, R24 ;  /* 0x0000000404987825 */ /* 0x008fc800078e0218 */
[----:B------:R-:W-:Y:S01]  /*7aa0*/  IMAD R4, R6, 0x70, RZ ;  /* 0x0000007006047824 */ /* 0x000fe200078e02ff */
[----:B------:R3:W-:Y:S04]  /*7ab0*/  STL.64 [R1+0x128], R152 ;  /* 0x0001289801007387 */ /* 0x0007e80000100a00 */
[----:B------:R3:W-:Y:S01]  /*7ac0*/  LDGSTS.E [R17+0x1400c], desc[UR8][R152.64], !P1 ;  /* 0x1400c00098117fae */ /* 0x0007e2000c921848 */
[----:B--2---:R-:W-:Y:S01]  /*7ad0*/  IMAD.WIDE R154, R4, 0x4, R22 ;  /* 0x00000004049a7825 */ /* 0x004fe200078e0216 */
[----:B------:R-:W-:Y:S02]  /*7ae0*/  ISETP.GE.U32.AND P1, PT, R7, 0x7fffff6a, PT ;  /* 0x7fffff6a0700780c */ /* 0x000fe40003f26070 */
[----:B----4-:R-:W-:Y:S02]  /*7af0*/  IADD3 R7, R10, -0x18, RZ ;  /* 0xffffffe80a077810 */ /* 0x010fe40007ffe0ff */
[----:B------:R-:W2:Y:S01]  /*7b00*/  LDC R10, c[0x0][0x230] ;  /* 0x00008c00ff0a7b82 */ /* 0x000ea20000000800 */
[----:B------:R4:W-:Y:S04]  /*7b10*/  STL.64 [R1+0x130], R154 ;  /* 0x0001309a01007387 */ /* 0x0009e80000100a00 */
[----:B------:R4:W-:Y:S01]  /*7b20*/  LDGSTS.E [R17+0x18000], desc[UR8][R154.64], !P6 ;  /* 0x180000009a117fae */ /* 0x0009e2000f121848 */
[----:B---3--:R-:W-:-:S04]  /*7b30*/  IMAD.WIDE R152, R4, 0x4, R24 ;  /* 0x0000000404987825 */ /* 0x008fc800078e0218 */
[----:B------:R-:W-:Y:S01]  /*7b40*/  IMAD R4, R6, 0x71, RZ ;  /* 0x0000007106047824 */ /* 0x000fe200078e02ff */
[----:B------:R3:W-:Y:S04]  /*7b50*/  STL.64 [R1+0x138], R152 ;  /* 0x0001389801007387 */ /* 0x0007e80000100a00 */
[----:B------:R3:W-:Y:S01]  /*7b60*/  LDGSTS.E [R17+0x1c000], desc[UR8][R152.64], !P6 ;  /* 0x1c00000098117fae */ /* 0x0007e2000f121848 */
[----:B------:R-:W-:Y:S01]  /*7b70*/  ISETP.GE.U32.AND P6, PT, R7, 0x7fffff69, PT ;  /* 0x7fffff690700780c */ /* 0x000fe20003fc6070 */
[----:B----4-:R-:W-:-:S04]  /*7b80*/  IMAD.WIDE R154, R4, 0x4, R22 ;  /* 0x00000004049a7825 */ /* 0x010fc800078e0216 */
[----:B------:R-:W-:Y:S01]  /*7b90*/  VIADD R7, R11, 0xffffffcb ;  /* 0xffffffcb0b077836 */ /* 0x000fe20000000000 */
[----:B------:R4:W-:Y:S01]  /*7ba0*/  LDGSTS.E [R17+0x18004], desc[UR8][R154.64], !P5 ;  /* 0x180040009a117fae */ /* 0x0009e2000e921848 */
[----:B------:R-:W2:Y:S03]  /*7bb0*/  LDC R11, c[0x0][0x230] ;  /* 0x00008c00ff0b7b82 */ /* 0x000ea60000000800 */
[----:B------:R4:W-:Y:S01]  /*7bc0*/  STL.64 [R1+0x140], R154 ;  /* 0x0001409a01007387 */ /* 0x0009e20000100a00 */
[----:B---3--:R-:W-:-:S04]  /*7bd0*/  IMAD.WIDE R152, R4, 0x4, R24 ;  /* 0x0000000404987825 */ /* 0x008fc800078e0218 */
[----:B------:R-:W-:Y:S01]  /*7be0*/  IMAD R4, R6, 0x72, RZ ;  /* 0x0000007206047824 */ /* 0x000fe200078e02ff */
[----:B------:R3:W-:Y:S01]  /*7bf0*/  LDGSTS.E [R17+0x1c004], desc[UR8][R152.64], !P5 ;  /* 0x1c00400098117fae */ /* 0x0007e2000e921848 */
[----:B------:R-:W-:Y:S01]  /*7c00*/  ISETP.GE.U32.AND P5, PT, R7, 0x7fffff4c, PT ;  /* 0x7fffff4c0700780c */ /* 0x000fe20003fa6070 */
[----:B-1----:R-:W-:Y:S02]  /*7c10*/  VIADD R7, R8, 0xffffffca ;  /* 0xffffffca08077836 */ /* 0x002fe40000000000 */
[----:B------:R3:W-:Y:S01]  /*7c20*/  STL.64 [R1+0x148], R152 ;  /* 0x0001489801007387 */ /* 0x0007e20000100a00 */
[----:B------:R-:W1:Y:S01]  /*7c30*/  LDC R8, c[0x0][0x230] ;  /* 0x00008c00ff087b82 */ /* 0x000e620000000800 */
[----:B----4-:R-:W-:-:S05]  /*7c40*/  IMAD.WIDE R154, R4, 0x4, R22 ;  /* 0x00000004049a7825 */ /* 0x010fca00078e0216 */
        /* <DEDUP_REMOVED lines=16> */
[----:B------:R-:W-:Y:S01]  /*7d50*/  ISETP.GE.U32.AND P4, PT, R7, 0x7fffff4a, PT ;  /* 0x7fffff4a0700780c */ /* 0x000fe20003f86070 */
[----:B----4-:R-:W-:-:S04]  /*7d60*/  IMAD.WIDE R154, R4, 0x4, R22 ;  /* 0x00000004049a7825 */ /* 0x010fc800078e0216 */
[----:B--2---:R-:W-:Y:S01]  /*7d70*/  VIADD R7, R10, 0xffffffc8 ;  /* 0xffffffc80a077836 */ /* 0x004fe20000000000 */
[----:B------:R2:W-:Y:S01]  /*7d80*/  STL.64 [R1+0x170], R154 ;  /* 0x0001709a01007387 */ /* 0x0005e20000100a00 */
[----:B------:R-:W4:Y:S03]  /*7d90*/  LDC R10, c[0x0][0x230] ;  /* 0x00008c00ff0a7b82 */ /* 0x000f260000000800 */
[----:B------:R2:W-:Y:S01]  /*7da0*/  LDGSTS.E [R16], desc[UR8][R154.64], !P3 ;  /* 0x000000009a107fae */ /* 0x0005e2000d921848 */
[----:B---3--:R-:W-:-:S04]  /*7db0*/  IMAD.WIDE R152, R4, 0x4, R24 ;  /* 0x0000000404987825 */ /* 0x008fc800078e0218 */
[----:B------:R-:W-:Y:S01]  /*7dc0*/  IMAD R4, R6, 0x15, RZ ;  /* 0x0000001506047824 */ /* 0x000fe200078e02ff */
[----:B------:R3:W-:Y:S04]  /*7dd0*/  STL.64 [R1+0x178], R152 ;  /* 0x0001789801007387 */ /* 0x0007e80000100a00 */
[----:B------:R3:W-:Y:S01]  /*7de0*/  LDGSTS.E [R16+0x4000], desc[UR8][R152.64], !P3 ;  /* 0x0400000098107fae */ /* 0x0007e2000d921848 */
[----:B------:R-:W-:Y:S01]  /*7df0*/  ISETP.GE.U32.AND P3, PT, R7, 0x7fffff49, PT ;  /* 0x7fffff490700780c */ /* 0x000fe20003f66070 */
[----:B--2---:R-:W-:-:S04]  /*7e00*/  IMAD.WIDE R154, R4, 0x4, R22 ;  /* 0x00000004049a7825 */ /* 0x004fc800078e0216 */
        /* <DEDUP_REMOVED lines=11> */
[----:B--2---:R-:W-:-:S05]  /*7ec0*/  IMAD.WIDE R154, R4, 0x4, R22 ;  /* 0x00000004049a7825 */ /* 0x004fca00078e0216 */
[----:B------:R2:W-:Y:S04]  /*7ed0*/  STL.64 [R1+0x190], R154 ;  /* 0x0001909a01007387 */ /* 0x0005e80000100a00 */
[----:B------:R2:W-:Y:S01]  /*7ee0*/  LDGSTS.E [R16+0x8], desc[UR8][R154.64], !P1 ;  /* 0x000080009a107fae */ /* 0x0005e2000c921848 */
[----:B---3--:R-:W-:-:S04]  /*7ef0*/  IMAD.WIDE R152, R4, 0x4, R24 ;  /* 0x0000000404987825 */ /* 0x008fc800078e0218 */
[----:B------:R-:W-:Y:S01]  /*7f00*/  IMAD R4, R6, 0x17, RZ ;  /* 0x0000001706047824 */ /* 0x000fe200078e02ff */
[----:B------:R3:W-:Y:S04]  /*7f10*/  STL.64 [R1+0x198], R152 ;  /* 0x0001989801007387 */ /* 0x0007e80000100a00 */
[----:B------:R3:W-:Y:S01]  /*7f20*/  LDGSTS.E [R16+0x4008], desc[UR8][R152.64], !P1 ;  /* 0x0400800098107fae */ /* 0x0007e2000c921848 */
[----:B------:R-:W-:Y:S01]  /*7f30*/  ISETP.GE.U32.AND P1, PT, R7, 0x7fffff2b, PT ;  /* 0x7fffff2b0700780c */ /* 0x000fe20003f26070 */
[C---:B--2---:R-:W-:Y:S01]  /*7f40*/  IMAD.WIDE R154, R4.reuse, 0x4, R22 ;  /* 0x00000004049a7825 */ /* 0x044fe200078e0216 */
[----:B------:R-:W-:Y:S02]  /*7f50*/  IADD3 R7, R9, -0x57, RZ ;  /* 0xffffffa909077810 */ /* 0x000fe40007ffe0ff */
[----:B------:R-:W2:Y:S02]  /*7f60*/  LDC R9, c[0x0][0x230] ;  /* 0x00008c00ff097b82 */ /* 0x000ea40000000800 */
        /* <DEDUP_REMOVED lines=10> */
[----:B------:R-:W2:Y:S03]  /*8010*/  LDC R10, c[0x0][0x230] ;  /* 0x00008c00ff0a7b82 */ /* 0x000ea60000000800 */
        /* <DEDUP_REMOVED lines=17> */
[----:B-1----:R-:W-:Y:S01]  /*8130*/  VIADD R7, R8, 0xffffff8a ;  /* 0xffffff8a08077836 */ /* 0x002fe20000000000 */
[----:B------:R1:W-:Y:S01]  /*8140*/  STL.64 [R1+0x1d0], R154 ;  /* 0x0001d09a01007387 */ /* 0x0003e20000100a00 */
[----:B------:R-:W4:Y:S03]  /*8150*/  LDC R8, c[0x0][0x230] ;  /* 0x00008c00ff087b82 */ /* 0x000f260000000800 */
[----:B------:R1:W-:Y:S01]  /*8160*/  LDGSTS.E [R16+0x8008], desc[UR8][R154.64], !P4 ;  /* 0x080080009a107fae */ /* 0x0003e2000e121848 */
[----:B---3--:R-:W-:-:S04]  /*8170*/  IMAD.WIDE R152, R4, 0x4, R24 ;  /* 0x0000000404987825 */ /* 0x008fc800078e0218 */
[----:B------:R-:W-:Y:S01]  /*8180*/  IMAD R4, R6, 0x37, RZ ;  /* 0x0000003706047824 */ /* 0x000fe200078e02ff */
[----:B------:R3:W-:Y:S04]  /*8190*/  STL.64 [R1+0x1d8], R152 ;  /* 0x0001d89801007387 */ /* 0x0007e80000100a00 */
[----:B------:R3:W-:Y:S01]  /*81a0*/  LDGSTS.E [R16+0xc008], desc[UR8][R152.64], !P4 ;  /* 0x0c00800098107fae */ /* 0x0007e2000e121848 */
[----:B------:R-:W-:Y:S01]  /*81b0*/  ISETP.GE.U32.AND P4, PT, R7, 0x7fffff0b, PT ;  /* 0x7fffff0b0700780c */ /* 0x000fe20003f86070 */
[C---:B-1----:R-:W-:Y:S01]  /*81c0*/  IMAD.WIDE R154, R4.reuse, 0x4, R22 ;  /* 0x00000004049a7825 */ /* 0x042fe200078e0216 */
[----:B--2---:R-:W-:Y:S02]  /*81d0*/  IADD3 R7, R9, -0x77, RZ ;  /* 0xffffff8909077810 */ /* 0x004fe40007ffe0ff */
[----:B------:R-:W1:Y:S02]  /*81e0*/  LDC R9, c[0x0][0x230] ;  /* 0x00008c00ff097b82 */ /* 0x000e640000000800 */
[----:B------:R2:W-:Y:S04]  /*81f0*/  STL.64 [R1+0x1e0], R154 ;  /* 0x0001e09a01007387 */ /* 0x0005e80000100a00 */
[----:B------:R2:W-:Y:S01]  /*8200*/  LDGSTS.E [R16+0x800c], desc[UR8][R154.64], !P3 ;  /* 0x0800c0009a107fae */ /* 0x0005e2000d921848 */
[----:B---3--:R-:W-:-:S04]  /*8210*/  IMAD.WIDE R152, R4, 0x4, R24 ;  /* 0x0000000404987825 */ /* 0x008fc800078e0218 */
[----:B------:R-:W-:Y:S01]  /*8220*/  IMAD R4, R6, 0x54, RZ ;  /* 0x0000005406047824 */ /* 0x000fe200078e02ff */
[----:B------:R3:W-:Y:S04]  /*8230*/  STL.64 [R1+0x1e8], R152 ;  /* 0x0001e89801007387 */ /* 0x0007e80000100a00 */
[----:B------:R3:W-:Y:S01]  /*8240*/  LDGSTS.E [R16+0xc00c], desc[UR8][R152.64], !P3 ;  /* 0x0c00c00098107fae */ /* 0x0007e2000d921848 */
[----:B------:R-:W-:Y:S01]  /*8250*/  ISETP.GE.U32.AND P3, PT, R7, 0x7fffff0a, PT ;  /* 0x7fffff0a0700780c */ /* 0x000fe20003f66070 */
[----:B--2---:R-:W-:-:S04]  /*8260*/  IMAD.WIDE R154, R4, 0x4, R22 ;  /* 0x00000004049a7825 */ /* 0x004fc800078e0216 */
        /* <DEDUP_REMOVED lines=9> */
[----:B--2---:R-:W-:Y:S01]  /*8300*/  IMAD.WIDE R154, R4, 0x4, R22 ;  /* 0x00000004049a7825 */ /* 0x004fe200078e0216 */
[----:B------:R-:W-:Y:S02]  /*8310*/  IADD3 R7, R11, -0x19, RZ ;  /* 0xffffffe70b077810 */ /* 0x000fe40007ffe0ff */
[----:B------:R-:W2:Y:S02]  /*8320*/  LDC R11, c[0x0][0x230] ;  /* 0x00008c00ff0b7b82 */ /* 0x000ea40000000800 */
[----:B------:R4:W-:Y:S04]  /*8330*/  LDGSTS.E [R16+0x10004], desc[UR8][R154.64], !P1 ;  /* 0x100040009a107fae */ /* 0x0009e8000c921848 */
[----:B------:R4:W-:Y:S01]  /*8340*/  STL.64 [R1+0x208], R154 ;  /* 0x0002089a01007387 */ /* 0x0009e20000100a00 */
[----:B---3--:R-:W-:-:S02]  /*8350*/  IMAD.MOV.U32 R152, RZ, RZ, R14 ;  /* 0x000000ffff987224 */ /* 0x008fc400078e000e */
[----:B------:R-:W-:Y:S02]  /*8360*/  IMAD.MOV.U32 R153, RZ, RZ, R15 ;  /* 0x000000ffff997224 */ /* 0x000fe400078e000f */
[----:B------:R-:W-:-:S04]  /*8370*/  IMAD.WIDE R14, R4, 0x4, R24 ;  /* 0x00000004040e7825 */ /* 0x000fc800078e0218 */
[----:B------:R-:W-:Y:S01]  /*8380*/  IMAD R4, R6, 0x56, RZ ;  /* 0x0000005606047824 */ /* 0x000fe200078e02ff */
[----:B------:R3:W-:Y:S01]  /*8390*/  LDGSTS.E [R16+0x14004], desc[UR8][R14.64], !P1 ;  /* 0x140040000e107fae */ /* 0x0007e2000c921848 */
[----:B------:R-:W-:Y:S01]  /*83a0*/  ISETP.GE.U32.AND P1, PT, R7, 0x7fffff68, PT ;  /* 0x7fffff680700780c */ /* 0x000fe20003f26070 */
[----:B----4-:R-:W-:Y:S02]  /*83b0*/  VIADD R7, R8, 0xffffffe6 ;  /* 0xffffffe608077836 */ /* 0x010fe40000000000 */
[----:B------:R3:W-:Y:S01]  /*83c0*/  STL.64 [R1+0x248], R14 ;  /* 0x0002480e01007387 */ /* 0x0007e20000100a00 */
[C---:B------:R-:W-:Y:S01]  /*83d0*/  IMAD.WIDE R154, R4.reuse, 0x4, R22 ;  /* 0x00000004049a7825 */ /* 0x040fe200078e0216 */
[----:B------:R-:W4:Y:S04]  /*83e0*/  LDC R8, c[0x0][0x230] ;  /* 0x00008c00ff087b82 */ /* 0x000f280000000800 */
[----:B------:R1:W-:Y:S04]  /*83f0*/  STL.64 [R1+0x270], R154 ;  /* 0x0002709a01007387 */ /* 0x0003e80000100a00 */
[----:B------:R1:W-:Y:S01]  /*8400*/  LDGSTS.E [R16+0x10008], desc[UR8][R154.64], !P6 ;  /* 0x100080009a107fae */ /* 0x0003e2000f121848 */
[----:B---3--:R-:W-:-:S04]  /*8410*/  IMAD.WIDE R14, R4, 0x4, R24 ;  /* 0x00000004040e7825 */ /* 0x008fc800078e0218 */
[----:B------:R-:W-:Y:S01]  /*8420*/  IMAD R4, R6, 0x57, RZ ;  /* 0x0000005706047824 */ /* 0x000fe200078e02ff */
[----:B------:R3:W-:Y:S04]  /*8430*/  STL.64 [R1+0x298], R14 ;  /* 0x0002980e01007387 */ /* 0x0007e80000100a00 */
[----:B------:R3:W-:Y:S01]  /*8440*/  LDGSTS.E [R16+0x14008], desc[UR8][R14.64], !P6 ;  /* 0x140080000e107fae */ /* 0x0007e2000f121848 */
[----:B-1----:R-:W-:Y:S01]  /*8450*/  IMAD.WIDE R154, R4, 0x4, R22 ;  /* 0x00000004049a7825 */ /* 0x002fe200078e0216 */
[----:B------:R-:W-:-:S03]  /*8460*/  ISETP.GE.U32.AND P6, PT, R7, 0x7fffff67, PT ;  /* 0x7fffff670700780c */ /* 0x000fc60003fc6070 */
[----:B------:R-:W-:Y:S01]  /*8470*/  VIADD R7, R9, 0xffffffe5 ;  /* 0xffffffe509077836 */ /* 0x000fe20000000000 */
[----:B------:R1:W-:Y:S01]  /*8480*/  STL.64 [R1+0x2c0], R154 ;  /* 0x0002c09a01007387 */ /* 0x0003e20000100a00 */
[----:B------:R-:W4:Y:S03]  /*8490*/  LDC R9, c[0x0][0x230] ;  /* 0x00008c00ff097b82 */ /* 0x000f260000000800 */
        /* <DEDUP_REMOVED lines=15> */
[C---:B-1----:R-:W-:Y:S01]  /*8590*/  IMAD.WIDE R154, R4.reuse, 0x4, R22 ;  /* 0x00000004049a7825 */ /* 0x042fe200078e0216 */
[----:B------:R-:W-:Y:S02]  /*85a0*/  ISETP.GE.U32.AND P2, PT, R7, 0x7fffff65, PT ;  /* 0x7fffff650700780c */ /* 0x000fe40003f46070 */
[----:B--2---:R-:W-:Y:S02]  /*85b0*/  IADD3 R7, R11, -0x39, RZ ;  /* 0xffffffc70b077810 */ /* 0x004fe40007ffe0ff */
[----:B------:R-:W1:Y:S01]  /*85c0*/  LDC R11, c[0x0][0x230] ;  /* 0x00008c00ff0b7b82 */ /* 0x000e620000000800 */
[----:B------:R2:W-:Y:S04]  /*85d0*/  LDGSTS.E [R16+0x18004], desc[UR8][R154.64], !P4 ;  /* 0x180040009a107fae */ /* 0x0005e8000e121848 */
[----:B------:R2:W-:Y:S01]  /*85e0*/  STL.64 [R1+0x360], R154 ;  /* 0x0003609a01007387 */ /* 0x0005e20000100a00 */
[----:B---3--:R-:W-:-:S04]  /*85f0*/  IMAD.WIDE R14, R4, 0x4, R24 ;  /* 0x00000004040e7825 */ /* 0x008fc800078e0218 */
[----:B------:R-:W-:Y:S01]  /*8600*/  IMAD R4, R6, 0x76, RZ ;  /* 0x0000007606047824 */ /* 0x000fe200078e02ff */
[----:B------:R3:W-:Y:S01]  /*8610*/  LDGSTS.E [R16+0x1c004], desc[UR8][R14.64], !P4 ;  /* 0x1c0040000e107fae */ /* 0x0007e2000e121848 */
[----:B------:R-:W-:Y:S01]  /*8620*/  ISETP.GE.U32.AND P4, PT, R7, 0x7fffff48, PT ;  /* 0x7fffff480700780c */ /* 0x000fe20003f86070 */
[----:B----4-:R-:W-:Y:S02]  /*8630*/  VIADD R7, R8, 0xffffffc6 ;  /* 0xffffffc608077836 */ /* 0x010fe40000000000 */
[----:B------:R3:W-:Y:S01]  /*8640*/  STL.64 [R1+0x388], R14 ;  /* 0x0003880e01007387 */ /* 0x0007e20000100a00 */
[----:B------:R-:W4:Y:S01]  /*8650*/  LDC R8, c[0x0][0x230] ;  /* 0x00008c00ff087b82 */ /* 0x000f220000000800 */
[----:B--2---:R-:W-:-:S05]  /*8660*/  IMAD.WIDE R154, R4, 0x4, R22 ;  /* 0x00000004049a7825 */ /* 0x004fca00078e0216 */
[----:B------:R2:W-:Y:S04]  /*8670*/  STL.64 [R1+0x3b0], R154 ;  /* 0x0003b09a01007387 */ /* 0x0005e80000100a00 */
[----:B------:R2:W-:Y:S01]  /*8680*/  LDGSTS.E [R16+0x18008], desc[UR8][R154.64], !P3 ;  /* 0x180080009a107fae */ /* 0x0005e2000d921848 */
[----:B---3--:R-:W-:-:S04]  /*8690*/  IMAD.WIDE R14, R4, 0x4, R24 ;  /* 0x00000004040e7825 */ /* 0x008fc800078e0218 */
[----:B------:R-:W-:Y:S01]  /*86a0*/  IMAD R4, R6, 0x77, RZ ;  /* 0x0000007706047824 */ /* 0x000fe200078e02ff */
[----:B------:R3:W-:Y:S03]  /*86b0*/  STL.64 [R1+0x3d8], R14 ;  /* 0x0003d80e01007387 */ /* 0x0007e60000100a00 */
[C---:B------:R-:W-:Y:S01]  /*86c0*/  IMAD.WIDE R156, R4.reuse, 0x4, R22 ;  /* 0x00000004049c7825 */ /* 0x040fe200078e0216 */
[----:B------:R3:W-:Y:S01]  /*86d0*/  LDGSTS.E [R16+0x1c008], desc[UR8][R14.64], !P3 ;  /* 0x1c0080000e107fae */ /* 0x0007e2000d921848 */
[----:B------:R-:W-:Y:S02]  /*86e0*/  ISETP.GE.U32.AND P3, PT, R7, 0x7fffff47, PT ;  /* 0x7fffff470700780c */ /* 0x000fe40003f66070 */
[----:B--2---:R-:W-:Y:S01]  /*86f0*/  IMAD.WIDE R154, R4, 0x4, R24 ;  /* 0x00000004049a7825 */ /* 0x004fe200078e0218 */
[----:B------:R2:W-:Y:S03]  /*8700*/  STL.64 [R1+0x400], R156 ;  /* 0x0004009c01007387 */ /* 0x0005e60000100a00 */
[----:B------:R-:W-:Y:S01]  /*8710*/  IMAD R4, R6, 0x18, RZ ;  /* 0x0000001806047824 */ /* 0x000fe200078e02ff */
[----:B------:R2:W-:Y:S01]  /*8720*/  LDGSTS.E [R16+0x1800c], desc[UR8][R156.64], !P0 ;  /* 0x1800c0009c107fae */ /* 0x0005e2000c121848 */
[----:B------:R-:W-:-:S02]  /*8730*/  VIADD R7, R9, 0xffffffc5 ;  /* 0xffffffc509077836 */ /* 0x000fc40000000000 */
[----:B------:R-:W4:Y:S01]  /*8740*/  LDC R9, c[0x0][0x230] ;  /* 0x00008c00ff097b82 */ /* 0x000f220000000800 */
[----:B---3--:R-:W-:Y:S01]  /*8750*/  LOP3.LUT R15, R2, 0x60, RZ, 0x3c, !PT ;  /* 0x00000060020f7812 */ /* 0x008fe200078e3cff */
[----:B------:R3:W-:Y:S01]  /*8760*/  STL.64 [R1+0x428], R154 ;  /* 0x0004289a01007387 */ /* 0x0007e20000100a00 */
[----:B------:R-:W-:-:S03]  /*8770*/  IADD3 R14, R12, UR10, RZ ;  /* 0x0000000a0c0e7c10 */ /* 0x000fc6000fffe0ff */
[----:B------:R3:W-:Y:S01]  /*8780*/  LDGSTS.E [R16+0x1c00c], desc[UR8][R154.64], !P0 ;  /* 0x1c00c0009a107fae */ /* 0x0007e2000c121848 */
[----:B------:R-:W-:Y:S01]  /*8790*/  VIADD R15, R15, UR10 ;  /* 0x0000000a0f0f7c36 */ /* 0x000fe20008000000 */
[----:B------:R-:W-:Y:S01]  /*87a0*/  ISETP.GE.U32.AND P0, PT, R7, 0x7fffff46, PT ;  /* 0x7fffff460700780c */ /* 0x000fe20003f06070 */
[----:B--2---:R-:W-:Y:S01]  /*87b0*/  IMAD.WIDE R156, R4, 0x4, R22 ;  /* 0x00000004049c7825 */ /* 0x004fe200078e0216 */
[----:B------:R-:W-:Y:S01]  /*87c0*/  IADD3 R7, R10, -0x3c, RZ ;  /* 0xffffffc40a077810 */ /* 0x000fe20007ffe0ff */
[----:B------:R-:W2:Y:S03]  /*87d0*/  LDC R12, c[0x0][0x230] ;  /* 0x00008c00ff0c7b82 */ /* 0x000ea60000000800 */
[----:B------:R1:W-:Y:S01]  /*87e0*/  STL.64 [R1+0x450], R156 ;  /* 0x0004509c01007387 */ /* 0x0003e20000100a00 */
[----:B---3--:R-:W-:-:S04]  /*87f0*/  IMAD.WIDE R154, R4, 0x4, R24 ;  /* 0x00000004049a7825 */ /* 0x008fc800078e0218 */
[----:B------:R-:W3:Y:S01]  /*8800*/  LDC R10, c[0x0][0x230] ;  /* 0x00008c00ff0a7b82 */ /* 0x000ee20000000800 */
[----:B------:R1:W-:Y:S01]  /*8810*/  LDGSTS.E [R15], desc[UR8][R156.64], !P1 ;  /* 0x000000009c0f7fae */ /* 0x0003e2000c921848 */
[----:B------:R-:W-:-:S03]  /*8820*/  IMAD R4, R6, 0x19, RZ ;  /* 0x0000001906047824 */ /* 0x000fc600078e02ff */
[----:B------:R4:W-:Y:S04]  /*8830*/  STL.64 [R1+0x478], R154 ;  /* 0x0004789a01007387 */ /* 0x0009e80000100a00 */
[----:B------:R4:W-:Y:S01]  /*8840*/  LDGSTS.E [R15+0x4000], desc[UR8][R154.64], !P1 ;  /* 0x040000009a0f7fae */ /* 0x0009e2000c921848 */
[----:B------:R-:W-:Y:S01]  /*8850*/  ISETP.GE.U32.AND P1, PT, R7, 0x7fffff45, PT ;  /* 0x7fffff450700780c */ /* 0x000fe20003f26070 */
[----:B-1----:R-:W-:Y:S02]  /*8860*/  VIADD R7, R11, 0xffffffa7 ;  /* 0xffffffa70b077836 */ /* 0x002fe40000000000 */
[C---:B------:R-:W-:Y:S01]  /*8870*/  IMAD.WIDE R156, R4.reuse, 0x4, R22 ;  /* 0x00000004049c7825 */ /* 0x040fe200078e0216 */
[----:B------:R-:W1:Y:S04]  /*8880*/  LDC R11, c[0x0][0x230] ;  /* 0x00008c00ff0b7b82 */ /* 0x000e680000000800 */
[----:B------:R2:W-:Y:S01]  /*8890*/  LDGSTS.E [R15+0x4], desc[UR8][R156.64], !P6 ;  /* 0x000040009c0f7fae */ /* 0x0005e2000f121848 */
[----:B----4-:R-:W-:-:S03]  /*88a0*/  IMAD.WIDE R154, R4, 0x4, R24 ;  /* 0x00000004049a7825 */ /* 0x010fc600078e0218 */
[----:B------:R2:W-:Y:S01]  /*88b0*/  STL.64 [R1+0x4a0], R156 ;  /* 0x0004a09c01007387 */ /* 0x0005e20000100a00 */
[----:B------:R-:W-:-:S03]  /*88c0*/  IMAD R4, R6, 0x1a, RZ ;  /* 0x0000001a06047824 */ /* 0x000fc600078e02ff */
[----:B------:R4:W-:Y:S01]  /*88d0*/  LDGSTS.E [R15+0x4004], desc[UR8][R154.64], !P6 ;  /* 0x040040009a0f7fae */ /* 0x0009e2000f121848 */
[----:B------:R-:W-:Y:S01]  /*88e0*/  ISETP.GE.U32.AND P6, PT, R7, 0x7fffff28, PT ;  /* 0x7fffff280700780c */ /* 0x000fe20003fc6070 */
[----:B------:R-:W-:Y:S02]  /*88f0*/  VIADD R7, R8, 0xffffffa6 ;  /* 0xffffffa608077836 */ /* 0x000fe40000000000 */
[----:B------:R4:W-:Y:S01]  /*8900*/  STL.64 [R1+0x4b8], R154 ;  /* 0x0004b89a01007387 */ /* 0x0009e20000100a00 */
[----:B------:R-:W1:Y:S01]  /*8910*/  LDC R8, c[0x0][0x230] ;  /* 0x00008c00ff087b82 */ /* 0x000e620000000800 */
[----:B--2---:R-:W-:-:S05]  /*8920*/  IMAD.WIDE R156, R4, 0x4, R22 ;  /* 0x00000004049c7825 */ /* 0x004fca00078e0216 */
[----:B------:R2:W-:Y:S01]  /*8930*/  STL.64 [R1+0x4e0], R156 ;  /* 0x0004e09c01007387 */ /* 0x0005e20000100a00 */
[----:B----4-:R-:W-:-:S03]  /*8940*/  IMAD.WIDE R154, R4, 0x4, R24 ;  /* 0x00000004049a7825 */ /* 0x010fc600078e0218 */
[----:B------:R2:W-:Y:S01]  /*8950*/  LDGSTS.E [R15+0x8], desc[UR8][R156.64], !P5 ;  /* 0x000080009c0f7fae */ /* 0x0005e2000e921848 */
[----:B------:R-:W-:-:S03]  /*8960*/  IMAD R4, R6, 0x1b, RZ ;  /* 0x0000001b06047824 */ /* 0x000fc600078e02ff */
[----:B------:R4:W-:Y:S04]  /*8970*/  STL.64 [R1+0x510], R154 ;  /* 0x0005109a01007387 */ /* 0x0009e80000100a00 */
[----:B------:R4:W-:Y:S01]  /*8980*/  LDGSTS.E [R15+0x4008], desc[UR8][R154.64], !P5 ;  /* 0x040080009a0f7fae */ /* 0x0009e2000e921848 */
[----:B------:R-:W-:Y:S01]  /*8990*/  ISETP.GE.U32.AND P5, PT, R7, 0x7fffff27, PT ;  /* 0x7fffff270700780c */ /* 0x000fe20003fa6070 */
[----:B------:R-:W-:Y:S02]  /*89a0*/  VIADD R7, R9, 0xffffffa5 ;  /* 0xffffffa509077836 */ /* 0x000fe40000000000 */
[C---:B--2---:R-:W-:Y:S01]  /*89b0*/  IMAD.WIDE R156, R4.reuse, 0x4, R22 ;  /* 0x00000004049c7825 */ /* 0x044fe200078e0216 */
[----:B------:R-:W2:Y:S04]  /*89c0*/  LDC R9, c[0x0][0x230] ;  /* 0x00008c00ff097b82 */ /* 0x000ea80000000800 */
[----:B------:R3:W-:Y:S01]  /*89d0*/  STL.64 [R1+0x538], R156 ;  /* 0x0005389c01007387 */ /* 0x0007e20000100a00 */
[----:B----4-:R-:W-:-:S03]  /*89e0*/  IMAD.WIDE R154, R4, 0x4, R24 ;  /* 0x00000004049a7825 */ /* 0x010fc600078e0218 */
[----:B------:R4:W-:Y:S01]  /*89f0*/  LDGSTS.E [R15+0xc], desc[UR8][R156.64], !P2 ;  /* 0x0000c0009c0f7fae */ /* 0x0009e2000d121848 */
[----:B------:R-:W-:-:S03]  /*8a00*/  IMAD R4, R6, 0x38, RZ ;  /* 0x0000003806047824 */ /* 0x000fc600078e02ff */
[----:B------:R1:W-:Y:S04]  /*8a10*/  STL.64 [R1+0x550], R154 ;  /* 0x0005509a01007387 */ /* 0x0003e80000100a00 */
[----:B------:R1:W-:Y:S01]  /*8a20*/  LDGSTS.E [R15+0x400c], desc[UR8][R154.64], !P2 ;  /* 0x0400c0009a0f7fae */ /* 0x0003e2000d121848 */
[----:B------:R-:W-:Y:S02]  /*8a30*/  ISETP.GE.U32.AND P2, PT, R7, 0x7fffff26, PT ;  /* 0x7fffff260700780c */ /* 0x000fe40003f46070 */
[----:B---3--:R-:W-:Y:S01]  /*8a40*/  IADD3 R7, R10, -0x5c, RZ ;  /* 0xffffffa40a077810 */ /* 0x008fe20007ffe0ff */
[C---:B----4-:R-:W-:Y:S01]  /*8a50*/  IMAD.WIDE R156, R4.reuse, 0x4, R22 ;  /* 0x00000004049c7825 */ /* 0x050fe200078e0216 */
[----:B------:R-:W3:Y:S04]  /*8a60*/  LDC R10, c[0x0][0x230] ;  /* 0x00008c00ff0a7b82 */ /* 0x000ee80000000800 */
[----:B------:R4:W-:Y:S01]  /*8a70*/  STL.64 [R1+0x560], R156 ;  /* 0x0005609c01007387 */ /* 0x0009e20000100a00 */
[----:B-1----:R-:W-:-:S03]  /*8a80*/  IMAD.WIDE R154, R4, 0x4, R24 ;  /* 0x00000004049a7825 */ /* 0x002fc600078e0218 */
[----:B------:R4:W-:Y:S01]  /*8a90*/  LDGSTS.E [R15+0x8000], desc[UR8][R156.64], !P4 ;  /* 0x080000009c0f7fae */ /* 0x0009e2000e121848 */
[----:B------:R-:W-:-:S03]  /*8aa0*/  IMAD R4, R6, 0x39, RZ ;  /* 0x0000003906047824 */ /* 0x000fc600078e02ff */
[----:B------:R1:W-:Y:S04]  /*8ab0*/  STL.64 [R1+0x570], R154 ;  /* 0x0005709a01007387 */ /* 0x0003e80000100a00 */
[----:B------:R1:W-:Y:S01]  /*8ac0*/  LDGSTS.E [R15+0xc000], desc[UR8][R154.64], !P4 ;  /* 0x0c0000009a0f7fae */ /* 0x0003e2000e121848 */
[----:B------:R-:W-:Y:S01]  /*8ad0*/  ISETP.GE.U32.AND P4, PT, R7, 0x7fffff25, PT ;  /* 0x7fffff250700780c */ /* 0x000fe20003f86070 */
[----:B------:R-:W-:Y:S02]  /*8ae0*/  VIADD R7, R11, 0xffffff87 ;  /* 0xffffff870b077836 */ /* 0x000fe40000000000 */
[C---:B----4-:R-:W-:Y:S01]  /*8af0*/  IMAD.WIDE R156, R4.reuse, 0x4, R22 ;  /* 0x00000004049c7825 */ /* 0x050fe200078e0216 */
[----:B------:R-:W4:Y:S04]  /*8b00*/  LDC R11, c[0x0][0x230] ;  /* 0x00008c00ff0b7b82 */ /* 0x000f280000000800 */
[----:B------:R2:W-:Y:S01]  /*8b10*/  LDGSTS.E [R15+0x8004], desc[UR8][R156.64], !P3 ;  /* 0x080040009c0f7fae */ /* 0x0005e2000d921848 */
[----:B-1----:R-:W-:-:S03]  /*8b20*/  IMAD.WIDE R154, R4, 0x4, R24 ;  /* 0x00000004049a7825 */ /* 0x002fc600078e0218 */
[----:B------:R2:W-:Y:S01]  /*8b30*/  STL.64 [R1+0x580], R156 ;  /* 0x0005809c01007387 */ /* 0x0005e20000100a00 */
[----:B------:R-:W-:-:S03]  /*8b40*/  IMAD R4, R6, 0x3a, RZ ;  /* 0x0000003a06047824 */ /* 0x000fc600078e02ff */
[----:B------:R1:W-:Y:S01]  /*8b50*/  LDGSTS.E [R15+0xc004], desc[UR8][R154.64], !P3 ;  /* 0x0c0040009a0f7fae */ /* 0x0003e2000d921848 */
[----:B------:R-:W-:Y:S01]  /*8b60*/  ISETP.GE.U32.AND P3, PT, R7, 0x7fffff08, PT ;  /* 0x7fffff080700780c */ /* 0x000fe20003f66070 */
[----:B------:R-:W-:Y:S02]  /*8b70*/  VIADD R7, R8, 0xffffff86 ;  /* 0xffffff8608077836 */ /* 0x000fe40000000000 */
[----:B------:R1:W-:Y:S01]  /*8b80*/  STL.64 [R1+0x590], R154 ;  /* 0x0005909a01007387 */ /* 0x0003e20000100a00 */
[----:B------:R-:W4:Y:S01]  /*8b90*/  LDC R8, c[0x0][0x230] ;  /* 0x00008c00ff087b82 */ /* 0x000f220000000800 */
[----:B--2---:R-:W-:-:S05]  /*8ba0*/  IMAD.WIDE R156, R4, 0x4, R22 ;  /* 0x00000004049c7825 */ /* 0x004fca00078e0216 */
        /* <DEDUP_REMOVED lines=11> */
[----:B-1----:R-:W-:-:S03]  /*8c60*/  IMAD.WIDE R154, R4, 0x4, R24 ;  /* 0x00000004049a7825 */ /* 0x002fc600078e0218 */
[----:B------:R1:W-:Y:S01]  /*8c70*/  LDGSTS.E [R15+0x800c], desc[UR8][R156.64], !P1 ;  /* 0x0800c0009c0f7fae */ /* 0x0003e2000c921848 */
[----:B------:R-:W-:-:S03]  /*8c80*/  IMAD R4, R6, 0x58, RZ ;  /* 0x0000005806047824 */ /* 0x000fc600078e02ff */
[----:B------:R4:W-:Y:S04]  /*8c90*/  STL.64 [R1+0x5d0], R154 ;  /* 0x0005d09a01007387 */ /* 0x0009e80000100a00 */
[----:B------:R4:W-:Y:S01]  /*8ca0*/  LDGSTS.E [R15+0xc00c], desc[UR8][R154.64], !P1 ;  /* 0x0c00c0009a0f7fae */ /* 0x0009e2000c921848 */
[----:B------:R-:W-:Y:S02]  /*8cb0*/  ISETP.GE.U32.AND P1, PT, R7, 0x7fffff06, PT ;  /* 0x7fffff060700780c */ /* 0x000fe40003f26070 */
[----:B---3--:R-:W-:Y:S01]  /*8cc0*/  IADD3 R7, R10, -0x7c, RZ ;  /* 0xffffff840a077810 */ /* 0x008fe20007ffe0ff */
[C---:B-1----:R-:W-:Y:S01]  /*8cd0*/  IMAD.WIDE R156, R4.reuse, 0x4, R22 ;  /* 0x00000004049c7825 */ /* 0x042fe200078e0216 */
[----:B------:R-:W1:Y:S04]  /*8ce0*/  LDC R10, c[0x0][0x230] ;  /* 0x00008c00ff0a7b82 */ /* 0x000e680000000800 */
        /* <DEDUP_REMOVED lines=8> */
[C---:B---3--:R-:W-:Y:S01]  /*8d70*/  IMAD.WIDE R156, R4.reuse, 0x4, R22 ;  /* 0x00000004049c7825 */ /* 0x048fe200078e0216 */
[----:B------:R-:W3:Y:S04]  /*8d80*/  LDC R11, c[0x0][0x230] ;  /* 0x00008c00ff0b7b82 */ /* 0x000ee80000000800 */
        /* <DEDUP_REMOVED lines=8> */
[----:B------:R-:W3:Y:S01]  /*8e10*/  LDC R8, c[0x0][0x230] ;  /* 0x00008c00ff087b82 */ /* 0x000ee20000000800 */
        /* <DEDUP_REMOVED lines=18> */
[----:B-1----:R-:W-:Y:S01]  /*8f40*/  IADD3 R7, R10, -0x20, RZ ;  /* 0xffffffe00a077810 */ /* 0x002fe20007ffe0ff */
[C---:B----4-:R-:W-:Y:S01]  /*8f50*/  IMAD.WIDE R156, R4.reuse, 0x4, R22 ;  /* 0x00000004049c7825 */ /* 0x050fe200078e0216 */
[----:B------:R-:W1:Y:S04]  /*8f60*/  LDC R10, c[0x0][0x230] ;  /* 0x00008c00ff0a7b82 */ /* 0x000e680000000800 */
[----:B------:R4:W-:Y:S01]  /*8f70*/  STL.64 [R1+0x660], R156 ;  /* 0x0006609c01007387 */ /* 0x0009e20000100a00 */
[----:B---3--:R-:W-:-:S03]  /*8f80*/  IMAD.WIDE R154, R4, 0x4, R24 ;  /* 0x00000004049a7825 */ /* 0x008fc600078e0218 */
        /* <DEDUP_REMOVED lines=26> */
[C---:B-1----:R-:W-:Y:S01]  /*9130*/  IMAD.WIDE R156, R4.reuse, 0x4, R22 ;  /* 0x00000004049c7825 */ /* 0x042fe200078e0216 */
[----:B------:R-:W1:Y:S04]  /*9140*/  LDC R9, c[0x0][0x230] ;  /* 0x00008c00ff097b82 */ /* 0x000e680000000800 */
[----:B------:R-:W-:Y:S01]  /*9150*/  STL.64 [R1+0x6c0], R156 ;  /* 0x0006c09c01007387 */ /* 0x000fe20000100a00 */
[----:B---3--:R-:W-:-:S03]  /*9160*/  IMAD.WIDE R154, R4, 0x4, R24 ;  /* 0x00000004049a7825 */ /* 0x008fc600078e0218 */
[----:B------:R-:W-:Y:S01]  /*9170*/  LDGSTS.E [R15+0x1800c], desc[UR8][R156.64], !P6 ;  /* 0x1800c0009c0f7fae */ /* 0x000fe2000f121848 */
[----:B------:R-:W-:-:S03]  /*9180*/  IMAD R4, R6, 0x1c, RZ ;  /* 0x0000001c06047824 */ /* 0x000fc600078e02ff */
[----:B------:R-:W-:Y:S04]  /*9190*/  STL.64 [R1+0x6d0], R154 ;  /* 0x0006d09a01007387 */ /* 0x000fe80000100a00 */
[----:B------:R3:W-:Y:S04]  /*91a0*/  STL.64 [R1+0xc40], R2 ;  /* 0x000c400201007387 */ /* 0x0007e80000100a00 */
[----:B------:R4:W-:Y:S01]  /*91b0*/  LDGSTS.E [R15+0x1c00c], desc[UR8][R154.64], !P6 ;  /* 0x1c00c0009a0f7fae */ /* 0x0009e2000f121848 */
[----:B------:R-:W-:Y:S01]  /*91c0*/  ISETP.GE.U32.AND P6, PT, R7, 0x7fffff42, PT ;  /* 0x7fffff420700780c */ /* 0x000fe20003fc6070 */
[----:B------:R-:W-:-:S02]  /*91d0*/  VIADD R7, R10, 0xffffffc0 ;  /* 0xffffffc00a077836 */ /* 0x000fc40000000000 */
[----:B------:R-:W1:Y:S01]  /*91e0*/  LDC R10, c[0x0][0x230] ;  /* 0x00008c00ff0a7b82 */ /* 0x000e620000000800 */
[----:B---3--:R-:W-:-:S04]  /*91f0*/  IMAD.WIDE R2, R4, 0x4, R24 ;  /* 0x0000000404027825 */ /* 0x008fc800078e0218 */
[----:B----4-:R-:W-:-:S04]  /*9200*/  IMAD.WIDE R154, R4, 0x4, R22 ;  /* 0x00000004049a7825 */ /* 0x010fc800078e0216 */
[----:B------:R-:W-:Y:S01]  /*9210*/  IMAD R4, R6, 0x1d, RZ ;  /* 0x0000001d06047824 */ /* 0x000fe200078e02ff */
[----:B------:R3:W-:Y:S03]  /*9220*/  LDGSTS.E [R14], desc[UR8][R154.64], !P5 ;  /* 0x000000009a0e7fae */ /* 0x0007e6000e921848 */
[C---:B------:R-:W-:Y:S01]  /*9230*/  IMAD.WIDE R158, R4.reuse, 0x4, R22 ;  /* 0x00000004049e7825 */ /* 0x040fe200078e0216 */
[----:B------:R4:W-:Y:S01]  /*9240*/  LDGSTS.E [R14+0x4000], desc[UR8][R2.64], !P5 ;  /* 0x04000000020e7fae */ /* 0x0009e2000e921848 */
[----:B------:R-:W-:Y:S02]  /*9250*/  ISETP.GE.U32.AND P5, PT, R7, 0x7fffff41, PT ;  /* 0x7fffff410700780c */ /* 0x000fe40003fa6070 */
[----:B------:R-:W-:Y:S01]  /*9260*/  IMAD.WIDE R156, R4, 0x4, R24 ;  /* 0x00000004049c7825 */ /* 0x000fe200078e0218 */
[----:B------:R4:W-:Y:S03]  /*9270*/  LDGSTS.E [R14+0x4], desc[UR8][R158.64], !P2 ;  /* 0x000040009e0e7fae */ /* 0x0009e6000d121848 */
[----:B------:R-:W-:Y:S01]  /*9280*/  VIADD R4, R11, 0xffffffa3 ;  /* 0xffffffa30b047836 */ /* 0x000fe20000000000 */
[----:B------:R3:W-:Y:S01]  /*9290*/  STL.64 [R1+0x6e0], R154 ;  /* 0x0006e09a01007387 */ /* 0x0007e20000100a00 */
[----:B------:R-:W-:Y:S01]  /*92a0*/  IMAD R7, R6, 0x1e, RZ ;  /* 0x0000001e06077824 */ /* 0x000fe200078e02ff */
[----:B------:R-:W1:Y:S02]  /*92b0*/  LDC R11, c[0x0][0x230] ;  /* 0x00008c00ff0b7b82 */ /* 0x000e640000000800 */
[----:B------:R4:W-:Y:S01]  /*92c0*/  LDGSTS.E [R14+0x4004], desc[UR8][R156.64], !P2 ;  /* 0x040040009c0e7fae */ /* 0x0009e2000d121848 */
[----:B------:R-:W-:Y:S01]  /*92d0*/  ISETP.GE.U32.AND P2, PT, R4, 0x7fffff24, PT ;  /* 0x7fffff240400780c */ /* 0x000fe20003f46070 */
[----:B--2---:R-:W-:-:S02]  /*92e0*/  VIADD R4, R8, 0xffffffa2 ;  /* 0xffffffa208047836 */ /* 0x004fc40000000000 */
[----:B------:R4:W-:Y:S02]  /*92f0*/  STL.64 [R1+0x6f0], R2 ;  /* 0x0006f00201007387 */ /* 0x0009e40000100a00 */
[----:B------:R-:W2:Y:S01]  /*9300*/  LDC R8, c[0x0][0x230] ;  /* 0x00008c00ff087b82 */ /* 0x000ea20000000800 */
[C---:B---3--:R-:W-:Y:S01]  /*9310*/  IMAD.WIDE R154, R7.reuse, 0x4, R22 ;  /* 0x00000004079a7825 */ /* 0x048fe200078e0216 */
[----:B------:R3:W-:Y:S04]  /*9320*/  STL.64 [R1+0x700], R158 ;  /* 0x0007009e01007387 */ /* 0x0007e80000100a00 */
[----:B------:R1:W-:Y:S01]  /*9330*/  LDGSTS.E [R14+0x8], desc[UR8][R154.64], !P4 ;  /* 0x000080009a0e7fae */ /* 0x0003e2000e121848 */
[----:B----4-:R-:W-:-:S03]  /*9340*/  IMAD.WIDE R2, R7, 0x4, R24 ;  /* 0x0000000407027825 */ /* 0x010fc600078e0218 */
[----:B------:R4:W-:Y:S01]  /*9350*/  STL.64 [R1+0x710], R156 ;  /* 0x0007109c01007387 */ /* 0x0009e20000100a00 */
[----:B------:R-:W-:-:S03]  /*9360*/  IMAD R7, R6, 0x3c, RZ ;  /* 0x0000003c06077824 */ /* 0x000fc600078e02ff */
[----:B------:R1:W-:Y:S01]  /*9370*/  LDGSTS.E [R14+0x4008], desc[UR8][R2.64], !P4 ;  /* 0x04008000020e7fae */ /* 0x0003e2000e121848 */
[----:B------:R-:W-:Y:S01]  /*9380*/  ISETP.GE.U32.AND P4, PT, R4, 0x7fffff23, PT ;  /* 0x7fffff230400780c */ /* 0x000fe20003f86070 */
[----:B------:R-:W-:Y:S02]  /*9390*/  IMAD R4, R6, 0x1f, RZ ;  /* 0x0000001f06047824 */ /* 0x000fe400078e02ff */
[----:B------:R1:W-:Y:S02]  /*93a0*/  STL.64 [R1+0x720], R154 ;  /* 0x0007209a01007387 */ /* 0x0003e40000100a00 */
[C---:B---3--:R-:W-:Y:S02]  /*93b0*/  IMAD.WIDE R158, R4.reuse, 0x4, R22 ;  /* 0x00000004049e7825 */ /* 0x048fe400078e0216 */
[----:B------:R3:W-:Y:S02]  /*93c0*/  STL.64 [R1+0x730], R2 ;  /* 0x0007300201007387 */ /* 0x0007e40000100a00 */
[----:B----4-:R-:W-:Y:S01]  /*93d0*/  IMAD.WIDE R156, R4, 0x4, R24 ;  /* 0x00000004049c7825 */ /* 0x010fe200078e0218 */
[----:B-1----:R-:W-:Y:S01]  /*93e0*/  IADD3 R4, R9, -0x5f, RZ ;  /* 0xffffffa109047810 */ /* 0x002fe20007ffe0ff */
[----:B------:R-:W-:Y:S01]  /*93f0*/  LDGSTS.E [R14+0xc], desc[UR8][R158.64], !P3 ;  /* 0x0000c0009e0e7fae */ /* 0x000fe2000d921848 */
[----:B------:R-:W1:Y:S01]  /*9400*/  LDC R9, c[0x0][0x230] ;  /* 0x00008c00ff097b82 */ /* 0x000e620000000800 */
[----:B------:R-:W-:-:S02]  /*9410*/  IMAD.WIDE R154, R7, 0x4, R22 ;  /* 0x00000004079a7825 */ /* 0x000fc400078e0216 */
[----:B------:R-:W-:Y:S01]  /*9420*/  LDGSTS.E [R14+0x400c], desc[UR8][R156.64], !P3 ;  /* 0x0400c0009c0e7fae */ /* 0x000fe2000d921848 */
[----:B------:R-:W-:Y:S01]  /*9430*/  ISETP.GE.U32.AND P3, PT, R4, 0x7fffff22, PT ;  /* 0x7fffff220400780c */ /* 0x000fe20003f66070 */
[----:B---3--:R-:W-:Y:S02]  /*9440*/  IMAD.WIDE R2, R7, 0x4, R24 ;  /* 0x0000000407027825 */ /* 0x008fe400078e0218 */
[----:B------:R-:W-:Y:S02]  /*9450*/  STL.64 [R1+0x740], R158 ;  /* 0x0007409e01007387 */ /* 0x000fe40000100a00 */
[----:B------:R-:W-:Y:S02]  /*9460*/  VIADD R7, R10, 0xffffffa0 ;  /* 0xffffffa00a077836 */ /* 0x000fe40000000000 */
[----:B------:R-:W-:Y:S01]  /*9470*/  STL.64 [R1+0x750], R156 ;  /* 0x0007509c01007387 */ /* 0x000fe20000100a00 */
[----:B------:R-:W-:Y:S01]  /*9480*/  IMAD R4, R6, 0x3d, RZ ;  /* 0x0000003d06047824 */ /* 0x000fe200078e02ff */
[----:B------:R-:W3:Y:S02]  /*9490*/  LDC R10, c[0x0][0x230] ;  /* 0x00008c00ff0a7b82 */ /* 0x000ee40000000800 */
[----:B------:R4:W-:Y:S04]  /*94a0*/  STL.64 [R1+0x760], R154 ;  /* 0x0007609a01007387 */ /* 0x0009e80000100a00 */
[----:B------:R4:W-:Y:S04]  /*94b0*/  LDGSTS.E [R14+0x8000], desc[UR8][R154.64], !P0 ;  /* 0x080000009a0e7fae */ /* 0x0009e8000c121848 */
[----:B------:R3:W-:Y:S04]  /*94c0*/  STL.64 [R1+0x770], R2 ;  /* 0x0007700201007387 */ /* 0x0007e80000100a00 */
[----:B------:R3:W-:Y:S01]  /*94d0*/  LDGSTS.E [R14+0xc000], desc[UR8][R2.64], !P0 ;  /* 0x0c000000020e7fae */ /* 0x0007e2000c121848 */
[----:B------:R-:W-:Y:S01]  /*94e0*/  ISETP.GE.U32.AND P0, PT, R7, 0x7fffff21, PT ;  /* 0x7fffff210700780c */ /* 0x000fe20003f06070 */
[----:B--2---:R-:W-:-:S02]  /*94f0*/  VIADD R7, R8, 0xffffff83 ;  /* 0xffffff8308077836 */ /* 0x004fc40000000000 */
[----:B----4-:R-:W-:-:S04]  /*9500*/  IMAD.WIDE R154, R4, 0x4, R22 ;  /* 0x00000004049a7825 */ /* 0x010fc800078e0216 */
[----:B------:R-:W-:Y:S01]  /*9510*/  VIADD R8, R11, 0xffffff82 ;  /* 0xffffff820b087836 */ /* 0x000fe20000000000 */
[----:B------:R2:W-:Y:S01]  /*9520*/  LDGSTS.E [R14+0x8004], desc[UR8][R154.64], !P1 ;  /* 0x080040009a0e7fae */ /* 0x0005e2000c921848 */
[----:B---3--:R-:W-:Y:S01]  /*9530*/  VIADD R10, R10, 0xffffff80 ;  /* 0xffffff800a0a7836 */ /* 0x008fe20000000000 */
[----:B------:R-:W3:Y:S01]  /*9540*/  LDC R11, c[0x0][0x230] ;  /* 0x00008c00ff0b7b82 */ /* 0x000ee20000000800 */
[----:B------:R-:W-:Y:S01]  /*9550*/  IMAD.WIDE R2, R4, 0x4, R24 ;  /* 0x0000000404027825 */ /* 0x000fe200078e0218 */
[----:B------:R2:W-:Y:S03]  /*9560*/  STL.64 [R1+0x780], R154 ;  /* 0x0007809a01007387 */ /* 0x0005e60000100a00 */
[C---:B------:R-:W-:Y:S01]  /*9570*/  IMAD R4, R6.reuse, 0x3e, RZ ;  /* 0x0000003e06047824 */ /* 0x040fe200078e02ff */
[----:B------:R4:W-:Y:S01]  /*9580*/  LDGSTS.E [R14+0xc004], desc[UR8][R2.64], !P1 ;  /* 0x0c004000020e7fae */ /* 0x0009e2000c921848 */
[----:B------:R-:W-:Y:S01]  /*9590*/  ISETP.GE.U32.AND P1, PT, R7, 0x7fffff04, PT ;  /* 0x7fffff040700780c */ /* 0x000fe20003f26070 */
[----:B------:R-:W-:-:S02]  /*95a0*/  IMAD R7, R6, 0x3f, RZ ;  /* 0x0000003f06077824 */ /* 0x000fc400078e02ff */
[C---:B------:R-:W-:Y:S01]  /*95b0*/  IMAD.WIDE R158, R4.reuse, 0x4, R22 ;  /* 0x00000004049e7825 */ /* 0x040fe200078e0216 */
[----:B------:R4:W-:Y:S03]  /*95c0*/  STL.64 [R1+0x790], R2 ;  /* 0x0007900201007387 */ /* 0x0009e60000100a00 */
[----:B------:R-:W-:Y:S01]  /*95d0*/  IMAD.WIDE R156, R4, 0x4, R24 ;  /* 0x00000004049c7825 */ /* 0x000fe200078e0218 */
[----:B------:R-:W-:Y:S01]  /*95e0*/  IADD3 R4, R12, -0x7f, RZ ;  /* 0xffffff810c047810 */ /* 0x000fe20007ffe0ff */
[----:B------:R1:W-:Y:S01]  /*95f0*/  LDGSTS.E [R14+0x8008], desc[UR8][R158.64], !P6 ;  /* 0x080080009e0e7fae */ /* 0x0003e2000f121848 */
[----:B------:R-:W3:Y:S01]  /*9600*/  LDC R12, c[0x0][0x230] ;  /* 0x00008c00ff0c7b82 */ /* 0x000ee20000000800 */
[C---:B--2---:R-:W-:Y:S02]  /*9610*/  IMAD.WIDE R154, R7.reuse, 0x4, R22 ;  /* 0x00000004079a7825 */ /* 0x044fe400078e0216 */
[----:B------:R2:W-:Y:S01]  /*9620*/  LDGSTS.E [R14+0xc008], desc[UR8][R156.64], !P6 ;  /* 0x0c0080009c0e7fae */ /* 0x0005e2000f121848 */
[----:B------:R-:W-:Y:S01]  /*9630*/  ISETP.GE.U32.AND P6, PT, R8, 0x7fffff03, PT ;  /* 0x7fffff030800780c */ /* 0x000fe20003fc6070 */
[----:B----4-:R-:W-:-:S02]  /*9640*/  IMAD.WIDE R2, R7, 0x4, R24 ;  /* 0x0000000407027825 */ /* 0x010fc400078e0218 */
[----:B------:R4:W-:Y:S02]  /*9650*/  LDGSTS.E [R14+0x800c], desc[UR8][R154.64], !P5 ;  /* 0x0800c0009a0e7fae */ /* 0x0009e4000e921848 */
[----:B------:R-:W-:Y:S02]  /*9660*/  IMAD R7, R6, 0x5d, RZ ;  /* 0x0000005d06077824 */ /* 0x000fe400078e02ff */
[----:B------:R4:W-:Y:S01]  /*9670*/  LDGSTS.E [R14+0xc00c], desc[UR8][R2.64], !P5 ;  /* 0x0c00c000020e7fae */ /* 0x0009e2000e921848 */
[----:B------:R-:W-:Y:S01]  /*9680*/  ISETP.GE.U32.AND P5, PT, R4, 0x7fffff02, PT ;  /* 0x7fffff020400780c */ /* 0x000fe20003fa6070 */
[----:B------:R-:W-:Y:S02]  /*9690*/  IMAD R4, R6, 0x5c, RZ ;  /* 0x0000005c06047824 */ /* 0x000fe400078e02ff */
[----:B------:R1:W-:Y:S02]  /*96a0*/  STL.64 [R1+0x7a0], R158 ;  /* 0x0007a09e01007387 */ /* 0x0003e40000100a00 */
[----:B------:R-:W-:-:S02]  /*96b0*/  IMAD.WIDE R160, R4, 0x4, R22 ;  /* 0x0000000404a07825 */ /* 0x000fc400078e0216 */
[----:B------:R2:W-:Y:S04]  /*96c0*/  STL.64 [R1+0x7b0], R156 ;  /* 0x0007b09c01007387 */ /* 0x0005e80000100a00 */
[----:B------:R4:W-:Y:S01]  /*96d0*/  STL.64 [R1+0x7c0], R154 ;  /* 0x0007c09a01007387 */ /* 0x0009e20000100a00 */
[----:B-1----:R-:W-:-:S03]  /*96e0*/  IMAD.WIDE R158, R4, 0x4, R24 ;  /* 0x00000004049e7825 */ /* 0x002fc600078e0218 */
[----:B------:R1:W-:Y:S01]  /*96f0*/  STL.64 [R1+0x7d0], R2 ;  /* 0x0007d00201007387 */ /* 0x0003e20000100a00 */
[----:B--2---:R-:W-:-:S03]  /*9700*/  IMAD.WIDE R156, R7, 0x4, R22 ;  /* 0x00000004079c7825 */ /* 0x004fc600078e0216 */
[----:B------:R-:W-:Y:S01]  /*9710*/  LDGSTS.E [R14+0x10000], desc[UR8][R160.64], !P2 ;  /* 0x10000000a00e7fae */ /* 0x000fe2000d121848 */
[----:B----4-:R-:W-:-:S03]  /*9720*/  IMAD.WIDE R154, R7, 0x4, R24 ;  /* 0x00000004079a7825 */ /* 0x010fc600078e0218 */
[----:B------:R-:W-:Y:S01]  /*9730*/  LDGSTS.E [R14+0x14000], desc[UR8][R158.64], !P2 ;  /* 0x140000009e0e7fae */ /* 0x000fe2000d121848 */
[----:B------:R-:W-:Y:S01]  /*9740*/  ISETP.GE.AND P2, PT, R13, R10, PT ;  /* 0x0000000a0d00720c */ /* 0x000fe20003f46270 */
[----:B-1----:R-:W-:Y:S02]  /*9750*/  VIADD R2, R9, 0x7f ;  /* 0x0000007f09027836 */ /* 0x002fe40000000000 */
[----:B------:R1:W-:Y:S01]  /*9760*/  LDGSTS.E [R14+0x10004], desc[UR8][R156.64], !P4 ;  /* 0x100040009c0e7fae */ /* 0x0003e2000e121848 */
[----:B------:R-:W-:Y:S01]  /*9770*/  IMAD R9, R6, 0x5e, RZ ;  /* 0x0000005e06097824 */ /* 0x000fe200078e02ff */
[----:B------:R-:W-:Y:S02]  /*9780*/  SEL R7, RZ, 0x4, P2 ;  /* 0x00000004ff077807 */ /* 0x000fe40001000000 */
[----:B------:R2:W-:Y:S01]  /*9790*/  LDGSTS.E [R14+0x14004], desc[UR8][R154.64], !P4 ;  /* 0x140040009a0e7fae */ /* 0x0005e2000e121848 */
[C---:B------:R-:W-:Y:S02]  /*97a0*/  ISETP.GT.AND P4, PT, R2.reuse, 0x7f, PT ;  /* 0x0000007f0200780c */ /* 0x040fe40003f84270 */
[----:B------:R-:W-:Y:S01]  /*97b0*/  ISETP.GE.AND P2, PT, R13, UR4, PT ;  /* 0x000000040d007c0c */ /* 0x000fe2000bf46270 */
[----:B------:R-:W-:Y:S01]  /*97c0*/  STL.64 [R1+0x7e0], R160 ;  /* 0x0007e0a001007387 */ /* 0x000fe20000100a00 */
[----:B------:R-:W-:Y:S01]  /*97d0*/  SEL R4, RZ, 0x4, !P4 ;  /* 0x00000004ff047807 */ /* 0x000fe20006000000 */
[----:B------:R-:W4:Y:S01]  /*97e0*/  LDC R13, c[0x0][0x230] ;  /* 0x00008c00ff0d7b82 */ /* 0x000f220000000800 */
[----:B------:R-:W-:Y:S01]  /*97f0*/  ISETP.GT.AND P4, PT, R2, 0xff, PT ;  /* 0x000000ff0200780c */ /* 0x000fe20003f84270 */
[----:B------:R-:W-:Y:S01]  /*9800*/  STL.64 [R1+0x7f0], R158 ;  /* 0x0007f09e01007387 */ /* 0x000fe20000100a00 */
[----:B------:R-:W-:Y:S01]  /*9810*/  IMAD.WIDE R2, R9, 0x4, R24 ;  /* 0x0000000409027825 */ /* 0x000fe200078e0218 */
[----:B------:R-:W-:-:S02]  /*9820*/  SEL R8, R4, RZ, !P2 ;  /* 0x000000ff04087207 */ /* 0x000fc40005000000 */
[----:B------:R1:W-:Y:S01]  /*9830*/  STL.64 [R1+0x800], R156 ;  /* 0x0008009c01007387 */ /* 0x0003e20000100a00 */
[----:B------:R-:W-:Y:S01]  /*9840*/  SEL R4, R7, RZ, P4 ;  /* 0x000000ff07047207 */ /* 0x000fe20002000000 */
[----:B------:R-:W-:Y:S01]  /*9850*/  IMAD R7, R6, 0x7c, RZ ;  /* 0x0000007c06077824 */ /* 0x000fe200078e02ff */
[----:B------:R-:W-:Y:S01]  /*9860*/  ISETP.NE.U32.AND P4, PT, R8, RZ, PT ;  /* 0x000000ff0800720c */ /* 0x000fe20003f85070 */
[----:B------:R2:W-:Y:S01]  /*9870*/  STL.64 [R1+0x810], R154 ;  /* 0x0008109a01007387 */ /* 0x0005e20000100a00 */
[----:B------:R-:W4:Y:S01]  /*9880*/  LDC R8, c[0x0][0x230] ;  /* 0x00008c00ff087b82 */ /* 0x000f220000000800 */
[----:B------:R-:W-:Y:S01]  /*9890*/  ISETP.GE.U32.AND P2, PT, R10, 0x7fffff01, PT ;  /* 0x7fffff010a00780c */ /* 0x000fe20003f46070 */
[----:B-1----:R-:W-:-:S06]  /*98a0*/  IMAD.WIDE R156, R7, 0x4, R22 ;  /* 0x00000004079c7825 */ /* 0x002fcc00078e0216 */
[----:B------:R-:W1:Y:S01]  /*98b0*/  LDC R10, c[0x0][0x230] ;  /* 0x00008c00ff0a7b82 */ /* 0x000e620000000800 */
[----:B--2---:R-:W-:-:S07]  /*98c0*/  IMAD.WIDE R154, R9, 0x4, R22 ;  /* 0x00000004099a7825 */ /* 0x004fce00078e0216 */
[----:B------:R-:W2:Y:S01]  /*98d0*/  LDC R9, c[0x0][0x230] ;  /* 0x00008c00ff097b82 */ /* 0x000ea20000000800 */
[----:B------:R3:W-:Y:S04]  /*98e0*/  LDGSTS.E [R14+0x10008], desc[UR8][R154.64], !P3 ;  /* 0x100080009a0e7fae */ /* 0x0007e8000d921848 */
[----:B------:R3:W-:Y:S01]  /*98f0*/  LDGSTS.E [R14+0x14008], desc[UR8][R2.64], !P3 ;  /* 0x14008000020e7fae */ /* 0x0007e2000d921848 */
[----:B------:R-:W-:Y:S01]  /*9900*/  ISETP.NE.U32.AND P3, PT, R4, RZ, PT ;  /* 0x000000ff0400720c */ /* 0x000fe20003f65070 */
[----:B------:R-:W-:Y:S02]  /*9910*/  IMAD R4, R6, 0x5f, RZ ;  /* 0x0000005f06047824 */ /* 0x000fe400078e02ff */
[----:B------:R3:W-:Y:S02]  /*9920*/  STL.64 [R1+0x820], R154 ;  /* 0x0008209a01007387 */ /* 0x0007e40000100a00 */
[----:B------:R-:W-:-:S02]  /*9930*/  IMAD.WIDE R158, R4, 0x4, R22 ;  /* 0x00000004049e7825 */ /* 0x000fc400078e0216 */
[----:B------:R4:W-:Y:S04]  /*9940*/  STL.64 [R1+0x830], R2 ;  /* 0x0008300201007387 */ /* 0x0009e80000100a00 */
[----:B------:R-:W-:Y:S01]  /*9950*/  LDGSTS.E [R14+0x1000c], desc[UR8][R158.64], !P0 ;  /* 0x1000c0009e0e7fae */ /* 0x000fe2000c121848 */
[----:B---3--:R-:W-:-:S03]  /*9960*/  IMAD.WIDE R154, R4, 0x4, R24 ;  /* 0x00000004049a7825 */ /* 0x008fc600078e0218 */
[----:B------:R-:W-:Y:S01]  /*9970*/  STL.64 [R1+0x850], R158 ;  /* 0x0008509e01007387 */ /* 0x000fe20000100a00 */
[----:B------:R-:W-:-:S03]  /*9980*/  VIADD R4, R11, 0xffffff7f ;  /* 0xffffff7f0b047836 */ /* 0x000fc60000000000 */
[----:B------:R3:W-:Y:S01]  /*9990*/  LDGSTS.E [R14+0x1400c], desc[UR8][R154.64], !P0 ;  /* 0x1400c0009a0e7fae */ /* 0x0007e2000c121848 */
[----:B----4-:R-:W-:Y:S01]  /*99a0*/  IMAD.WIDE R2, R7, 0x4, R24 ;  /* 0x0000000407027825 */ /* 0x010fe200078e0218 */
[----:B------:R-:W-:-:S03]  /*99b0*/  ISETP.GE.U32.AND P0, PT, R4, 0x7fffff00, PT ;  /* 0x7fffff000400780c */ /* 0x000fc60003f06070 */
[----:B------:R-:W-:Y:S01]  /*99c0*/  IMAD R4, R6, 0x7d, RZ ;  /* 0x0000007d06047824 */ /* 0x000fe200078e02ff */
[----:B------:R3:W-:Y:S01]  /*99d0*/  STL.64 [R1+0x860], R154 ;  /* 0x0008609a01007387 */ /* 0x0007e20000100a00 */
[----:B------:R-:W-:-:S03]  /*99e0*/  VIADD R7, R12, 0xffffff7e ;  /* 0xffffff7e0c077836 */ /* 0x000fc60000000000 */
[----:B------:R4:W-:Y:S04]  /*99f0*/  STL.64 [R1+0x870], R156 ;  /* 0x0008709c01007387 */ /* 0x0009e80000100a00 */
[----:B------:R4:W-:Y:S04]  /*9a00*/  LDGSTS.E [R14+0x18000], desc[UR8][R156.64], !P1 ;  /* 0x180000009c0e7fae */ /* 0x0009e8000c921848 */
[----:B------:R1:W-:Y:S01]  /*9a10*/  STL.64 [R1+0x880], R2 ;  /* 0x0008800201007387 */ /* 0x0003e20000100a00 */
[----:B---3--:R-:W-:Y:S01]  /*9a20*/  IMAD.MOV.U32 R155, RZ, RZ, R231 ;  /* 0x000000ffff9b7224 */ /* 0x008fe200078e00e7 */
[----:B------:R-:W-:Y:S01]  /*9a30*/  MOV R154, R230 ;  /* 0x000000e6009a7202 */ /* 0x000fe20000000f00 */
[----:B------:R-:W-:Y:S01]  /*9a40*/  IMAD.MOV.U32 R231, RZ, RZ, R252 ;  /* 0x000000ffffe77224 */ /* 0x000fe200078e00fc */
[----:B------:R1:W-:Y:S01]  /*9a50*/  LDGSTS.E [R14+0x1c000], desc[UR8][R2.64], !P1 ;  /* 0x1c000000020e7fae */ /* 0x0003e2000c921848 */
[----:B------:R-:W-:Y:S01]  /*9a60*/  ISETP.GE.U32.AND P1, PT, R7, 0x7ffffeff, PT ;  /* 0x7ffffeff0700780c */ /* 0x000fe20003f26070 */
[----:B------:R-:W3:Y:S01]  /*9a70*/  LDC R252, c[0x0][0x230] ;  /* 0x00008c00fffc7b82 */ /* 0x000ee20000000800 */
[----:B--2---:R-:W-:Y:S01]  /*9a80*/  IADD3 R7, R9, -0x83, RZ ;  /* 0xffffff7d09077810 */ /* 0x004fe20007ffe0ff */
[----:B----4-:R-:W-:Y:S01]  /*9a90*/  IMAD.WIDE R156, R4, 0x4, R22 ;  /* 0x00000004049c7825 */ /* 0x010fe200078e0216 */
[----:B------:R-:W-:-:S02]  /*9aa0*/  LOP3.LUT R12, R231, 0x10, RZ, 0x3c, !PT ;  /* 0x00000010e70c7812 */ /* 0x000fc400078e3cff */
[C---:B------:R-:W-:Y:S02]  /*9ab0*/  LOP3.LUT R11, R231.reuse, 0x20, RZ, 0x3c, !PT ;  /* 0x00000020e70b7812 */ /* 0x040fe400078e3cff */
[----:B------:R2:W-:Y:S01]  /*9ac0*/  LDGSTS.E [R14+0x18004], desc[UR8][R156.64], !P6 ;  /* 0x180040009c0e7fae */ /* 0x0005e2000f121848 */
[----:B------:R-:W-:Y:S01]  /*9ad0*/  LOP3.LUT R9, R231, 0x30, RZ, 0x3c, !PT ;  /* 0x00000030e7097812 */ /* 0x000fe200078e3cff */
[----:B-1----:R-:W-:Y:S02]  /*9ae0*/  IMAD.WIDE R2, R4, 0x4, R24 ;  /* 0x0000000404027825 */ /* 0x002fe400078e0218 */
[----:B------:R2:W-:Y:S02]  /*9af0*/  STL.64 [R1+0x890], R156 ;  /* 0x0008909c01007387 */ /* 0x0005e40000100a00 */
[C---:B------:R-:W-:Y:S02]  /*9b00*/  IMAD R4, R6.reuse, 0x7e, RZ ;  /* 0x0000007e06047824 */ /* 0x040fe400078e02ff */
[----:B------:R1:W-:Y:S01]  /*9b10*/  LDGSTS.E [R14+0x1c004], desc[UR8][R2.64], !P6 ;  /* 0x1c004000020e7fae */ /* 0x0003e2000f121848 */
[----:B------:R-:W-:Y:S01]  /*9b20*/  IMAD R6, R6, 0x7f, RZ ;  /* 0x0000007f06067824 */ /* 0x000fe200078e02ff */
[----:B------:R-:W-:Y:S01]  /*9b30*/  ISETP.GE.U32.AND P6, PT, R7, 0x7ffffefe, PT ;  /* 0x7ffffefe0700780c */ /* 0x000fe20003fc6070 */
[C---:B------:R-:W-:Y:S01]  /*9b40*/  IMAD.WIDE R160, R4.reuse, 0x4, R22 ;  /* 0x0000000404a07825 */ /* 0x040fe200078e0216 */
[----:B------:R1:W-:Y:S03]  /*9b50*/  STL.64 [R1+0x8a8], R2 ;  /* 0x0008a80201007387 */ /* 0x0003e60000100a00 */
[----:B------:R-:W-:Y:S01]  /*9b60*/  IMAD.WIDE R158, R4, 0x4, R24 ;  /* 0x00000004049e7825 */ /* 0x000fe200078e0218 */
[----:B------:R-:W-:Y:S03]  /*9b70*/  STL.64 [R1+0x8a0], R160 ;  /* 0x0008a0a001007387 */ /* 0x000fe60000100a00 */
[----:B------:R-:W-:Y:S01]  /*9b80*/  VIADD R7, R8, 0xffffff7c ;  /* 0xffffff7c08077836 */ /* 0x000fe20000000000 */
[----:B------:R-:W-:Y:S01]  /*9b90*/  LDGSTS.E [R14+0x18008], desc[UR8][R160.64], !P5 ;  /* 0x18008000a00e7fae */ /* 0x000fe2000e921848 */
[----:B--2---:R-:W-:Y:S01]  /*9ba0*/  IMAD.WIDE R156, R6, 0x4, R22 ;  /* 0x00000004069c7825 */ /* 0x004fe200078e0216 */
[----:B------:R-:W-:-:S02]  /*9bb0*/  LOP3.LUT R8, R231, 0x40, RZ, 0x3c, !PT ;  /* 0x00000040e7087812 */ /* 0x000fc400078e3cff */
[----:B------:R-:W-:Y:S01]  /*9bc0*/  STL.64 [R1+0x8b8], R158 ;  /* 0x0008b89e01007387 */ /* 0x000fe20000100a00 */
[----:B-1----:R-:W-:-:S03]  /*9bd0*/  IMAD.WIDE R2, R6, 0x4, R24 ;  /* 0x0000000406027825 */ /* 0x002fc600078e0218 */
[----:B------:R-:W-:Y:S01]  /*9be0*/  LDGSTS.E [R14+0x1c008], desc[UR8][R158.64], !P5 ;  /* 0x1c0080009e0e7fae */ /* 0x000fe2000e921848 */
[----:B------:R-:W-:Y:S01]  /*9bf0*/  ISETP.GE.U32.AND P5, PT, R7, 0x7ffffefd, PT ;  /* 0x7ffffefd0700780c */ /* 0x000fe20003fa6070 */
[----:B------:R-:W-:Y:S01]  /*9c00*/  VIADD R4, R13, 0xffffff5f ;  /* 0xffffff5f0d047836 */ /* 0x000fe20000000000 */
[----:B------:R-:W-:Y:S01]  /*9c10*/  LOP3.LUT R7, R231, 0x50, RZ, 0x3c, !PT ;  /* 0x00000050e7077812 */ /* 0x000fe200078e3cff */
[----:B------:R1:W-:Y:S01]  /*9c20*/  STL.64 [R1+0x8c8], R156 ;  /* 0x0008c89c01007387 */ /* 0x0003e20000100a00 */
[----:B------:R-:W-:-:S03]  /*9c30*/  VIADD R6, R10, 0xffffff5e ;  /* 0xffffff5e0a067836 */ /* 0x000fc60000000000 */
[----:B------:R1:W-:Y:S04]  /*9c40*/  LDGSTS.E [R14+0x1800c], desc[UR8][R156.64], !P2 ;  /* 0x1800c0009c0e7fae */ /* 0x0003e8000d121848 */
[----:B------:R2:W-:Y:S04]  /*9c50*/  STL.64 [R1+0x8d8], R2 ;  /* 0x0008d80201007387 */ /* 0x0005e80000100a00 */
[----:B------:R2:W-:Y:S01]  /*9c60*/  LDGSTS.E [R14+0x1c00c], desc[UR8][R2.64], !P2 ;  /* 0x1c00c000020e7fae */ /* 0x0005e2000d121848 */
[----:B------:R-:W-:Y:S01]  /*9c70*/  ISETP.GE.U32.AND P2, PT, R4, 0x7ffffee0, PT ;  /* 0x7ffffee00400780c */ /* 0x000fe20003f46070 */
[----:B------:R-:W-:-:S02]  /*9c80*/  IMAD.U32 R4, RZ, RZ, UR10 ;  /* 0x0000000aff047e24 */ /* 0x000fc4000f8e00ff */
[----:B------:R4:W-:Y:S01]  /*9c90*/  STL [R1+0xc34], R12 ;  /* 0x000c340c01007387 */ /* 0x0009e20000100800 */
[----:B-1----:R-:W-:Y:S01]  /*9ca0*/  IMAD.MOV.U32 R156, RZ, RZ, R20 ;  /* 0x000000ffff9c7224 */ /* 0x002fe200078e0014 */
[----:B------:R-:W-:Y:S02]  /*9cb0*/  MOV R157, R21 ;  /* 0x00000015009d7202 */ /* 0x000fe40000000f00 */
[----:B------:R1:W-:Y:S01]  /*9cc0*/  STL [R1+0xc30], R11 ;  /* 0x000c300b01007387 */ /* 0x0003e20000100800 */
[C---:B------:R-:W-:Y:S02]  /*9cd0*/  IADD3 R10, R4.reuse, 0x100000, R9 ;  /* 0x00100000040a7810 */ /* 0x040fe40007ffe009 */
[C---:B------:R-:W-:Y:S01]  /*9ce0*/  IADD3 R13, R4.reuse, 0x100000, R231 ;  /* 0x00100000040d7810 */ /* 0x040fe20007ffe0e7 */
[----:B------:R3:W-:Y:S01]  /*9cf0*/  STL [R1+0xc2c], R9 ;  /* 0x000c2c0901007387 */ /* 0x0007e20000100800 */
[C---:B--2---:R-:W-:Y:S02]  /*9d00*/  LOP3.LUT R3, R231.reuse, 0x60, RZ, 0x3c, !PT ;  /* 0x00000060e7037812 */ /* 0x044fe400078e3cff */
[----:B------:R-:W-:Y:S01]  /*9d10*/  LOP3.LUT R2, R231, 0x70, RZ, 0x3c, !PT ;  /* 0x00000070e7027812 */ /* 0x000fe200078e3cff */
[----:B------:R2:W-:Y:S01]  /*9d20*/  STL [R1+0xc28], R8 ;  /* 0x000c280801007387 */ /* 0x0005e20000100800 */
[----:B----4-:R-:W-:-:S02]  /*9d30*/  IADD3 R12, R4, 0x100000, R12 ;  /* 0x00100000040c7810 */ /* 0x010fc40007ffe00c */
[C---:B-1----:R-:W-:Y:S01]  /*9d40*/  IADD3 R11, R4.reuse, 0x100000, R11 ;  /* 0x00100000040b7810 */ /* 0x042fe20007ffe00b */
[----:B------:R1:W-:Y:S01]  /*9d50*/  STL [R1+0xc24], R7 ;  /* 0x000c240701007387 */ /* 0x0003e20000100800 */
[----:B---3--:R-:W-:-:S03]  /*9d60*/  IADD3 R9, R4, 0x100000, R8 ;  /* 0x0010000004097810 */ /* 0x008fc60007ffe008 */
[----:B------:R-:W-:Y:S01]  /*9d70*/  STL [R1+0xc20], R3 ;  /* 0x000c200301007387 */ /* 0x000fe20000100800 */
[----:B--2---:R-:W-:-:S03]  /*9d80*/  IADD3 R8, R4, 0x100000, R7 ;  /* 0x0010000004087810 */ /* 0x004fc60007ffe007 */
[----:B------:R2:W-:Y:S01]  /*9d90*/  STL [R1+0xc1c], R2 ;  /* 0x000c1c0201007387 */ /* 0x0005e20000100800 */
[----:B-1----:R-:W-:-:S03]  /*9da0*/  IADD3 R7, R4, 0x100000, R3 ;  /* 0x0010000004077810 */ /* 0x002fc60007ffe003 */
[----:B------:R-:W3:Y:S01]  /*9db0*/  LDL.64 R20, [R1+0x410] ;  /* 0x0004100001147983 */ /* 0x000ee20000100a00 */
[----:B------:R-:W-:-:S03]  /*9dc0*/  IADD3 R4, R4, 0x100000, R2 ;  /* 0x0010000004047810 */ /* 0x000fc60007ffe002 */
[----:B------:R-:W4:Y:S04]  /*9dd0*/  LDL.64 R196, [R1+0x480] ;  /* 0x0004800001c47983 */ /* 0x000f280000100a00 */
[----:B------:R-:W4:Y:S04]  /*9de0*/  LDL.64 R194, [R1+0x4e8] ;  /* 0x0004e80001c27983 */ /* 0x000f280000100a00 */
[----:B--2---:R-:W2:Y:S04]  /*9df0*/  LDL.64 R2, [R1+0x210] ;  /* 0x0002100001027983 */ /* 0x004ea80000100a00 */
[----:B------:R-:W2:Y:S04]  /*9e00*/  LDL.64 R192, [R1+0x278] ;  /* 0x0002780001c07983 */ /* 0x000ea80000100a00 */
[----:B------:R-:W2:Y:S04]  /*9e10*/  LDL.64 R190, [R1+0x2e0] ;  /* 0x0002e00001be7983 */ /* 0x000ea80000100a00 */
[----:B------:R-:W2:Y:S04]  /*9e20*/  LDL.64 R186, [R1+0x348] ;  /* 0x0003480001ba7983 */ /* 0x000ea80000100a00 */
[----:B------:R-:W2:Y:S04]  /*9e30*/  LDL.64 R184, [R1+0x3b8] ;  /* 0x0003b80001b87983 */ /* 0x000ea80000100a00 */
[----:B------:R-:W2:Y:S04]  /*9e40*/  LDL.64 R182, [R1+0x420] ;  /* 0x0004200001b67983 */ /* 0x000ea80000100a00 */
[----:B------:R-:W2:Y:S04]  /*9e50*/  LDL.64 R180, [R1+0x488] ;  /* 0x0004880001b47983 */ /* 0x000ea80000100a00 */
[----:B------:R-:W0:Y:S04]  /*9e60*/  LDGDEPBAR ;  /* 0x00000000000079af */ /* 0x000e280000000000 */
[----:B------:R-:W2:Y:S04]  /*9e70*/  LDL.64 R230, [R1+0x4f0] ;  /* 0x0004f00001e67983 */ /* 0x000ea80000100a00 */
[----:B------:R-:W-:Y:S04]  /*9e80*/  LDGSTS.E [R13+-0x60000], desc[UR8][R188.64], P4 ;  /* 0xa0000000bc0d7fae */ /* 0x000fe8000a121848 */
[----:B------:R-:W2:Y:S04]  /*9e90*/  LDL.64 R232, [R1+0x220] ;  /* 0x0002200001e87983 */ /* 0x000ea80000100a00 */
        /* <DEDUP_REMOVED lines=10> */
[----:B------:R-:W-:Y:S04]  /*9f40*/  LDGSTS.E [R13+-0x5fc00], desc[UR8][R156.64], P4 ;  /* 0xa04000009c0d7fae */ /* 0x000fe8000a121848 */
[----:B------:R-:W2:Y:S04]  /*9f50*/  LDL.64 R158, [R1+0x368] ;  /* 0x00036800019e7983 */ /* 0x000ea80000100a00 */
[----:B------:R-:W-:Y:S04]  /*9f60*/  LDGSTS.E [R13+-0x5f800], desc[UR8][R154.64], P4 ;  /* 0xa08000009a0d7fae */ /* 0x000fe8000a121848 */
[----:B------:R-:W2:Y:S04]  /*9f70*/  LDL.64 R156, [R1+0x3d0] ;  /* 0x0003d000019c7983 */ /* 0x000ea80000100a00 */
[----:B------:R-:W-:Y:S04]  /*9f80*/  LDGSTS.E [R13+-0x5f400], desc[UR8][R152.64], P4 ;  /* 0xa0c00000980d7fae */ /* 0x000fe8000a121848 */
[----:B------:R-:W2:Y:S04]  /*9f90*/  LDL.64 R154, [R1+0x438] ;  /* 0x00043800019a7983 */ /* 0x000ea80000100a00 */
[----:B------:R-:W-:Y:S04]  /*9fa0*/  LDGSTS.E [R13+-0x5f000], desc[UR8][R198.64], P4 ;  /* 0xa1000000c60d7fae */ /* 0x000fe8000a121848 */
[----:B------:R-:W2:Y:S04]  /*9fb0*/  LDL.64 R152, [R1+0x4a8] ;  /* 0x0004a80001987983 */ /* 0x000ea80000100a00 */
[----:B------:R-:W2:Y:S04]  /*9fc0*/  LDL.LU.64 R198, [R1+0xe90] ;  /* 0x000e900001c67983 */ /* 0x000ea80000300a00 */
[----:B---3--:R-:W-:Y:S04]  /*9fd0*/  LDGSTS.E [R13+-0x5ec00], desc[UR8][R20.64], P4 ;  /* 0xa1400000140d7fae */ /* 0x008fe8000a121848 */
[----:B----4-:R-:W-:Y:S04]  /*9fe0*/  LDGSTS.E [R13+-0x5e800], desc[UR8][R196.64], P4 ;  /* 0xa1800000c40d7fae */ /* 0x010fe8000a121848 */
[----:B------:R-:W-:Y:S04]  /*9ff0*/  LDGSTS.E [R13+-0x5e400], desc[UR8][R194.64], P4 ;  /* 0xa1c00000c20d7fae */ /* 0x000fe8000a121848 */
[----:B------:R-:W3:Y:S04]  /*a000*/  LDL.64 R20, [R1+0x508] ;  /* 0x0005080001147983 */ /* 0x000ee80000100a00 */
[----:B--2---:R-:W-:Y:S04]  /*a010*/  LDGSTS.E [R12+-0x5ff80], desc[UR8][R2.64], P4 ;  /* 0xa0080000020c7fae */ /* 0x004fe8000a121848 */
[----:B------:R-:W-:Y:S04]  /*a020*/  LDGSTS.E [R12+-0x5fb80], desc[UR8][R192.64], P4 ;  /* 0xa0480000c00c7fae */ /* 0x000fe8000a121848 */
[----:B------:R-:W-:Y:S04]  /*a030*/  LDGSTS.E [R12+-0x5f780], desc[UR8][R190.64], P4 ;  /* 0xa0880000be0c7fae */ /* 0x000fe8000a121848 */
[----:B------:R-:W-:Y:S04]  /*a040*/  LDGSTS.E [R12+-0x5f380], desc[UR8][R186.64], P4 ;  /* 0xa0c80000ba0c7fae */ /* 0x000fe8000a121848 */
[----:B------:R-:W-:Y:S04]  /*a050*/  LDGSTS.E [R12+-0x5ef80], desc[UR8][R184.64], P4 ;  /* 0xa1080000b80c7fae */ /* 0x000fe8000a121848 */
[----:B------:R-:W-:Y:S04]  /*a060*/  LDGSTS.E [R12+-0x5eb80], desc[UR8][R182.64], P4 ;  /* 0xa1480000b60c7fae */ /* 0x000fe8000a121848 */
[----:B------:R-:W-:Y:S04]  /*a070*/  LDGSTS.E [R12+-0x5e780], desc[UR8][R180.64], P4 ;  /* 0xa1880000b40c7fae */ /* 0x000fe8000a121848 */
[----:B------:R-:W-:Y:S04]  /*a080*/  LDGSTS.E [R12+-0x5e380], desc[UR8][R230.64], P4 ;  /* 0xa1c80000e60c7fae */ /* 0x000fe8000a121848 */
[----:B------:R-:W2:Y:S04]  /*a090*/  LDL.LU.64 R196, [R1+0xe88] ;  /* 0x000e880001c47983 */ /* 0x000ea80000300a00 */
[----:B------:R-:W-:Y:S04]  /*a0a0*/  LDGSTS.E [R11+-0x5ff00], desc[UR8][R232.64], P4 ;  /* 0xa0100000e80b7fae */ /* 0x000fe8000a121848 */
[----:B------:R-:W4:Y:S04]  /*a0b0*/  LDL.LU.64 R194, [R1+0xe80] ;  /* 0x000e800001c27983 */ /* 0x000f280000300a00 */
[----:B------:R-:W-:Y:S04]  /*a0c0*/  LDGSTS.E [R11+-0x5fb00], desc[UR8][R188.64], P4 ;  /* 0xa0500000bc0b7fae */ /* 0x000fe8000a121848 */
        /* <DEDUP_REMOVED lines=10> */
[----:B------:R-:W2:Y:S04]  /*a170*/  LDL.64 R230, [R1+0x230] ;  /* 0x0002300001e67983 */ /* 0x000ea80000100a00 */
[----:B------:R-:W-:Y:S04]  /*a180*/  LDGSTS.E [R10+-0x5ee80], desc[UR8][R156.64], P4 ;  /* 0xa11800009c0a7fae */ /* 0x000fe8000a121848 */
[----:B------:R-:W4:Y:S04]  /*a190*/  LDL.64 R232, [R1+0x2a0] ;  /* 0x0002a00001e87983 */ /* 0x000f280000100a00 */
[----:B------:R-:W-:Y:S04]  /*a1a0*/  LDGSTS.E [R10+-0x5ea80], desc[UR8][R154.64], P4 ;  /* 0xa15800009a0a7fae */ /* 0x000fe8000a121848 */
[----:B------:R-:W4:Y:S04]  /*a1b0*/  LDL.64 R188, [R1+0x308] ;  /* 0x0003080001bc7983 */ /* 0x000f280000100a00 */
[----:B------:R-:W-:Y:S04]  /*a1c0*/  LDGSTS.E [R10+-0x5e680], desc[UR8][R152.64], P4 ;  /* 0xa1980000980a7fae */ /* 0x000fe8000a121848 */
[----:B------:R-:W4:Y:S04]  /*a1d0*/  LDL.64 R192, [R1+0x3e0] ;  /* 0x0003e00001c07983 */ /* 0x000f280000100a00 */
        /* <DEDUP_REMOVED lines=11> */
[----:B------:R1:W-:Y:S04]  /*a290*/  STL.64 [R1+0xd58], R10 ;  /* 0x000d580a01007387 */ /* 0x0003e80000100a00 */
[----:B---3--:R-:W-:Y:S04]  /*a2a0*/  LDGSTS.E [R10+-0x5e280], desc[UR8][R20.64], P4 ;  /* 0xa1d80000140a7fae */ /* 0x008fe8000a121848 */
[----:B-1----:R-:W3:Y:S04]  /*a2b0*/  LDL.LU.64 R10, [R1+0x370] ;  /* 0x00037000010a7983 */ /* 0x002ee80000300a00 */
[----:B------:R-:W3:Y:S04]  /*a2c0*/  LDL.64 R174, [R1+0x250] ;  /* 0x0002500001ae7983 */ /* 0x000ee80000100a00 */
        /* <DEDUP_REMOVED lines=8> */
[----:B--2---:R-:W-:Y:S04]  /*a350*/  LDGSTS.E [R9+-0x5fe00], desc[UR8][R230.64], P4 ;  /* 0xa0200000e6097fae */ /* 0x004fe8000a121848 */
[----:B----4-:R-:W-:Y:S04]  /*a360*/  LDGSTS.E [R9+-0x5fa00], desc[UR8][R232.64], P4 ;  /* 0xa0600000e8097fae */ /* 0x010fe8000a121848 */
[----:B------:R-:W2:Y:S04]  /*a370*/  LDL.64 R230, [R1+0x530] ;  /* 0x0005300001e67983 */ /* 0x000ea80000100a00 */
[----:B------:R-:W-:Y:S04]  /*a380*/  LDGSTS.E [R9+-0x5f600], desc[UR8][R188.64], P4 ;  /* 0xa0a00000bc097fae */ /* 0x000fe8000a121848 */
[----:B------:R-:W4:Y:S04]  /*a390*/  LDL.64 R232, [R1+0x258] ;  /* 0x0002580001e87983 */ /* 0x000f280000100a00 */
[----:B------:R-:W4:Y:S04]  /*a3a0*/  LDL.64 R188, [R1+0x2c8] ;  /* 0x0002c80001bc7983 */ /* 0x000f280000100a00 */
[----:B---3--:R-:W-:Y:S04]  /*a3b0*/  LDGSTS.E [R9+-0x5f200], desc[UR8][R10.64], P4 ;  /* 0xa0e000000a097fae */ /* 0x008fe8000a121848 */
[----:B------:R-:W-:Y:S04]  /*a3c0*/  LDGSTS.E [R9+-0x5ee00], desc[UR8][R192.64], P4 ;  /* 0xa1200000c0097fae */ /* 0x000fe8000a121848 */
[----:B------:R-:W-:Y:S04]  /*a3d0*/  LDGSTS.E [R9+-0x5ea00], desc[UR8][R154.64], P4 ;  /* 0xa16000009a097fae */ /* 0x000fe8000a121848 */
[----:B------:R-:W-:Y:S04]  /*a3e0*/  LDGSTS.E [R9+-0x5e600], desc[UR8][R160.64], P4 ;  /* 0xa1a00000a0097fae */ /* 0x000fe8000a121848 */
[----:B------:R-:W3:Y:S04]  /*a3f0*/  LDL.LU.64 R192, [R1+0xe78] ;  /* 0x000e780001c07983 */ /* 0x000ee80000300a00 */
[----:B------:R-:W-:Y:S04]  /*a400*/  LDGSTS.E [R9+-0x5e200], desc[UR8][R152.64], P4 ;  /* 0xa1e0000098097fae */ /* 0x000fe8000a121848 */
[----:B------:R-:W3:Y:S04]  /*a410*/  LDL.64 R154, [R1+0x470] ;  /* 0x00047000019a7983 */ /* 0x000ee80000100a00 */
[----:B------:R-:W3:Y:S04]  /*a420*/  LDL.64 R160, [R1+0x4d0] ;  /* 0x0004d00001a07983 */ /* 0x000ee80000100a00 */
[----:B------:R-:W3:Y:S04]  /*a430*/  LDL.64 R152, [R1+0x540] ;  /* 0x0005400001987983 */ /* 0x000ee80000100a00 */
[----:B------:R-:W-:Y:S04]  /*a440*/  LDGSTS.E [R8+-0x5fd80], desc[UR8][R190.64], P4 ;  /* 0xa0280000be087fae */ /* 0x000fe8000a121848 */
[----:B------:R-:W-:Y:S04]  /*a450*/  LDGSTS.E [R8+-0x5f980], desc[UR8][R186.64], P4 ;  /* 0xa0680000ba087fae */ /* 0x000fe8000a121848 */
[----:B------:R-:W-:Y:S04]  /*a460*/  LDGSTS.E [R8+-0x5f580], desc[UR8][R184.64], P4 ;  /* 0xa0a80000b8087fae */ /* 0x000fe8000a121848 */
[----:B------:R-:W3:Y:S04]  /*a470*/  LDL.LU.64 R190, [R1+0xe70] ;  /* 0x000e700001be7983 */ /* 0x000ee80000300a00 */
[----:B------:R-:W3:Y:S04]  /*a480*/  LDL.LU.64 R186, [R1+0xe68] ;  /* 0x000e680001ba7983 */ /* 0x000ee80000300a00 */
[----:B------:R-:W3:Y:S04]  /*a490*/  LDL.LU.64 R184, [R1+0xe60] ;  /* 0x000e600001b87983 */ /* 0x000ee80000300a00 */
        /* <DEDUP_REMOVED lines=11> */
[----:B------:R1:W-:Y:S04]  /*a550*/  STL.64 [R1+0xcf8], R8 ;  /* 0x000cf80801007387 */ /* 0x0003e80000100a00 */
[----:B------:R-:W-:Y:S04]  /*a560*/  LDGSTS.E [R7+-0x5f900], desc[UR8][R172.64], P4 ;  /* 0xa0700000ac077fae */ /* 0x000fe8000a121848 */
[----:B------:R-:W-:Y:S04]  /*a570*/  LDGSTS.E [R7+-0x5f500], desc[UR8][R170.64], P4 ;  /* 0xa0b00000aa077fae */ /* 0x000fe8000a121848 */
[----:B-1----:R-:W3:Y:S04]  /*a580*/  LDL.LU.64 R8, [R1+0x408] ;  /* 0x0004080001087983 */ /* 0x002ee80000300a00 */
        /* <DEDUP_REMOVED lines=10> */
[----:B--2---:R-:W-:Y:S04]  /*a630*/  LDGSTS.E [R7+-0x5e100], desc[UR8][R230.64], P4 ;  /* 0xa1f00000e6077fae */ /* 0x004fe8000a121848 */
[----:B----4-:R-:W-:Y:S04]  /*a640*/  LDGSTS.E [R4+-0x5fc80], desc[UR8][R232.64], P4 ;  /* 0xa0380000e8047fae */ /* 0x010fe8000a121848 */
[----:B------:R-:W2:Y:S04]  /*a650*/  LDL.LU.64 R20, [R1+0xe08] ;  /* 0x000e080001147983 */ /* 0x000ea80000300a00 */
[----:B------:R-:W4:Y:S04]  /*a660*/  LDL.LU.64 R230, [R1+0xe00] ;  /* 0x000e000001e67983 */ /* 0x000f280000300a00 */
[----:B------:R-:W-:Y:S04]  /*a670*/  LDGSTS.E [R4+-0x5f880], desc[UR8][R188.64], P4 ;  /* 0xa0780000bc047fae */ /* 0x000fe8000a121848 */
[----:B------:R-:W4:Y:S04]  /*a680*/  LDL.LU.64 R232, [R1+0xdf8] ;  /* 0x000df80001e87983 */ /* 0x000f280000300a00 */
[----:B------:R-:W-:Y:S04]  /*a690*/  LDGSTS.E [R4+-0x5f480], desc[UR8][R158.64], P4 ;  /* 0xa0b800009e047fae */ /* 0x000fe8000a121848 */
[----:B------:R-:W4:Y:S04]  /*a6a0*/  LDL.LU.64 R188, [R1+0xdf0] ;  /* 0x000df00001bc7983 */ /* 0x000f280000300a00 */
[----:B------:R-:W-:Y:S04]  /*a6b0*/  LDGSTS.E [R4+-0x5f080], desc[UR8][R156.64], P4 ;  /* 0xa0f800009c047fae */ /* 0x000fe8000a121848 */
[----:B------:R-:W4:Y:S04]  /*a6c0*/  LDL.LU.64 R158, [R1+0xd0] ;  /* 0x0000d000019e7983 */ /* 0x000f280000300a00 */
[----:B------:R-:W4:Y:S04]  /*a6d0*/  LDL.LU.64 R156, [R1+0xc8] ;  /* 0x0000c800019c7983 */ /* 0x000f280000300a00 */
[----:B---3--:R-:W-:Y:S04]  /*a6e0*/  LDGSTS.E [R4+-0x5ec80], desc[UR8][R8.64], P4 ;  /* 0xa138000008047fae */ /* 0x008fe8000a121848 */
[----:B------:R-:W-:Y:S04]  /*a6f0*/  LDGSTS.E [R4+-0x5e880], desc[UR8][R154.64], P4 ;  /* 0xa17800009a047fae */ /* 0x000fe8000a121848 */
[----:B------:R-:W-:Y:S04]  /*a700*/  LDGSTS.E [R4+-0x5e480], desc[UR8][R160.64], P4 ;  /* 0xa1b80000a0047fae */ /* 0x000fe8000a121848 */
[----:B------:R1:W-:Y:S04]  /*a710*/  LDGSTS.E [R4+-0x5e080], desc[UR8][R152.64], P4 ;  /* 0xa1f8000098047fae */ /* 0x0003e8000a121848 */
[----:B------:R-:W3:Y:S04]  /*a720*/  LDL.LU.64 R154, [R1+0xc0] ;  /* 0x0000c000019a7983 */ /* 0x000ee80000300a00 */
[----:B------:R-:W3:Y:S04]  /*a730*/  LDL.LU.64 R160, [R1+0xb8] ;  /* 0x0000b80001a07983 */ /* 0x000ee80000300a00 */
[----:B------:R-:W0:Y:S01]  /*a740*/  LDGDEPBAR ;  /* 0x00000000000079af */ /* 0x000e220000000000 */
[----:B------:R-:W-:Y:S01]  /*a750*/  BAR.SYNC.DEFER_BLOCKING 0x0 ;  /* 0x0000000000007b1d */ /* 0x000fe20000010000 */
[----:B------:R-:W-:Y:S01]  /*a760*/  ISETP.GE.U32.AND P4, PT, R6, 0x7ffffedf, PT ;  /* 0x7ffffedf0600780c */ /* 0x000fe20003f86070 */
[----:B------:R-:W-:-:S06]  /*a770*/  IMAD.U32 R6, RZ, RZ, UR6 ;  /* 0x00000006ff067e24 */ /* 0x000fcc000f8e00ff */
[----:B-1----:R-:W1:Y:S01]  /*a780*/  LDC R153, c[0x0][0x230] ;  /* 0x00008c00ff997b82 */ /* 0x002e620000000800 */
[C---:B------:R-:W-:Y:S01]  /*a790*/  IMAD.WIDE R22, R6.reuse, 0x4, R22 ;  /* 0x0000000406167825 */ /* 0x040fe200078e0216 */
[----:B------:R2:W-:Y:S06]  /*a7a0*/  STL.64 [R1+0xc78], R4 ;  /* 0x000c780401007387 */ /* 0x0005ec0000100a00 */
[----:B------:R-:W3:Y:S01]  /*a7b0*/  LDC R152, c[0x0][0x230] ;  /* 0x00008c00ff987b82 */ /* 0x000ee20000000800 */
[----:B------:R-:W-:Y:S01]  /*a7c0*/  STL.64 [R1+0xae8], R22 ;  /* 0x000ae81601007387 */ /* 0x000fe20000100a00 */
[----:B--2---:R-:W-:-:S06]  /*a7d0*/  IMAD.WIDE R4, R6, 0x4, R24 ;  /* 0x0000000406047825 */ /* 0x004fcc00078e0218 */
[----:B------:R-:W2:Y:S01]  /*a7e0*/  LDC R25, c[0x0][0x230] ;  /* 0x00008c00ff197b82 */ /* 0x000ea20000000800 */
[----:B------:R-:W-:Y:S01]  /*a7f0*/  @!PT LDS RZ, [RZ] ;  /* 0x00000000fffff984 */ /* 0x000fe20000000800 */
[----:B------:R-:W-:Y:S01]  /*a800*/  @!PT LDS RZ, [RZ] ;  /* 0x00000000fffff984 */ /* 0x000fe20000000800 */
[----:B------:R-:W-:Y:S01]  /*a810*/  @!PT LDS RZ, [RZ] ;  /* 0x00000000fffff984 */ /* 0x000fe20000000800 */
[----:B------:R-:W-:Y:S01]  /*a820*/  LDGSTS.E [R21+0x20000], desc[UR8][R22.64], !P0 ;  /* 0x2000000016157fae */ /* 0x000fe2000c121848 */
[----:B------:R-:W-:-:S03]  /*a830*/  IMAD.WIDE R2, R6, 0x4, R2 ;  /* 0x0000000406027825 */ /* 0x000fc600078e0202 */
[----:B------:R4:W-:Y:S01]  /*a840*/  STL.64 [R1+0xae0], R4 ;  /* 0x000ae00401007387 */ /* 0x0009e20000100a00 */
[----:B------:R-:W-:Y:S02]  /*a850*/  VIADD R164, R252, 0xffffff5d ;  /* 0xffffff5dfca47836 */ /* 0x000fe40000000000 */
[----:B------:R-:W2:Y:S01]  /*a860*/  LDC R24, c[0x0][0x230] ;  /* 0x00008c00ff187b82 */ /* 0x000ea20000000800 */
[----:B------:R4:W-:Y:S04]  /*a870*/  LDGSTS.E [R21+0x24000], desc[UR8][R4.64], !P0 ;  /* 0x2400000004157fae */ /* 0x0009e8000c121848 */
[----:B------:R-:W-:Y:S03]  /*a880*/  LDGSTS.E [R21+0x20004], desc[UR8][R2.64], !P1 ;  /* 0x2000400002157fae */ /* 0x000fe6000c921848 */
[----:B----4-:R-:W4:Y:S01]  /*a890*/  LDC R4, c[0x0][0x230] ;  /* 0x00008c00ff047b82 */ /* 0x010f220000000800 */
[----:B------:R-:W-:Y:S01]  /*a8a0*/  IMAD.WIDE R188, R6, 0x4, R188 ;  /* 0x0000000406bc7825 */ /* 0x000fe200078e02bc */
[----:B------:R-:W-:Y:S01]  /*a8b0*/  STL.64 [R1+0xc48], R2 ;  /* 0x000c480201007387 */ /* 0x000fe20000100a00 */
[----:B------:R-:W-:-:S02]  /*a8c0*/  IADD3 R23, R163, -0xc1, RZ ;  /* 0xffffff3fa3177810 */ /* 0x000fc40007ffe0ff */
[----:B------:R-:W-:Y:S01]  /*a8d0*/  IMAD.WIDE R158, R6, 0x4, R158 ;  /* 0x00000004069e7825 */ /* 0x000fe200078e029e */
[----:B------:R-:W-:Y:S03]  /*a8e0*/  LDGSTS.E [R21+0x24004], desc[UR8][R188.64], !P1 ;  /* 0x24004000bc157fae */ /* 0x000fe6000c921848 */
[----:B------:R-:W-:Y:S01]  /*a8f0*/  VIADD R22, R162, 0xffffff3e ;  /* 0xffffff3ea2167836 */ /* 0x000fe20000000000 */
[----:B------:R-:W-:Y:S01]  /*a900*/  LDGSTS.E [R21+0x20008], desc[UR8][R158.64], !P6 ;  /* 0x200080009e157fae */ /* 0x000fe2000f121848 */
[----:B------:R-:W-:-:S03]  /*a910*/  IMAD.WIDE R156, R6, 0x4, R156 ;  /* 0x00000004069c7825 */ /* 0x000fc600078e029c */
[----:B------:R-:W-:Y:S01]  /*a920*/  STL.64 [R1+0xc50], R188 ;  /* 0x000c50bc01007387 */ /* 0x000fe20000100a00 */
[----:B------:R-:W-:-:S03]  /*a930*/  VIADD R252, R165, 0xffffff5c ;  /* 0xffffff5ca5fc7836 */ /* 0x000fc60000000000 */
[----:B------:R2:W-:Y:S01]  /*a940*/  LDGSTS.E [R21+0x24008], desc[UR8][R156.64], !P6 ;  /* 0x240080009c157fae */ /* 0x0005e2000f121848 */
[----:B------:R-:W-:-:S03]  /*a950*/  ISETP.GE.U32.AND P6, PT, R23, 0x7ffffec0, PT ;  /* 0x7ffffec01700780c */ /* 0x000fc60003fc6070 */
[----:B------:R-:W-:Y:S01]  /*a960*/  STL.64 [R1+0xac8], R158 ;  /* 0x000ac89e01007387 */ /* 0x000fe20000100a00 */
[----:B------:R-:W-:Y:S01]  /*a970*/  ISETP.GE.U32.AND P0, PT, R164, 0x7ffffede, PT ;  /* 0x7ffffedea400780c */ /* 0x000fe20003f06070 */
[----:B-1----:R-:W-:Y:S02]  /*a980*/  VIADD R23, R153, 0xffffff3d ;  /* 0xffffff3d99177836 */ /* 0x002fe40000000000 */
[----:B------:R2:W-:Y:S01]  /*a990*/  STL.64 [R1+0xac0], R156 ;  /* 0x000ac09c01007387 */ /* 0x0005e20000100a00 */
[----:B------:R-:W-:Y:S02]  /*a9a0*/  ISETP.GE.U32.AND P1, PT, R252, 0x7ffffedd, PT ;  /* 0x7ffffeddfc00780c */ /* 0x000fe40003f26070 */
[----:B------:R-:W1:Y:S01]  /*a9b0*/  LDC R252, c[0x0][0x230] ;  /* 0x00008c00fffc7b82 */ /* 0x000e620000000800 */
[----:B--2---:R-:W-:-:S04]  /*a9c0*/  IMAD.WIDE R156, R6, 0x4, R232 ;  /* 0x00000004069c7825 */ /* 0x004fc800078e02e8 */
[----:B---3--:R-:W-:-:S04]  /*a9d0*/  IMAD.WIDE R154, R6, 0x4, R154 ;  /* 0x00000004069a7825 */ /* 0x008fc800078e029a */
[----:B------:R-:W-:Y:S01]  /*a9e0*/  IMAD.WIDE R2, R6, 0x4, R160 ;  /* 0x0000000406027825 */ /* 0x000fe200078e02a0 */
[----:B------:R2:W-:Y:S04]  /*a9f0*/  LDGSTS.E [R21+0x2000c], desc[UR8][R154.64], !P5 ;  /* 0x2000c0009a157fae */ /* 0x0005e8000e921848 */
[----:B------:R3:W-:Y:S01]  /*aa00*/  LDGSTS.E [R21+0x2400c], desc[UR8][R2.64], !P5 ;  /* 0x2400c00002157fae */ /* 0x0007e2000e921848 */
[----:B------:R-:W-:Y:S01]  /*aa10*/  ISETP.GE.U32.AND P5, PT, R22, 0x7ffffebf, PT ;  /* 0x7ffffebf1600780c */ /* 0x000fe20003fa6070 */
[----:B------:R-:W-:Y:S02]  /*aa20*/  VIADD R22, R152, 0xffffff3c ;  /* 0xffffff3c98167836 */ /* 0x000fe40000000000 */
[----:B------:R2:W-:Y:S01]  /*aa30*/  STL.64 [R1+0xab8], R154 ;  /* 0x000ab89a01007387 */ /* 0x0005e20000100a00 */
[----:B------:R-:W-:-:S02]  /*aa40*/  IMAD.WIDE R152, R6, 0x4, R26 ;  /* 0x0000000406987825 */ /* 0x000fc400078e021a */
[----:B------:R-:W1:Y:S01]  /*aa50*/  LDC R27, c[0x0][0x230] ;  /* 0x00008c00ff1b7b82 */ /* 0x000e620000000800 */
[----:B------:R3:W-:Y:S04]  /*aa60*/  STL.64 [R1+0xab0], R2 ;  /* 0x000ab00201007387 */ /* 0x0007e80000100a00 */
[----:B------:R-:W-:Y:S03]  /*aa70*/  LDGSTS.E [R21+0x28000], desc[UR8][R156.64], !P2 ;  /* 0x280000009c157fae */ /* 0x000fe6000d121848 */
[----:B------:R-:W1:Y:S01]  /*aa80*/  LDC R26, c[0x0][0x230] ;  /* 0x00008c00ff1a7b82 */ /* 0x000e620000000800 */
[----:B--2---:R-:W-:-:S04]  /*aa90*/  IMAD.WIDE R154, R6, 0x4, R230 ;  /* 0x00000004069a7825 */ /* 0x004fc800078e02e6 */
[----:B---3--:R-:W-:Y:S01]  /*aaa0*/  IMAD.WIDE R2, R6, 0x4, R28 ;  /* 0x0000000406027825 */ /* 0x008fe200078e021c */
[----:B------:R2:W-:Y:S02]  /*aab0*/  LDGSTS.E [R21+0x2c000], desc[UR8][R154.64], !P2 ;  /* 0x2c0000009a157fae */ /* 0x0005e4000d121848 */
[----:B------:R-:W3:Y:S02]  /*aac0*/  LDC R29, c[0x0][0x230] ;  /* 0x00008c00ff1d7b82 */ /* 0x000ee40000000800 */
[----:B------:R-:W-:Y:S04]  /*aad0*/  STL.64 [R1+0xaa8], R156 ;  /* 0x000aa89c01007387 */ /* 0x000fe80000100a00 */
[----:B------:R2:W-:Y:S02]  /*aae0*/  LDGSTS.E [R21+0x28004], desc[UR8][R152.64], !P4 ;  /* 0x2800400098157fae */ /* 0x0005e4000e121848 */
[----:B------:R-:W3:Y:S02]  /*aaf0*/  LDC R28, c[0x0][0x230] ;  /* 0x00008c00ff1c7b82 */ /* 0x000ee40000000800 */
[----:B------:R2:W-:Y:S04]  /*ab00*/  STL.64 [R1+0xaa0], R154 ;  /* 0x000aa09a01007387 */ /* 0x0005e80000100a00 */
[----:B------:R1:W-:Y:S01]  /*ab10*/  LDGSTS.E [R21+0x2c004], desc[UR8][R2.64], !P4 ;  /* 0x2c00400002157fae */ /* 0x0003e2000e121848 */
[----:B------:R-:W-:Y:S01]  /*ab20*/  ISETP.GE.U32.AND P4, PT, R22, 0x7ffffebd, PT ;  /* 0x7ffffebd1600780c */ /* 0x000fe20003f86070 */
[----:B----4-:R-:W-:-:S02]  /*ab30*/  VIADD R22, R4, 0xffffff1e ;  /* 0xffffff1e04167836 */ /* 0x010fc40000000000 */
[----:B------:R4:W-:Y:S01]  /*ab40*/  STL.64 [R1+0xa98], R152 ;  /* 0x000a989801007387 */ /* 0x0009e20000100a00 */
[----:B------:R-:W-:-:S04]  /*ab50*/  IMAD.WIDE R4, R6, 0x4, R34 ;  /* 0x0000000406047825 */ /* 0x000fc800078e0222 */
[C---:B--2---:R-:W-:Y:S01]  /*ab60*/  IMAD.WIDE R154, R6.reuse, 0x4, R30 ;  /* 0x00000004069a7825 */ /* 0x044fe200078e021e */
[----:B------:R1:W-:Y:S01]  /*ab70*/  STL.64 [R1+0xa90], R2 ;  /* 0x000a900201007387 */ /* 0x0003e20000100a00 */
[----:B------:R-:W-:Y:S01]  /*ab80*/  ISETP.GE.U32.AND P2, PT, R23, 0x7ffffebe, PT ;  /* 0x7ffffebe1700780c */ /* 0x000fe20003f46070 */
[----:B------:R-:W2:Y:S01]  /*ab90*/  LDC R31, c[0x0][0x230] ;  /* 0x00008c00ff1f7b82 */ /* 0x000ea20000000800 */
[C---:B----4-:R-:W-:Y:S01]  /*aba0*/  IMAD.WIDE R152, R6.reuse, 0x4, R32 ;  /* 0x0000000406987825 */ /* 0x050fe200078e0220 */
[----:B------:R4:W-:Y:S06]  /*abb0*/  STL.64 [R1+0xa88], R154 ;  /* 0x000a889a01007387 */ /* 0x0009ec0000100a00 */
[----:B------:R-:W2:Y:S01]  /*abc0*/  LDC R30, c[0x0][0x230] ;  /* 0x00008c00ff1e7b82 */ /* 0x000ea20000000800 */
[----:B------:R4:W-:Y:S01]  /*abd0*/  LDGSTS.E [R21+0x28008], desc[UR8][R154.64], !P0 ;  /* 0x280080009a157fae */ /* 0x0009e2000c121848 */
[----:B-1----:R-:W-:-:S03]  /*abe0*/  IMAD.WIDE R2, R6, 0x4, R36 ;  /* 0x0000000406027825 */ /* 0x002fc600078e0224 */
[----:B------:R1:W-:Y:S01]  /*abf0*/  STL.64 [R1+0xa80], R152 ;  /* 0x000a809801007387 */ /* 0x0003e20000100a00 */
[----:B------:R-:W-:Y:S02]  /*ac00*/  IADD3 R23, R25, -0xe1, RZ ;  /* 0xffffff1f19177810 */ /* 0x000fe40007ffe0ff */
[----:B------:R-:W3:Y:S01]  /*ac10*/  LDC R25, c[0x0][0x230] ;  /* 0x00008c00ff197b82 */ /* 0x000ee20000000800 */
[----:B------:R1:W-:Y:S01]  /*ac20*/  LDGSTS.E [R21+0x2c008], desc[UR8][R152.64], !P0 ;  /* 0x2c00800098157fae */ /* 0x0003e2000c121848 */
[----:B----4-:R-:W-:-:S03]  /*ac30*/  IMAD.WIDE R154, R6, 0x4, R38 ;  /* 0x00000004069a7825 */ /* 0x010fc600078e0226 */
[----:B------:R4:W-:Y:S01]  /*ac40*/  STL.64 [R1+0xa78], R4 ;  /* 0x000a780401007387 */ /* 0x0009e20000100a00 */
[----:B------:R-:W-:Y:S02]  /*ac50*/  ISETP.GE.U32.AND P0, PT, R23, 0x7ffffea0, PT ;  /* 0x7ffffea01700780c */ /* 0x000fe40003f06070 */
[----:B------:R-:W2:Y:S01]  /*ac60*/  LDC R38, c[0x0][0x230] ;  /* 0x00008c00ff267b82 */ /* 0x000ea20000000800 */
[----:B------:R4:W-:Y:S01]  /*ac70*/  LDGSTS.E [R21+0x2800c], desc[UR8][R4.64], !P1 ;  /* 0x2800c00004157fae */ /* 0x0009e2000c921848 */
[----:B-1----:R-:W-:-:S03]  /*ac80*/  IMAD.WIDE R152, R6, 0x4, R40 ;  /* 0x0000000406987825 */ /* 0x002fc600078e0228 */
[----:B------:R1:W-:Y:S03]  /*ac90*/  STL.64 [R1+0xa70], R2 ;  /* 0x000a700201007387 */ /* 0x0003e60000100a00 */
[----:B------:R-:W3:Y:S01]  /*aca0*/  LDC R39, c[0x0][0x230] ;  /* 0x00008c00ff277b82 */ /* 0x000ee20000000800 */
[----:B------:R1:W-:Y:S01]  /*acb0*/  LDGSTS.E [R21+0x2c00c], desc[UR8][R2.64], !P1 ;  /* 0x2c00c00002157fae */ /* 0x0003e2000c921848 */
[----:B----4-:R-:W-:-:S03]  /*acc0*/  IMAD.WIDE R4, R6, 0x4, R42 ;  /* 0x0000000406047825 */ /* 0x010fc600078e022a */
[----:B------:R4:W-:Y:S04]  /*acd0*/  STL.64 [R1+0xa68], R154 ;  /* 0x000a689a01007387 */ /* 0x0009e80000100a00 */
[----:B------:R4:W-:Y:S01]  /*ace0*/  LDGSTS.E [R21+0x30000], desc[UR8][R154.64], !P6 ;  /* 0x300000009a157fae */ /* 0x0009e2000f121848 */
[----:B-1----:R-:W-:-:S03]  /*acf0*/  IMAD.WIDE R2, R6, 0x4, R44 ;  /* 0x0000000406027825 */ /* 0x002fc600078e022c */
[----:B------:R1:W-:Y:S04]  /*ad00*/  STL.64 [R1+0xa60], R152 ;  /* 0x000a609801007387 */ /* 0x0003e80000100a00 */
[----:B------:R1:W-:Y:S01]  /*ad10*/  LDGSTS.E [R21+0x34000], desc[UR8][R152.64], !P6 ;  /* 0x3400000098157fae */ /* 0x0003e2000f121848 */
[----:B----4-:R-:W-:-:S03]  /*ad20*/  IMAD.WIDE R154, R6, 0x4, R46 ;  /* 0x00000004069a7825 */ /* 0x010fc600078e022e */
[----:B------:R4:W-:Y:S01]  /*ad30*/  STL.64 [R1+0xa58], R4 ;  /* 0x000a580401007387 */ /* 0x0009e20000100a00 */
[----:B------:R-:W-:Y:S01]  /*ad40*/  ISETP.GE.U32.AND P1, PT, R22, 0x7ffffe9f, PT ;  /* 0x7ffffe9f1600780c */ /* 0x000fe20003f26070 */
[----:B------:R-:W2:Y:S02]  /*ad50*/  LDC R47, c[0x0][0x230] ;  /* 0x00008c00ff2f7b82 */ /* 0x000ea40000000800 */
[----:B------:R4:W-:Y:S01]  /*ad60*/  LDGSTS.E [R21+0x30004], desc[UR8][R4.64], !P5 ;  /* 0x3000400004157fae */ /* 0x0009e2000e921848 */
[----:B-1----:R-:W-:-:S03]  /*ad70*/  IMAD.WIDE R152, R6, 0x4, R48 ;  /* 0x0000000406987825 */ /* 0x002fc600078e0230 */
[----:B------:R1:W-:Y:S02]  /*ad80*/  STL.64 [R1+0xa50], R2 ;  /* 0x000a500201007387 */ /* 0x0003e40000100a00 */
[----:B------:R-:W2:Y:S02]  /*ad90*/  LDC R46, c[0x0][0x230] ;  /* 0x00008c00ff2e7b82 */ /* 0x000ea40000000800 */
[----:B------:R1:W-:Y:S01]  /*ada0*/  LDGSTS.E [R21+0x34004], desc[UR8][R2.64], !P5 ;  /* 0x3400400002157fae */ /* 0x0003e2000e921848 */
[----:B----4-:R-:W-:-:S03]  /*adb0*/  IMAD.WIDE R4, R6, 0x4, R50 ;  /* 0x0000000406047825 */ /* 0x010fc600078e0232 */
[----:B------:R4:W-:Y:S04]  /*adc0*/  STL.64 [R1+0xa48], R154 ;  /* 0x000a489a01007387 */ /* 0x0009e80000100a00 */
[----:B------:R4:W-:Y:S01]  /*add0*/  LDGSTS.E [R21+0x30008], desc[UR8][R154.64], !P2 ;  /* 0x300080009a157fae */ /* 0x0009e2000d121848 */
[----:B-1----:R-:W-:-:S03]  /*ade0*/  IMAD.WIDE R2, R6, 0x4, R52 ;  /* 0x0000000406027825 */ /* 0x002fc600078e0234 */
[----:B------:R1:W-:Y:S04]  /*adf0*/  STL.64 [R1+0xa40], R152 ;  /* 0x000a409801007387 */ /* 0x0003e80000100a00 */
[----:B------:R1:W-:Y:S04]  /*ae00*/  LDGSTS.E [R21+0x34008], desc[UR8][R152.64], !P2 ;  /* 0x3400800098157fae */ /* 0x0003e8000d121848 */
[----:B------:R3:W-:Y:S04]  /*ae10*/  STL.64 [R1+0xa38], R4 ;  /* 0x000a380401007387 */ /* 0x0007e80000100a00 */
[----:B------:R3:W-:Y:S01]  /*ae20*/  LDGSTS.E [R21+0x3000c], desc[UR8][R4.64], !P4 ;  /* 0x3000c00004157fae */ /* 0x0007e2000e121848 */
[----:B----4-:R-:W-:-:S04]  /*ae30*/  IMAD.WIDE R154, R6, 0x4, R58 ;  /* 0x00000004069a7825 */ /* 0x010fc800078e023a */
[----:B------:R-:W-:Y:S01]  /*ae40*/  VIADD R23, R24, 0xffffff1d ;  /* 0xffffff1d18177836 */ /* 0x000fe20000000000 */
[----:B------:R4:W-:Y:S01]  /*ae50*/  STL.64 [R1+0xa30], R2 ;  /* 0x000a300201007387 */ /* 0x0009e20000100a00 */
[C---:B-1----:R-:W-:Y:S01]  /*ae60*/  IMAD.WIDE R152, R6.reuse, 0x4, R60 ;  /* 0x0000000406987825 */ /* 0x042fe200078e023c */
[----:B------:R-:W1:Y:S02]  /*ae70*/  LDC R24, c[0x0][0x230] ;  /* 0x00008c00ff187b82 */ /* 0x000e640000000800 */
[----:B------:R4:W-:Y:S01]  /*ae80*/  LDGSTS.E [R21+0x3400c], desc[UR8][R2.64], !P4 ;  /* 0x3400c00002157fae */ /* 0x0009e2000e121848 */
[----:B---3--:R-:W-:-:S03]  /*ae90*/  IMAD.WIDE R4, R6, 0x4, R54 ;  /* 0x0000000406047825 */ /* 0x008fc600078e0236 */
[----:B------:R-:W3:Y:S01]  /*aea0*/  LDL.LU.64 R162, [R1+0xb0] ;  /* 0x0000b00001a27983 */ /* 0x000ee20000300a00 */
[----:B------:R-:W-:Y:S01]  /*aeb0*/  VIADD R22, R252, 0xffffff1c ;  /* 0xffffff1cfc167836 */ /* 0x000fe20000000000 */
[----:B------:R-:W-:Y:S02]  /*aec0*/  ISETP.GE.U32.AND P6, PT, R23, 0x7ffffe9e, PT ;  /* 0x7ffffe9e1700780c */ /* 0x000fe40003fc6070 */
[----:B------:R-:W3:Y:S01]  /*aed0*/  LDL.LU.64 R160, [R1+0xa8] ;  /* 0x0000a80001a07983 */ /* 0x000ee20000300a00 */
[----:B------:R-:W-:-:S04]  /*aee0*/  IMAD.WIDE R164, R6, 0x4, R62 ;  /* 0x0000000406a47825 */ /* 0x000fc800078e023e */
[----:B------:R-:W-:-:S04]  /*aef0*/  IMAD.WIDE R232, R6, 0x4, R64 ;  /* 0x0000000406e87825 */ /* 0x000fc800078e0240 */
[----:B------:R-:W-:-:S04]  /*af00*/  IMAD.WIDE R230, R6, 0x4, R66 ;  /* 0x0000000406e67825 */ /* 0x000fc800078e0242 */
[C---:B------:R-:W-:Y:S01]  /*af10*/  IMAD.WIDE R188, R6.reuse, 0x4, R68 ;  /* 0x0000000406bc7825 */ /* 0x040fe200078e0244 */
[----:B------:R-:W-:Y:S01]  /*af20*/  IADD3 R39, R39, -0x95, RZ ;  /* 0xffffff6b27277810 */ /* 0x000fe20007ffe0ff */
[----:B------:R-:W3:Y:S02]  /*af30*/  LDC R61, c[0x0][0x230] ;  /* 0x00008c00ff3d7b82 */ /* 0x000ee40000000800 */
[----:B----4-:R-:W-:Y:S01]  /*af40*/  IMAD.WIDE R2, R6, 0x4, R56 ;  /* 0x0000000406027825 */ /* 0x010fe200078e0238 */
[----:B------:R4:W-:Y:S04]  /*af50*/  STL.64 [R1+0xa28], R4 ;  /* 0x000a280401007387 */ /* 0x0009e80000100a00 */
[----:B------:R1:W-:Y:S01]  /*af60*/  STL.64 [R1+0xa20], R2 ;  /* 0x000a200201007387 */ /* 0x0003e20000100a00 */
[----:B--2---:R-:W-:Y:S01]  /*af70*/  VIADD R38, R38, 0xffffff6a ;  /* 0xffffff6a26267836 */ /* 0x004fe20000000000 */
[----:B------:R-:W2:Y:S02]  /*af80*/  LDC R54, c[0x0][0x230] ;  /* 0x00008c00ff367b82 */ /* 0x000ea40000000800 */
[----:B------:R2:W-:Y:S04]  /*af90*/  LDGSTS.E [R21+0x38000], desc[UR8][R4.64], !P0 ;  /* 0x3800000004157fae */ /* 0x0005e8000c121848 */
[----:B------:R2:W-:Y:S01]  /*afa0*/  LDGSTS.E [R21+0x3c000], desc[UR8][R2.64], !P0 ;  /* 0x3c00000002157fae */ /* 0x0005e2000c121848 */
[----:B------:R-:W-:Y:S01]  /*afb0*/  ISETP.GE.U32.AND P5, PT, R22, 0x7ffffe9d, PT ;  /* 0x7ffffe9d1600780c */ /* 0x000fe20003fa6070 */
[----:B------:R-:W-:Y:S01]  /*afc0*/  VIADD R47, R47, 0xffffff69 ;  /* 0xffffff692f2f7836 */ /* 0x000fe20000000000 */
[----:B------:R-:W-:Y:S01]  /*afd0*/  IADD3 R23, R26, -0x85, RZ ;  /* 0xffffff7b1a177810 */ /* 0x000fe20007ffe0ff */
[----:B------:R2:W-:Y:S01]  /*afe0*/  LDGSTS.E [R21+0x38004], desc[UR8][R154.64], !P1 ;  /* 0x380040009a157fae */ /* 0x0005e2000c921848 */
[----:B------:R-:W-:Y:S01]  /*aff0*/  VIADD R46, R46, 0xffffff68 ;  /* 0xffffff682e2e7836 */ /* 0x000fe20000000000 */
[----:B------:R-:W2:Y:S02]  /*b000*/  LDC R26, c[0x0][0x230] ;  /* 0x00008c00ff1a7b82 */ /* 0x000ea40000000800 */
[----:B----4-:R-:W4:Y:S04]  /*b010*/  LDL.LU.64 R4, [R1+0xa0] ;  /* 0x0000a00001047983 */ /* 0x010f280000300a00 */
[----:B------:R1:W-:Y:S02]  /*b020*/  STL.64 [R1+0xa18], R154 ;  /* 0x000a189a01007387 */ /* 0x0003e40000100a00 */
[----:B------:R-:W4:Y:S02]  /*b030*/  LDC R55, c[0x0][0x230] ;  /* 0x00008c00ff377b82 */ /* 0x000f240000000800 */
[----:B------:R1:W-:Y:S04]  /*b040*/  STL.64 [R1+0xa10], R152 ;  /* 0x000a109801007387 */ /* 0x0003e80000100a00 */
[----:B-1----:R-:W4:Y:S02]  /*b050*/  LDL.LU.64 R2, [R1+0x98] ;  /* 0x0000980001027983 */ /* 0x002f240000300a00 */
[----:B------:R-:W1:Y:S02]  /*b060*/  LDC R58, c[0x0][0x230] ;  /* 0x00008c00ff3a7b82 */ /* 0x000e640000000800 */
[----:B------:R4:W-:Y:S04]  /*b070*/  LDGSTS.E [R21+0x3c004], desc[UR8][R152.64], !P1 ;  /* 0x3c00400098157fae */ /* 0x0009e8000c921848 */
[----:B------:R-:W4:Y:S01]  /*b080*/  LDL.LU.64 R154, [R1+0x90] ;  /* 0x00009000019a7983 */ /* 0x000f220000300a00 */
[----:B------:R-:W-:Y:S01]  /*b090*/  VIADD R22, R27, 0xffffff7a ;  /* 0xffffff7a1b167836 */ /* 0x000fe20000000000 */
[----:B------:R-:W1:Y:S01]  /*b0a0*/  LDC R60, c[0x0][0x230] ;  /* 0x00008c00ff3c7b82 */ /* 0x000e620000000800 */
[----:B------:R-:W-:Y:S01]  /*b0b0*/  ISETP.GE.U32.AND P2, PT, R23, 0x7ffffefc, PT ;  /* 0x7ffffefc1700780c */ /* 0x000fe20003f46070 */
[----:B------:R-:W-:Y:S04]  /*b0c0*/  LDGSTS.E [R21+0x38008], desc[UR8][R164.64], !P6 ;  /* 0x38008000a4157fae */ /* 0x000fe8000f121848 */
[----:B------:R-:W4:Y:S02]  /*b0d0*/  LDL.LU.64 R152, [R1+0x88] ;  /* 0x0000880001987983 */ /* 0x000f240000300a00 */
[----:B------:R-:W2:Y:S02]  /*b0e0*/  LDC R27, c[0x0][0x230] ;  /* 0x00008c00ff1b7b82 */ /* 0x000ea40000000800 */
[----:B------:R-:W4:Y:S04]  /*b0f0*/  LDL.LU.64 R158, [R1+0x80] ;  /* 0x00008000019e7983 */ /* 0x000f280000300a00 */
[----:B------:R-:W4:Y:S01]  /*b100*/  LDL.LU.64 R156, [R1+0x78] ;  /* 0x00007800019c7983 */ /* 0x000f220000300a00 */
[----:B------:R-:W-:Y:S01]  /*b110*/  VIADD R23, R25, 0xffffff79 ;  /* 0xffffff7919177836 */ /* 0x000fe20000000000 */
[----:B------:R-:W1:Y:S01]  /*b120*/  LDC R56, c[0x0][0x230] ;  /* 0x00008c00ff387b82 */ /* 0x000e620000000800 */
[----:B------:R-:W-:Y:S01]  /*b130*/  ISETP.GE.U32.AND P4, PT, R22, 0x7ffffefb, PT ;  /* 0x7ffffefb1600780c */ /* 0x000fe20003f86070 */
[----:B------:R-:W-:Y:S01]  /*b140*/  VIADD R22, R29, 0xffffff78 ;  /* 0xffffff781d167836 */ /* 0x000fe20000000000 */
[----:B------:R-:W-:Y:S05]  /*b150*/  LDGSTS.E [R21+0x3c008], desc[UR8][R232.64], !P6 ;  /* 0x3c008000e8157fae */ /* 0x000fea000f121848 */
[----:B------:R-:W1:Y:S01]  /*b160*/  LDC R25, c[0x0][0x230] ;  /* 0x00008c00ff197b82 */ /* 0x000e620000000800 */
[----:B------:R-:W-:Y:S01]  /*b170*/  ISETP.GE.U32.AND P0, PT, R23, 0x7ffffefa, PT ;  /* 0x7ffffefa1700780c */ /* 0x000fe20003f06070 */
[----:B------:R2:W-:Y:S01]  /*b180*/  STL.64 [R1+0xa08], R164 ;  /* 0x000a08a401007387 */ /* 0x0005e20000100a00 */
[----:B------:R-:W-:-:S05]  /*b190*/  IADD3 R23, R24, -0xa5, RZ ;  /* 0xffffff5b18177810 */ /* 0x000fca0007ffe0ff */
[----:B------:R-:W1:Y:S01]  /*b1a0*/  LDC R29, c[0x0][0x230] ;  /* 0x00008c00ff1d7b82 */ /* 0x000e620000000800 */
[----:B------:R-:W-:Y:S01]  /*b1b0*/  ISETP.GE.U32.AND P1, PT, R22, 0x7ffffef9, PT ;  /* 0x7ffffef91600780c */ /* 0x000fe20003f26070 */
[----:B------:R-:W-:Y:S01]  /*b1c0*/  VIADD R22, R28, 0xffffff5a ;  /* 0xffffff5a1c167836 */ /* 0x000fe20000000000 */
[----:B------:R-:W-:Y:S01]  /*b1d0*/  STL.64 [R1+0xa00], R232 ;  /* 0x000a00e801007387 */ /* 0x000fe20000100a00 */
[----:B------:R-:W-:Y:S01]  /*b1e0*/  ISETP.GE.U32.AND P6, PT, R23, 0x7ffffedc, PT ;  /* 0x7ffffedc1700780c */ /* 0x000fe20003fc6070 */
[----:B--2---:R-:W-:Y:S02]  /*b1f0*/  VIADD R23, R27, 0xffffff59 ;  /* 0xffffff591b177836 */ /* 0x004fe40000000000 */
[----:B------:R-:W2:Y:S01]  /*b200*/  LDL.LU.64 R164, [R1+0xde8] ;  /* 0x000de80001a47983 */ /* 0x000ea20000300a00 */
[----:B------:R-:W1:Y:S03]  /*b210*/  LDC R24, c[0x0][0x230] ;  /* 0x00008c00ff187b82 */ /* 0x000e660000000800 */
[----:B------:R-:W-:Y:S04]  /*b220*/  STL.64 [R1+0x9f8], R230 ;  /* 0x0009f8e601007387 */ /* 0x000fe80000100a00 */
[----:B------:R-:W-:Y:S01]  /*b230*/  LDGSTS.E [R21+0x3800c], desc[UR8][R230.64], !P5 ;  /* 0x3800c000e6157fae */ /* 0x000fe2000e921848 */
[----:B------:R-:W1:Y:S03]  /*b240*/  LDC R28, c[0x0][0x230] ;  /* 0x00008c00ff1c7b82 */ /* 0x000e660000000800 */
[----:B------:R-:W-:Y:S04]  /*b250*/  STL.64 [R1+0x9f0], R188 ;  /* 0x0009f0bc01007387 */ /* 0x000fe80000100a00 */
[----:B------:R-:W-:Y:S01]  /*b260*/  LDGSTS.E [R21+0x3c00c], desc[UR8][R188.64], !P5 ;  /* 0x3c00c000bc157fae */ /* 0x000fe2000e921848 */
[----:B------:R-:W-:Y:S01]  /*b270*/  ISETP.GE.U32.AND P5, PT, R22, 0x7ffffedb, PT ;  /* 0x7ffffedb1600780c */ /* 0x000fe20003fa6070 */
[----:B------:R-:W-:Y:S01]  /*b280*/  VIADD R22, R31, 0xffffff58 ;  /* 0xffffff581f167836 */ /* 0x000fe20000000000 */
[----:B------:R-:W2:Y:S08]  /*b290*/  LDC R27, c[0x0][0x230] ;  /* 0x00008c00ff1b7b82 */ /* 0x000eb00000000800 */
[----:B------:R-:W2:Y:S08]  /*b2a0*/  LDC R31, c[0x0][0x230] ;  /* 0x00008c00ff1f7b82 */ /* 0x000eb00000000800 */
[----:B------:R-:W1:Y:S08]  /*b2b0*/  LDC R57, c[0x0][0x230] ;  /* 0x00008c00ff397b82 */ /* 0x000e700000000800 */
[----:B------:R-:W2:Y:S08]  /*b2c0*/  LDC R59, c[0x0][0x230] ;  /* 0x00008c00ff3b7b82 */ /* 0x000eb00000000800 */
[----:B------:R-:W1:Y:S08]  /*b2d0*/  LDC R64, c[0x0][0x230] ;  /* 0x00008c00ff407b82 */ /* 0x000e700000000800 */
[----:B------:R-:W1:Y:S01]  /*b2e0*/  LDC R65, c[0x0][0x230] ;  /* 0x00008c00ff417b82 */ /* 0x000e620000000800 */
[----:B---3--:R-:W-:-:S04]  /*b2f0*/  IMAD.WIDE R162, R6, 0x4, R162 ;  /* 0x0000000406a27825 */ /* 0x008fc800078e02a2 */
[----:B------:R-:W-:Y:S01]  /*b300*/  IMAD.WIDE R160, R6, 0x4, R160 ;  /* 0x0000000406a07825 */ /* 0x000fe200078e02a0 */
[----:B------:R-:W-:Y:S04]  /*b310*/  STL.64 [R1+0x9e8], R162 ;  /* 0x0009e8a201007387 */ /* 0x000fe80000100a00 */
[----:B------:R-:W-:Y:S04]  /*b320*/  LDGSTS.E [R20+0x20000], desc[UR8][R162.64], !P2 ;  /* 0x20000000a2147fae */ /* 0x000fe8000d121848 */
[----:B------:R-:W-:Y:S04]  /*b330*/  STL.64 [R1+0x9e0], R160 ;  /* 0x0009e0a001007387 */ /* 0x000fe80000100a00 */
[----:B------:R-:W-:Y:S01]  /*b340*/  LDGSTS.E [R20+0x24000], desc[UR8][R160.64], !P2 ;  /* 0x24000000a0147fae */ /* 0x000fe2000d121848 */
[----:B------:R-:W-:-:S02]  /*b350*/  ISETP.GE.U32.AND P2, PT, R23, 0x7ffffeda, PT ;  /* 0x7ffffeda1700780c */ /* 0x000fc40003f46070 */
[----:B------:R-:W-:Y:S02]  /*b360*/  IADD3 R23, R26, -0xc5, RZ ;  /* 0xffffff3b1a177810 */ /* 0x000fe40007ffe0ff */
[----:B------:R-:W3:Y:S01]  /*b370*/  LDC R26, c[0x0][0x230] ;  /* 0x00008c00ff1a7b82 */ /* 0x000ee20000000800 */
[----:B----4-:R-:W-:-:S05]  /*b380*/  IMAD.WIDE R4, R6, 0x4, R4 ;  /* 0x0000000406047825 */ /* 0x010fca00078e0204 */
[----:B------:R4:W-:Y:S04]  /*b390*/  STL.64 [R1+0x9d8], R4 ;  /* 0x0009d80401007387 */ /* 0x0009e80000100a00 */
[----:B------:R4:W-:Y:S01]  /*b3a0*/  LDGSTS.E [R20+0x20004], desc[UR8][R4.64], !P4 ;  /* 0x2000400004147fae */ /* 0x0009e2000e121848 */
[----:B------:R-:W-:-:S04]  /*b3b0*/  IMAD.WIDE R2, R6, 0x4, R2 ;  /* 0x0000000406027825 */ /* 0x000fc800078e0202 */
[C---:B------:R-:W-:Y:S01]  /*b3c0*/  IMAD.WIDE R154, R6.reuse, 0x4, R154 ;  /* 0x00000004069a7825 */ /* 0x040fe200078e029a */
[----:B------:R1:W-:Y:S04]  /*b3d0*/  STL.64 [R1+0x9d0], R2 ;  /* 0x0009d00201007387 */ /* 0x0003e80000100a00 */
[----:B------:R1:W-:Y:S01]  /*b3e0*/  LDGSTS.E [R20+0x24004], desc[UR8][R2.64], !P4 ;  /* 0x2400400002147fae */ /* 0x0003e2000e121848 */
[----:B------:R-:W-:-:S03]  /*b3f0*/  IMAD.WIDE R152, R6, 0x4, R152 ;  /* 0x0000000406987825 */ /* 0x000fc600078e0298 */
[----:B------:R3:W-:Y:S01]  /*b400*/  STL.64 [R1+0x9c8], R154 ;  /* 0x0009c89a01007387 */ /* 0x0007e20000100a00 */
[----:B----4-:R-:W-:-:S03]  /*b410*/  IMAD.WIDE R4, R6, 0x4, R158 ;  /* 0x0000000406047825 */ /* 0x010fc600078e029e */
[----:B------:R3:W-:Y:S01]  /*b420*/  LDGSTS.E [R20+0x20008], desc[UR8][R154.64], !P0 ;  /* 0x200080009a147fae */ /* 0x0007e2000c121848 */
[----:B------:R-:W-:Y:S01]  /*b430*/  ISETP.GE.U32.AND P4, PT, R22, 0x7ffffed9, PT ;  /* 0x7ffffed91600780c */ /* 0x000fe20003f86070 */
[C---:B-1----:R-:W-:Y:S02]  /*b440*/  IMAD.WIDE R2, R6.reuse, 0x4, R156 ;  /* 0x0000000406027825 */ /* 0x042fe400078e029c */
[----:B------:R1:W-:Y:S04]  /*b450*/  STL.64 [R1+0x9c0], R152 ;  /* 0x0009c09801007387 */ /* 0x0003e80000100a00 */
[----:B------:R1:W-:Y:S01]  /*b460*/  LDGSTS.E [R20+0x24008], desc[UR8][R152.64], !P0 ;  /* 0x2400800098147fae */ /* 0x0003e2000c121848 */
[----:B---3--:R-:W-:-:S03]  /*b470*/  IMAD.WIDE R154, R6, 0x4, R70 ;  /* 0x00000004069a7825 */ /* 0x008fc600078e0246 */
[----:B------:R3:W-:Y:S01]  /*b480*/  STL.64 [R1+0x9b8], R4 ;  /* 0x0009b80401007387 */ /* 0x0007e20000100a00 */
[----:B------:R-:W-:Y:S01]  /*b490*/  ISETP.GE.U32.AND P0, PT, R23, 0x7ffffebc, PT ;  /* 0x7ffffebc1700780c */ /* 0x000fe20003f06070 */
[----:B------:R-:W-:Y:S02]  /*b4a0*/  VIADD R22, R30, 0xffffff3a ;  /* 0xffffff3a1e167836 */ /* 0x000fe40000000000 */
[----:B------:R3:W-:Y:S01]  /*b4b0*/  LDGSTS.E [R20+0x2000c], desc[UR8][R4.64], !P1 ;  /* 0x2000c00004147fae */ /* 0x0007e2000c921848 */
[----:B-1----:R-:W-:-:S03]  /*b4c0*/  IMAD.WIDE R152, R6, 0x4, R72 ;  /* 0x0000000406987825 */ /* 0x002fc600078e0248 */
[----:B------:R1:W-:Y:S01]  /*b4d0*/  STL.64 [R1+0x9b0], R2 ;  /* 0x0009b00201007387 */ /* 0x0003e20000100a00 */
[----:B------:R-:W4:Y:S01]  /*b4e0*/  LDC R30, c[0x0][0x230] ;  /* 0x00008c00ff1e7b82 */ /* 0x000f220000000800 */
[----:B------:R-:W-:Y:S02]  /*b4f0*/  VIADD R23, R25, 0xffffff39 ;  /* 0xffffff3919177836 */ /* 0x000fe40000000000 */
[----:B------:R1:W-:Y:S01]  /*b500*/  LDGSTS.E [R20+0x2400c], desc[UR8][R2.64], !P1 ;  /* 0x2400c00002147fae */ /* 0x0003e2000c921848 */
[----:B---3--:R-:W-:-:S03]  /*b510*/  IMAD.WIDE R4, R6, 0x4, R74 ;  /* 0x0000000406047825 */ /* 0x008fc600078e024a */
[----:B------:R3:W-:Y:S01]  /*b520*/  STL.64 [R1+0x9a8], R154 ;  /* 0x0009a89a01007387 */ /* 0x0007e20000100a00 */
[----:B------:R-:W-:Y:S01]  /*b530*/  ISETP.GE.U32.AND P1, PT, R22, 0x7ffffebb, PT ;  /* 0x7ffffebb1600780c */ /* 0x000fe20003f26070 */
[----:B------:R-:W2:Y:S02]  /*b540*/  LDC R25, c[0x0][0x230] ;  /* 0x00008c00ff197b82 */ /* 0x000ea40000000800 */
[----:B------:R3:W-:Y:S01]  /*b550*/  LDGSTS.E [R20+0x28000], desc[UR8][R154.64], !P6 ;  /* 0x280000009a147fae */ /* 0x0007e2000f121848 */
[----:B-1----:R-:W-:-:S03]  /*b560*/  IMAD.WIDE R2, R6, 0x4, R76 ;  /* 0x0000000406027825 */ /* 0x002fc600078e024c */
[----:B------:R1:W-:Y:S01]  /*b570*/  STL.64 [R1+0x9a0], R152 ;  /* 0x0009a09801007387 */ /* 0x0003e20000100a00 */
[----:B------:R-:W-:Y:S01]  /*b580*/  IADD3 R55, R55, -0xb5, RZ ;  /* 0xffffff4b37377810 */ /* 0x000fe20007ffe0ff */
[----:B------:R-:W2:Y:S02]  /*b590*/  LDC R73, c[0x0][0x230] ;  /* 0x00008c00ff497b82 */ /* 0x000ea40000000800 */
[----:B------:R1:W-:Y:S01]  /*b5a0*/  LDGSTS.E [R20+0x2c000], desc[UR8][R152.64], !P6 ;  /* 0x2c00000098147fae */ /* 0x0003e2000f121848 */
[----:B---3--:R-:W-:-:S03]  /*b5b0*/  IMAD.WIDE R154, R6, 0x4, R78 ;  /* 0x00000004069a7825 */ /* 0x008fc600078e024e */
[----:B------:R3:W-:Y:S01]  /*b5c0*/  STL.64 [R1+0x998], R4 ;  /* 0x0009980401007387 */ /* 0x0007e20000100a00 */
[----:B------:R-:W-:Y:S01]  /*b5d0*/  ISETP.GE.U32.AND P6, PT, R23, 0x7ffffeba, PT ;  /* 0x7ffffeba1700780c */ /* 0x000fe20003fc6070 */
[----:B------:R-:W2:Y:S01]  /*b5e0*/  LDC R72, c[0x0][0x230] ;  /* 0x00008c00ff487b82 */ /* 0x000ea20000000800 */
[----:B------:R-:W-:Y:S01]  /*b5f0*/  VIADD R22, R29, 0xffffff38 ;  /* 0xffffff381d167836 */ /* 0x000fe20000000000 */
        /* <DEDUP_REMOVED lines=13> */
[----:B------:R-:W-:-:S03]  /*b6d0*/  VIADD R54, R54, 0xffffff4a ;  /* 0xffffff4a36367836 */ /* 0x000fc60000000000 */
[----:B------:R1:W-:Y:S01]  /*b6e0*/  LDGSTS.E [R20+0x2c008], desc[UR8][R152.64], !P2 ;  /* 0x2c00800098147fae */ /* 0x0003e2000d121848 */
[----:B------:R-:W-:-:S04]  /*b6f0*/  IMAD.WIDE R156, R6, 0x4, R104 ;  /* 0x00000004069c7825 */ /* 0x000fc800078e0268 */
[----:B------:R-:W-:Y:S01]  /*b700*/  VIADD R57, R57, 0xffffff29 ;  /* 0xffffff2939397836 */ /* 0x000fe20000000000 */
[----:B------:R-:W-:Y:S01]  /*b710*/  IADD3 R65, R65, -0xf5, RZ ;  /* 0xffffff0b41417810 */ /* 0x000fe20007ffe0ff */
[C---:B---3--:R-:W-:Y:S01]  /*b720*/  IMAD.WIDE R154, R6.reuse, 0x4, R86 ;  /* 0x00000004069a7825 */ /* 0x048fe200078e0256 */
[----:B------:R3:W-:Y:S01]  /*b730*/  STL.64 [R1+0x978], R4 ;  /* 0x0009780401007387 */ /* 0x0007e20000100a00 */
[----:B------:R-:W2:Y:S02]  /*b740*/  LDC R80, c[0x0][0x230] ;  /* 0x00008c00ff507b82 */ /* 0x000ea40000000800 */
[----:B-1----:R-:W-:Y:S01]  /*b750*/  IMAD.WIDE R152, R6, 0x4, R88 ;  /* 0x0000000406987825 */ /* 0x002fe200078e0258 */
[----:B------:R3:W-:Y:S04]  /*b760*/  LDGSTS.E [R20+0x2800c], desc[UR8][R4.64], !P4 ;  /* 0x2800c00004147fae */ /* 0x0007e8000e121848 */
[----:B------:R1:W-:Y:S01]  /*b770*/  STL.64 [R1+0x970], R2 ;  /* 0x0009700201007387 */ /* 0x0003e20000100a00 */
[----:B------:R-:W-:Y:S01]  /*b780*/  ISETP.GE.U32.AND P2, PT, R23, 0x7ffffe9c, PT ;  /* 0x7ffffe9c1700780c */ /* 0x000fe20003f46070 */
[----:B------:R-:W-:Y:S01]  /*b790*/  VIADD R22, R28, 0xffffff1a ;  /* 0xffffff1a1c167836 */ /* 0x000fe20000000000 */
[----:B------:R-:W2:Y:S01]  /*b7a0*/  LDC R81, c[0x0][0x230] ;  /* 0x00008c00ff517b82 */ /* 0x000ea20000000800 */
[----:B------:R1:W-:Y:S01]  /*b7b0*/  LDGSTS.E [R20+0x2c00c], desc[UR8][R2.64], !P4 ;  /* 0x2c00c00002147fae */ /* 0x0003e2000e121848 */
[----:B---3--:R-:W-:-:S03]  /*b7c0*/  IMAD.WIDE R4, R6, 0x4, R90 ;  /* 0x0000000406047825 */ /* 0x008fc600078e025a */
[----:B------:R3:W-:Y:S03]  /*b7d0*/  STL.64 [R1+0x968], R154 ;  /* 0x0009689a01007387 */ /* 0x0007e60000100a00 */
[----:B------:R-:W2:Y:S01]  /*b7e0*/  LDC R28, c[0x0][0x230] ;  /* 0x00008c00ff1c7b82 */ /* 0x000ea20000000800 */
[----:B------:R3:W-:Y:S01]  /*b7f0*/  LDGSTS.E [R20+0x30000], desc[UR8][R154.64], !P0 ;  /* 0x300000009a147fae */ /* 0x0007e2000c121848 */
[----:B-1----:R-:W-:-:S03]  /*b800*/  IMAD.WIDE R2, R6, 0x4, R92 ;  /* 0x0000000406027825 */ /* 0x002fc600078e025c */
[----:B------:R1:W-:Y:S03]  /*b810*/  STL.64 [R1+0x960], R152 ;  /* 0x0009609801007387 */ /* 0x0003e60000100a00 */
[----:B------:R-:W2:Y:S01]  /*b820*/  LDC R89, c[0x0][0x230] ;  /* 0x00008c00ff597b82 */ /* 0x000ea20000000800 */
[----:B------:R1:W-:Y:S01]  /*b830*/  LDGSTS.E [R20+0x34000], desc[UR8][R152.64], !P0 ;  /* 0x3400000098147fae */ /* 0x0003e2000c121848 */
[----:B---3--:R-:W-:-:S03]  /*b840*/  IMAD.WIDE R154, R6, 0x4, R94 ;  /* 0x00000004069a7825 */ /* 0x008fc600078e025e */
[----:B------:R3:W-:Y:S03]  /*b850*/  STL.64 [R1+0x958], R4 ;  /* 0x0009580401007387 */ /* 0x0007e60000100a00 */
[----:B------:R-:W2:Y:S01]  /*b860*/  LDC R88, c[0x0][0x230] ;  /* 0x00008c00ff587b82 */ /* 0x000ea20000000800 */
[----:B------:R3:W-:Y:S01]  /*b870*/  LDGSTS.E [R20+0x30004], desc[UR8][R4.64], !P1 ;  /* 0x3000400004147fae */ /* 0x0007e2000c921848 */
[----:B-1----:R-:W-:-:S03]  /*b880*/  IMAD.WIDE R152, R6, 0x4, R96 ;  /* 0x0000000406987825 */ /* 0x002fc600078e0260 */
[----:B------:R1:W-:Y:S01]  /*b890*/  STL.64 [R1+0x950], R2 ;  /* 0x0009500201007387 */ /* 0x0003e20000100a00 */
[----:B------:R-:W-:Y:S02]  /*b8a0*/  ISETP.GE.U32.AND P4, PT, R22, 0x7ffffe9b, PT ;  /* 0x7ffffe9b1600780c */ /* 0x000fe40003f86070 */
[----:B------:R-:W2:Y:S01]  /*b8b0*/  LDC R96, c[0x0][0x230] ;  /* 0x00008c00ff607b82 */ /* 0x000ea20000000800 */
[----:B------:R1:W-:Y:S01]  /*b8c0*/  LDGSTS.E [R20+0x34004], desc[UR8][R2.64], !P1 ;  /* 0x3400400002147fae */ /* 0x0003e2000c921848 */
[----:B---3--:R-:W-:-:S03]  /*b8d0*/  IMAD.WIDE R4, R6, 0x4, R98 ;  /* 0x0000000406047825 */ /* 0x008fc600078e0262 */
[----:B------:R-:W-:Y:S03]  /*b8e0*/  STL.64 [R1+0x948], R154 ;  /* 0x0009489a01007387 */ /* 0x000fe60000100a00 */
[----:B------:R-:W3:Y:S01]  /*b8f0*/  LDC R105, c[0x0][0x230] ;  /* 0x00008c00ff697b82 */ /* 0x000ee20000000800 */
[----:B------:R-:W-:Y:S01]  /*b900*/  LDGSTS.E [R20+0x30008], desc[UR8][R154.64], !P6 ;  /* 0x300080009a147fae */ /* 0x000fe2000f121848 */
[----:B-1----:R-:W-:-:S03]  /*b910*/  IMAD.WIDE R2, R6, 0x4, R100 ;  /* 0x0000000406027825 */ /* 0x002fc600078e0264 */
[----:B------:R1:W-:Y:S03]  /*b920*/  STL.64 [R1+0x940], R152 ;  /* 0x0009409801007387 */ /* 0x0003e60000100a00 */
[----:B------:R-:W3:Y:S01]  /*b930*/  LDC R104, c[0x0][0x230] ;  /* 0x00008c00ff687b82 */ /* 0x000ee20000000800 */
[----:B------:R1:W-:Y:S04]  /*b940*/  LDGSTS.E [R20+0x34008], desc[UR8][R152.64], !P6 ;  /* 0x3400800098147fae */ /* 0x0003e8000f121848 */
[----:B------:R4:W-:Y:S01]  /*b950*/  STL.64 [R1+0x938], R4 ;  /* 0x0009380401007387 */ /* 0x0009e20000100a00 */
[----:B------:R-:W-:Y:S02]  /*b960*/  VIADD R23, R26, 0xffffff19 ;  /* 0xffffff191a177836 */ /* 0x000fe40000000000 */
[C---:B------:R-:W-:Y:S01]  /*b970*/  IMAD.WIDE R162, R6.reuse, 0x4, R110 ;  /* 0x0000000406a27825 */ /* 0x040fe200078e026e */
[----:B------:R4:W-:Y:S01]  /*b980*/  LDGSTS.E [R20+0x3000c], desc[UR8][R4.64], !P5 ;  /* 0x3000c00004147fae */ /* 0x0009e2000e921848 */
[----:B------:R-:W3:Y:S02]  /*b990*/  LDC R26, c[0x0][0x230] ;  /* 0x00008c00ff1a7b82 */ /* 0x000ee40000000800 */
[----:B-1----:R-:W-:Y:S01]  /*b9a0*/  IMAD.WIDE R152, R6, 0x4, R102 ;  /* 0x0000000406987825 */ /* 0x002fe200078e0266 */
[----:B------:R1:W-:Y:S04]  /*b9b0*/  STL.64 [R1+0x930], R2 ;  /* 0x0009300201007387 */ /* 0x0003e80000100a00 */
[----:B------:R1:W-:Y:S01]  /*b9c0*/  STL.64 [R1+0x928], R152 ;  /* 0x0009289801007387 */ /* 0x0003e20000100a00 */
[----:B----4-:R-:W-:-:S02]  /*b9d0*/  VIADD R22, R30, 0xffffff18 ;  /* 0xffffff181e167836 */ /* 0x010fc40000000000 */
[C---:B------:R-:W-:Y:S01]  /*b9e0*/  IMAD.WIDE R160, R6.reuse, 0x4, R112 ;  /* 0x0000000406a07825 */ /* 0x040fe200078e0270 */
[----:B------:R4:W-:Y:S01]  /*b9f0*/  STL.64 [R1+0x920], R156 ;  /* 0x0009209c01007387 */ /* 0x0009e20000100a00 */
[----:B------:R-:W-:Y:S01]  /*ba00*/  ISETP.GE.U32.AND P0, PT, R23, 0x7ffffe9a, PT ;  /* 0x7ffffe9a1700780c */ /* 0x000fe20003f06070 */
[----:B------:R-:W3:Y:S01]  /*ba10*/  LDC R30, c[0x0][0x230] ;  /* 0x00008c00ff1e7b82 */ /* 0x000ee20000000800 */
[----:B------:R-:W-:Y:S01]  /*ba20*/  IMAD.WIDE R4, R6, 0x4, R106 ;  /* 0x0000000406047825 */ /* 0x000fe200078e026a */
[----:B------:R1:W-:Y:S04]  /*ba30*/  LDGSTS.E [R20+0x3400c], desc[UR8][R2.64], !P5 ;  /* 0x3400c00002147fae */ /* 0x0003e8000e921848 */
[----:B------:R-:W3:Y:S01]  /*ba40*/  LDL.LU.64 R154, [R1+0x70] ;  /* 0x00007000019a7983 */ /* 0x000ee20000300a00 */
[----:B------:R-:W-:Y:S01]  /*ba50*/  ISETP.GE.U32.AND P1, PT, R22, 0x7ffffe99, PT ;  /* 0x7ffffe991600780c */ /* 0x000fe20003f26070 */
[----:B------:R-:W-:-:S04]  /*ba60*/  IMAD.WIDE R158, R6, 0x4, R114 ;  /* 0x00000004069e7825 */ /* 0x000fc800078e0272 */
[----:B------:R-:W-:Y:S01]  /*ba70*/  VIADD R64, R64, 0xffffff0a ;  /* 0xffffff0a40407836 */ /* 0x000fe20000000000 */
[----:B------:R-:W-:Y:S01]  /*ba80*/  LDGSTS.E [R20+0x38000], desc[UR8][R152.64], !P2 ;  /* 0x3800000098147fae */ /* 0x000fe2000d121848 */
[----:B--2---:R-:W-:Y:S02]  /*ba90*/  VIADD R73, R73, 0xffffff09 ;  /* 0xffffff0949497836 */ /* 0x004fe40000000000 */
[----:B------:R-:W-:Y:S01]  /*baa0*/  VIADD R72, R72, 0xffffff08 ;  /* 0xffffff0848487836 */ /* 0x000fe20000000000 */
[----:B------:R2:W-:Y:S01]  /*bab0*/  STL.64 [R1+0x918], R4 ;  /* 0x0009180401007387 */ /* 0x0005e20000100a00 */
[----:B-1----:R-:W-:Y:S01]  /*bac0*/  IMAD.WIDE R2, R6, 0x4, R108 ;  /* 0x0000000406027825 */ /* 0x002fe200078e026c */
[----:B------:R-:W-:Y:S01]  /*bad0*/  IADD3 R81, R81, -0x99, RZ ;  /* 0xffffff6751517810 */ /* 0x000fe20007ffe0ff */
[----:B------:R-:W1:Y:S01]  /*bae0*/  LDC R97, c[0x0][0x230] ;  /* 0x00008c00ff617b82 */ /* 0x000e620000000800 */
[----:B------:R4:W-:Y:S04]  /*baf0*/  LDGSTS.E [R20+0x3c000], desc[UR8][R156.64], !P2 ;  /* 0x3c0000009c147fae */ /* 0x0009e8000d121848 */
[----:B------:R-:W3:Y:S01]  /*bb00*/  LDL.LU.64 R152, [R1+0x68] ;  /* 0x0000680001987983 */ /* 0x000ee20000300a00 */
[----:B------:R-:W-:-:S02]  /*bb10*/  VIADD R80, R80, 0xffffff66 ;  /* 0xffffff6650507836 */ /* 0x000fc40000000000 */
[----:B------:R-:W-:Y:S01]  /*bb20*/  VIADD R89, R89, 0xffffff65 ;  /* 0xffffff6559597836 */ /* 0x000fe20000000000 */
[----:B------:R2:W-:Y:S01]  /*bb30*/  STL.64 [R1+0x910], R2 ;  /* 0x0009100201007387 */ /* 0x0005e20000100a00 */
[----:B------:R-:W-:Y:S01]  /*bb40*/  VIADD R88, R88, 0xffffff64 ;  /* 0xffffff6458587836 */ /* 0x000fe20000000000 */
[----:B------:R-:W1:Y:S02]  /*bb50*/  LDC R101, c[0x0][0x230] ;  /* 0x00008c00ff657b82 */ /* 0x000e640000000800 */
[----:B------:R-:W3:Y:S04]  /*bb60*/  LDL.LU.64 R230, [R1+0x60] ;  /* 0x0000600001e67983 */ /* 0x000ee80000300a00 */
[----:B------:R-:W3:Y:S01]  /*bb70*/  LDL.LU.64 R188, [R1+0x50] ;  /* 0x0000500001bc7983 */ /* 0x000ee20000300a00 */
[----:B----4-:R-:W-:Y:S01]  /*bb80*/  IMAD.WIDE R156, R6, 0x4, R116 ;  /* 0x00000004069c7825 */ /* 0x010fe200078e0274 */
[----:B------:R-:W4:Y:S02]  /*bb90*/  LDC R99, c[0x0][0x230] ;  /* 0x00008c00ff637b82 */ /* 0x000f240000000800 */
[----:B------:R1:W-:Y:S04]  /*bba0*/  LDGSTS.E [R20+0x38004], desc[UR8][R4.64], !P4 ;  /* 0x3800400004147fae */ /* 0x0003e8000e121848 */
[----:B------:R-:W4:Y:S02]  /*bbb0*/  LDL.LU.64 R232, [R1+0x48] ;  /* 0x0000480001e87983 */ /* 0x000f240000300a00 */
[----:B------:R-:W4:Y:S02]  /*bbc0*/  LDC R100, c[0x0][0x230] ;  /* 0x00008c00ff647b82 */ /* 0x000f240000000800 */
[----:B------:R1:W-:Y:S04]  /*bbd0*/  LDGSTS.E [R20+0x3c004], desc[UR8][R2.64], !P4 ;  /* 0x3c00400002147fae */ /* 0x0003e8000e121848 */
[----:B--2---:R-:W1:Y:S02]  /*bbe0*/  LDL.LU.64 R4, [R1+0x40] ;  /* 0x0000400001047983 */ /* 0x004e640000300a00 */
[----:B------:R-:W2:Y:S02]  /*bbf0*/  LDC R98, c[0x0][0x230] ;  /* 0x00008c00ff627b82 */ /* 0x000ea40000000800 */
[----:B------:R-:W-:Y:S04]  /*bc00*/  LDGSTS.E [R20+0x38008], desc[UR8][R162.64], !P0 ;  /* 0x38008000a2147fae */ /* 0x000fe8000c121848 */
[----:B------:R-:W2:Y:S01]  /*bc10*/  LDL.LU.64 R2, [R1+0x38] ;  /* 0x0000380001027983 */ /* 0x000ea20000300a00 */
[----:B------:R-:W-:Y:S01]  /*bc20*/  VIADD R96, R96, 0xffffff46 ;  /* 0xffffff4660607836 */ /* 0x000fe20000000000 */
[----:B------:R-:W4:Y:S02]  /*bc30*/  LDC R112, c[0x0][0x230] ;  /* 0x00008c00ff707b82 */ /* 0x000f240000000800 */
[----:B------:R3:W-:Y:S04]  /*bc40*/  STL.64 [R1+0x908], R162 ;  /* 0x000908a201007387 */ /* 0x0007e80000100a00 */
[----:B------:R3:W-:Y:S02]  /*bc50*/  STL.64 [R1+0x900], R160 ;  /* 0x000900a001007387 */ /* 0x0007e40000100a00 */
[----:B---3--:R-:W-:Y:S01]  /*bc60*/  VIADD R105, R105, 0xffffff25 ;  /* 0xffffff2569697836 */ /* 0x008fe20000000000 */
[----:B------:R-:W3:Y:S01]  /*bc70*/  LDC R113, c[0x0][0x230] ;  /* 0x00008c00ff717b82 */ /* 0x000ee20000000800 */
[----:B------:R-:W-:Y:S04]  /*bc80*/  LDGSTS.E [R20+0x3c008], desc[UR8][R160.64], !P0 ;  /* 0x3c008000a0147fae */ /* 0x000fe8000c121848 */
[----:B------:R-:W3:Y:S04]  /*bc90*/  LDL.LU.64 R162, [R1+0xde0] ;  /* 0x000de00001a27983 */ /* 0x000ee80000300a00 */
[----:B------:R-:W-:Y:S04]  /*bca0*/  LDGSTS.E [R20+0x3800c], desc[UR8][R158.64], !P1 ;  /* 0x3800c0009e147fae */ /* 0x000fe8000c921848 */
[----:B------:R-:W3:Y:S04]  /*bcb0*/  LDL.LU.64 R160, [R1+0xdd8] ;  /* 0x000dd80001a07983 */ /* 0x000ee80000300a00 */
[----:B------:R4:W-:Y:S04]  /*bcc0*/  STL.64 [R1+0x8f8], R158 ;  /* 0x0008f89e01007387 */ /* 0x0009e80000100a00 */
[----:B------:R4:W-:Y:S04]  /*bcd0*/  STL.64 [R1+0x8f0], R156 ;  /* 0x0008f09c01007387 */ /* 0x0009e80000100a00 */
[----:B------:R2:W-:Y:S04]  /*bce0*/  LDGSTS.E [R20+0x3c00c], desc[UR8][R156.64], !P1 ;  /* 0x3c00c0009c147fae */ /* 0x0005e8000c921848 */
[----:B----4-:R-:W4:Y:S04]  /*bcf0*/  LDL.LU.64 R158, [R1+0xdd0] ;  /* 0x000dd000019e7983 */ /* 0x010f280000300a00 */
[----:B------:R-:W4:Y:S04]  /*bd00*/  LDL.LU.64 R156, [R1+0xdc8] ;  /* 0x000dc800019c7983 */ /* 0x000f280000300a00 */
[----:B------:R1:W-:Y:S04]  /*bd10*/  STL.64 [R1+0xc58], R20 ;  /* 0x000c581401007387 */ /* 0x0003e80000100a00 */
[----:B-1----:R-:W3:Y:S01]  /*bd20*/  LDL.LU.64 R20, [R1+0x58] ;  /* 0x0000580001147983 */ /* 0x002ee20000300a00 */
[----:B------:R-:W-:Y:S01]  /*bd30*/  IADD3 R23, R27, -0x89, RZ ;  /* 0xffffff771b177810 */ /* 0x000fe20007ffe0ff */
[----:B------:R-:W-:-:S03]  /*bd40*/  IMAD.WIDE R154, R6, 0x4, R154 ;  /* 0x00000004069a7825 */ /* 0x000fc600078e029a */
[----:B------:R-:W-:Y:S01]  /*bd50*/  ISETP.GE.U32.AND P6, PT, R23, 0x7ffffef8, PT ;  /* 0x7ffffef81700780c */ /* 0x000fe20003fc6070 */
[----:B------:R-:W1:Y:S01]  /*bd60*/  LDC R27, c[0x0][0x230] ;  /* 0x00008c00ff1b7b82 */ /* 0x000e620000000800 */
[----:B------:R1:W-:Y:S11]  /*bd70*/  STL.64 [R1+0x8e8], R154 ;  /* 0x0008e89a01007387 */ /* 0x0003f60000100a00 */
[----:B------:R-:W-:Y:S01]  /*bd80*/  LDGSTS.E [R19+0x20000], desc[UR8][R154.64], !P6 ;  /* 0x200000009a137fae */ /* 0x000fe2000f121848 */
[----:B------:R-:W-:-:S05]  /*bd90*/  IMAD.WIDE R152, R6, 0x4, R152 ;  /* 0x0000000406987825 */ /* 0x000fca00078e0298 */
[----:B------:R1:W-:Y:S04]  /*bda0*/  STL.64 [R1+0x8e0], R152 ;  /* 0x0008e09801007387 */ /* 0x0003e80000100a00 */
[----:B-1----:R-:W4:Y:S04]  /*bdb0*/  LDL.LU.64 R154, [R1+0xdc0] ;  /* 0x000dc000019a7983 */ /* 0x002f280000300a00 */
[----:B------:R-:W-:Y:S04]  /*bdc0*/  LDGSTS.E [R19+0x24000], desc[UR8][R152.64], !P6 ;  /* 0x2400000098137fae */ /* 0x000fe8000f121848 */
[----:B------:R-:W4:Y:S01]  /*bdd0*/  LDL.LU.64 R152, [R1+0xdb8] ;  /* 0x000db80001987983 */ /* 0x000f220000300a00 */
[----:B------:R-:W-:-:S02]  /*bde0*/  VIADD R22, R31, 0xffffff76 ;  /* 0xffffff761f167836 */ /* 0x000fc40000000000 */
[----:B------:R-:W1:Y:S01]  /*bdf0*/  LDC R31, c[0x0][0x230] ;  /* 0x00008c00ff1f7b82 */ /* 0x000e620000000800 */
[----:B------:R-:W-:Y:S02]  /*be00*/  VIADD R23, R25, 0xffffff75 ;  /* 0xffffff7519177836 */ /* 0x000fe40000000000 */
[----:B------:R-:W-:Y:S01]  /*be10*/  ISETP.GE.U32.AND P5, PT, R22, 0x7ffffef7, PT ;  /* 0x7ffffef71600780c */ /* 0x000fe20003fa6070 */
[----:B------:R-:W-:-:S04]  /*be20*/  VIADD R22, R29, 0xffffff74 ;  /* 0xffffff741d167836 */ /* 0x000fc80000000000 */
[----:B------:R-:W3:Y:S01]  /*be30*/  LDC R25, c[0x0][0x230] ;  /* 0x00008c00ff197b82 */ /* 0x000ee20000000800 */
[----:B------:R-:W-:Y:S01]  /*be40*/  ISETP.GE.U32.AND P2, PT, R23, 0x7ffffef6, PT ;  /* 0x7ffffef61700780c */ /* 0x000fe20003f46070 */
[----:B------:R-:W-:Y:S01]  /*be50*/  IMAD.WIDE R230, R6, 0x4, R230 ;  /* 0x0000000406e67825 */ /* 0x000fe200078e02e6 */
[----:B------:R-:W-:Y:S02]  /*be60*/  ISETP.GE.U32.AND P4, PT, R22, 0x7ffffef5, PT ;  /* 0x7ffffef51600780c */ /* 0x000fe40003f86070 */
[----:B------:R-:W-:Y:S01]  /*be70*/  IADD3 R23, R24, -0xa9, RZ ;  /* 0xffffff5718177810 */ /* 0x000fe20007ffe0ff */
[----:B------:R-:W-:Y:S02]  /*be80*/  VIADD R22, R28, 0xffffff56 ;  /* 0xffffff561c167836 */ /* 0x000fe40000000000 */
[----:B------:R-:W3:Y:S01]  /*be90*/  LDC R29, c[0x0][0x230] ;  /* 0x00008c00ff1d7b82 */ /* 0x000ee20000000800 */
[----:B------:R-:W-:Y:S01]  /*bea0*/  ISETP.GE.U32.AND P0, PT, R23, 0x7ffffed8, PT ;  /* 0x7ffffed81700780c */ /* 0x000fe20003f06070 */
[----:B------:R-:W-:Y:S01]  /*beb0*/  VIADD R23, R27, 0xffffff55 ;  /* 0xffffff551b177836 */ /* 0x000fe20000000000 */
[----:B------:R-:W-:Y:S01]  /*bec0*/  STL.64 [R1+0x8d0], R230 ;  /* 0x0008d0e601007387 */ /* 0x000fe20000100a00 */
[----:B------:R-:W-:Y:S01]  /*bed0*/  ISETP.GE.U32.AND P1, PT, R22, 0x7ffffed7, PT ;  /* 0x7ffffed71600780c */ /* 0x000fe20003f26070 */
[----:B------:R-:W-:-:S02]  /*bee0*/  IMAD.WIDE R188, R6, 0x4, R188 ;  /* 0x0000000406bc7825 */ /* 0x000fc400078e02bc */
[----:B------:R-:W-:Y:S01]  /*bef0*/  LDGSTS.E [R19+0x20004], desc[UR8][R230.64], !P5 ;  /* 0x20004000e6137fae */ /* 0x000fe2000e921848 */
[----:B------:R-:W3:Y:S01]  /*bf00*/  LDC R24, c[0x0][0x230] ;  /* 0x00008c00ff187b82 */ /* 0x000ee20000000800 */
[----:B-1----:R-:W-:Y:S02]  /*bf10*/  VIADD R22, R31, 0xffffff54 ;  /* 0xffffff541f167836 */ /* 0x002fe40000000000 */
[----:B------:R-:W-:Y:S01]  /*bf20*/  IMAD.WIDE R4, R6, 0x4, R4 ;  /* 0x0000000406047825 */ /* 0x000fe200078e0204 */
[----:B------:R-:W-:-:S03]  /*bf30*/  ISETP.GE.U32.AND P6, PT, R23, 0x7ffffed6, PT ;  /* 0x7ffffed61700780c */ /* 0x000fc60003fc6070 */
[----:B--2---:R-:W-:Y:S01]  /*bf40*/  IMAD.WIDE R2, R6, 0x4, R2 ;  /* 0x0000000406027825 */ /* 0x004fe200078e0202 */
[----:B------:R-:W1:Y:S01]  /*bf50*/  LDC R28, c[0x0][0x230] ;  /* 0x00008c00ff1c7b82 */ /* 0x000e620000000800 */
[----:B------:R-:W-:-:S07]  /*bf60*/  IADD3 R23, R26, -0xc9, RZ ;  /* 0xffffff371a177810 */ /* 0x000fce0007ffe0ff */
[----:B------:R-:W2:Y:S08]  /*bf70*/  LDC R26, c[0x0][0x230] ;  /* 0x00008c00ff1a7b82 */ /* 0x000eb00000000800 */
[----:B------:R-:W2:Y:S08]  /*bf80*/  LDC R27, c[0x0][0x230] ;  /* 0x00008c00ff1b7b82 */ /* 0x000eb00000000800 */
[----:B------:R-:W2:Y:S01]  /*bf90*/  LDC R31, c[0x0][0x230] ;  /* 0x00008c00ff1f7b82 */ /* 0x000ea20000000800 */
[----:B---3--:R-:W-:-:S05]  /*bfa0*/  IMAD.WIDE R20, R6, 0x4, R20 ;  /* 0x0000000406147825 */ /* 0x008fca00078e0214 */
[----:B------:R3:W-:Y:S04]  /*bfb0*/  STL.64 [R1+0x8c0], R20 ;  /* 0x0008c01401007387 */ /* 0x0007e80000100a00 */
[----:B------:R3:W-:Y:S01]  /*bfc0*/  LDGSTS.E [R19+0x24004], desc[UR8][R20.64], !P5 ;  /* 0x2400400014137fae */ /* 0x0007e2000e921848 */
[----:B------:R-:W-:Y:S01]  /*bfd0*/  ISETP.GE.U32.AND P5, PT, R22, 0x7ffffed5, PT ;  /* 0x7ffffed51600780c */ /* 0x000fe20003fa6070 */
[----:B------:R-:W-:Y:S02]  /*bfe0*/  VIADD R22, R30, 0xffffff36 ;  /* 0xffffff361e167836 */ /* 0x000fe40000000000 */
[----:B------:R1:W-:Y:S01]  /*bff0*/  STL.64 [R1+0x8b0], R188 ;  /* 0x0008b0bc01007387 */ /* 0x0003e20000100a00 */
[----:B------:R-:W2:Y:S03]  /*c000*/  LDC R30, c[0x0][0x230] ;  /* 0x00008c00ff1e7b82 */ /* 0x000ea60000000800 */
[----:B------:R1:W-:Y:S01]  /*c010*/  LDGSTS.E [R19+0x20008], desc[UR8][R188.64], !P2 ;  /* 0x20008000bc137fae */ /* 0x0003e2000d121848 */
[----:B---3--:R-:W-:-:S05]  /*c020*/  IMAD.WIDE R20, R6, 0x4, R232 ;  /* 0x0000000406147825 */ /* 0x008fca00078e02e8 */
[----:B------:R3:W-:Y:S01]  /*c030*/  STL.64 [R1+0x898], R20 ;  /* 0x0008981401007387 */ /* 0x0007e20000100a00 */
[----:B-1----:R-:W-:-:S03]  /*c040*/  IMAD.WIDE R188, R6, 0x4, R118 ;  /* 0x0000000406bc7825 */ /* 0x002fc600078e0276 */
[----:B------:R3:W-:Y:S01]  /*c050*/  LDGSTS.E [R19+0x24008], desc[UR8][R20.64], !P2 ;  /* 0x2400800014137fae */ /* 0x0007e2000d121848 */
[----:B------:R-:W-:-:S03]  /*c060*/  ISETP.GE.U32.AND P2, PT, R23, 0x7ffffeb8, PT ;  /* 0x7ffffeb81700780c */ /* 0x000fc60003f46070 */
[----:B------:R1:W-:Y:S04]  /*c070*/  STL.64 [R1+0x888], R4 ;  /* 0x0008880401007387 */ /* 0x0003e80000100a00 */
[----:B------:R1:W-:Y:S01]  /*c080*/  LDGSTS.E [R19+0x2000c], desc[UR8][R4.64], !P4 ;  /* 0x2000c00004137fae */ /* 0x0003e2000e121848 */
[----:B---3--:R-:W-:-:S03]  /*c090*/  IMAD.WIDE R20, R6, 0x4, R120 ;  /* 0x0000000406147825 */ /* 0x008fc600078e0278 */
[----:B------:R3:W-:Y:S01]  /*c0a0*/  STL.64 [R1+0x878], R2 ;  /* 0x0008780201007387 */ /* 0x0007e20000100a00 */
[----:B------:R-:W-:Y:S01]  /*c0b0*/  IADD3 R97, R97, -0xb9, RZ ;  /* 0xffffff4761617810 */ /* 0x000fe20007ffe0ff */
[----:B------:R-:W2:Y:S02]  /*c0c0*/  LDC R121, c[0x0][0x230] ;  /* 0x00008c00ff797b82 */ /* 0x000ea40000000800 */
[----:B------:R3:W-:Y:S01]  /*c0d0*/  LDGSTS.E [R19+0x2400c], desc[UR8][R2.64], !P4 ;  /* 0x2400c00002137fae */ /* 0x0007e2000e121848 */
[----:B-1----:R-:W-:-:S03]  /*c0e0*/  IMAD.WIDE R4, R6, 0x4, R122 ;  /* 0x0000000406047825 */ /* 0x002fc600078e027a */
[----:B------:R1:W-:Y:S01]  /*c0f0*/  STL.64 [R1+0x868], R188 ;  /* 0x000868bc01007387 */ /* 0x0003e20000100a00 */
[----:B------:R-:W-:Y:S01]  /*c100*/  ISETP.GE.U32.AND P4, PT, R22, 0x7ffffeb7, PT ;  /* 0x7ffffeb71600780c */ /* 0x000fe20003f86070 */
[----:B------:R-:W2:Y:S02]  /*c110*/  LDC R120, c[0x0][0x230] ;  /* 0x00008c00ff787b82 */ /* 0x000ea40000000800 */
[----:B------:R1:W-:Y:S01]  /*c120*/  LDGSTS.E [R19+0x28000], desc[UR8][R188.64], !P0 ;  /* 0x28000000bc137fae */ /* 0x0003e2000c121848 */
[----:B---3--:R-:W-:-:S03]  /*c130*/  IMAD.WIDE R2, R6, 0x4, R124 ;  /* 0x0000000406027825 */ /* 0x008fc600078e027c */
[----:B------:R3:W-:Y:S01]  /*c140*/  STL.64 [R1+0x858], R20 ;  /* 0x0008581401007387 */ /* 0x0007e20000100a00 */
[----:B------:R-:W-:-:S03]  /*c150*/  VIADD R23, R25, 0xffffff35 ;  /* 0xffffff3519177836 */ /* 0x000fc60000000000 */
[----:B------:R3:W-:Y:S01]  /*c160*/  LDGSTS.E [R19+0x2c000], desc[UR8][R20.64], !P0 ;  /* 0x2c00000014137fae */ /* 0x0007e2000c121848 */
[----:B------:R-:W-:Y:S01]  /*c170*/  VIADD R22, R29, 0xffffff34 ;  /* 0xffffff341d167836 */ /* 0x000fe20000000000 */
[----:B------:R-:W2:Y:S01]  /*c180*/  LDC R25, c[0x0][0x230] ;  /* 0x00008c00ff197b82 */ /* 0x000ea20000000800 */
[C---:B-1----:R-:W-:Y:S01]  /*c190*/  IMAD.WIDE R188, R6.reuse, 0x4, R126 ;  /* 0x0000000406bc7825 */ /* 0x042fe200078e027e */
[----:B------:R1:W-:Y:S04]  /*c1a0*/  STL.64 [R1+0x848], R4 ;  /* 0x0008480401007387 */ /* 0x0003e80000100a00 */
        /* <DEDUP_REMOVED lines=10> */
[C---:B------:R-:W-:Y:S01]  /*c250*/  IMAD.WIDE R232, R6.reuse, 0x4, R150 ;  /* 0x0000000406e87825 */ /* 0x040fe200078e0296 */
[----:B------:R-:W-:Y:S01]  /*c260*/  IADD3 R113, R113, -0xf9, RZ ;  /* 0xffffff0771717810 */ /* 0x000fe20007ffe0ff */
[----:B------:R-:W2:Y:S02]  /*c270*/  LDC R128, c[0x0][0x230] ;  /* 0x00008c00ff807b82 */ /* 0x000ea40000000800 */
[----:B---3--:R-:W-:Y:S01]  /*c280*/  IMAD.WIDE R2, R6, 0x4, R132 ;  /* 0x0000000406027825 */ /* 0x008fe200078e0284 */
[----:B------:R3:W-:Y:S01]  /*c290*/  STL.64 [R1+0x808], R20 ;  /* 0x0008081401007387 */ /* 0x0007e20000100a00 */
[----:B------:R-:W-:-:S03]  /*c2a0*/  IADD3 R23, R24, -0xe9, RZ ;  /* 0xffffff1718177810 */ /* 0x000fc60007ffe0ff */
[----:B------:R3:W-:Y:S01]  /*c2b0*/  LDGSTS.E [R19+0x2c008], desc[UR8][R20.64], !P6 ;  /* 0x2c00800014137fae */ /* 0x0007e2000f121848 */
[----:B------:R-:W-:Y:S01]  /*c2c0*/  ISETP.GE.U32.AND P1, PT, R22, 0x7ffffeb5, PT ;  /* 0x7ffffeb51600780c */ /* 0x000fe20003f26070 */
[C---:B-1----:R-:W-:Y:S01]  /*c2d0*/  IMAD.WIDE R188, R6.reuse, 0x4, R134 ;  /* 0x0000000406bc7825 */ /* 0x042fe200078e0286 */
[----:B------:R-:W1:Y:S01]  /*c2e0*/  LDC R24, c[0x0][0x230] ;  /* 0x00008c00ff187b82 */ /* 0x000e620000000800 */
[----:B------:R3:W-:Y:S04]  /*c2f0*/  STL.64 [R1+0x7f8], R4 ;  /* 0x0007f80401007387 */ /* 0x0007e80000100a00 */
[----:B------:R3:W-:Y:S01]  /*c300*/  LDGSTS.E [R19+0x2800c], desc[UR8][R4.64], !P5 ;  /* 0x2800c00004137fae */ /* 0x0007e2000e921848 */
[C---:B----4-:R-:W-:Y:S02]  /*c310*/  IMAD.WIDE R158, R6.reuse, 0x4, R158 ;  /* 0x00000004069e7825 */ /* 0x050fe400078e029e */
[----:B------:R-:W4:Y:S01]  /*c320*/  LDC R129, c[0x0][0x230] ;  /* 0x00008c00ff817b82 */ /* 0x000f220000000800 */
[----:B------:R2:W-:Y:S01]  /*c330*/  STL.64 [R1+0x7e8], R2 ;  /* 0x0007e80201007387 */ /* 0x0005e20000100a00 */
[----:B---3--:R-:W-:-:S03]  /*c340*/  IMAD.WIDE R20, R6, 0x4, R136 ;  /* 0x0000000406147825 */ /* 0x008fc600078e0288 */
[----:B------:R2:W-:Y:S01]  /*c350*/  LDGSTS.E [R19+0x2c00c], desc[UR8][R2.64], !P5 ;  /* 0x2c00c00002137fae */ /* 0x0005e2000e921848 */
[----:B------:R-:W-:Y:S01]  /*c360*/  ISETP.GE.U32.AND P6, PT, R23, 0x7ffffe98, PT ;  /* 0x7ffffe981700780c */ /* 0x000fe20003fc6070 */
[----:B------:R-:W-:Y:S01]  /*c370*/  VIADD R22, R28, 0xffffff16 ;  /* 0xffffff161c167836 */ /* 0x000fe20000000000 */
[----:B------:R-:W3:Y:S01]  /*c380*/  LDC R137, c[0x0][0x230] ;  /* 0x00008c00ff897b82 */ /* 0x000ee20000000800 */
[C---:B------:R-:W-:Y:S01]  /*c390*/  IMAD.WIDE R4, R6.reuse, 0x4, R138 ;  /* 0x0000000406047825 */ /* 0x040fe200078e028a */
[----:B------:R2:W-:Y:S04]  /*c3a0*/  STL.64 [R1+0x7d8], R188 ;  /* 0x0007d8bc01007387 */ /* 0x0005e80000100a00 */
[----:B------:R2:W-:Y:S01]  /*c3b0*/  LDGSTS.E [R19+0x30000], desc[UR8][R188.64], !P2 ;  /* 0x30000000bc137fae */ /* 0x0005e2000d121848 */
[C---:B------:R-:W-:Y:S01]  /*c3c0*/  IMAD.WIDE R160, R6.reuse, 0x4, R160 ;  /* 0x0000000406a07825 */ /* 0x040fe200078e02a0 */
[----:B------:R-:W1:Y:S03]  /*c3d0*/  LDC R28, c[0x0][0x230] ;  /* 0x00008c00ff1c7b82 */ /* 0x000e660000000800 */
[----:B--2---:R-:W-:Y:S01]  /*c3e0*/  IMAD.WIDE R2, R6, 0x4, R140 ;  /* 0x0000000406027825 */ /* 0x004fe200078e028c */
[----:B------:R2:W-:Y:S04]  /*c3f0*/  STL.64 [R1+0x7c8], R20 ;  /* 0x0007c81401007387 */ /* 0x0005e80000100a00 */
[----:B------:R2:W-:Y:S01]  /*c400*/  LDGSTS.E [R19+0x34000], desc[UR8][R20.64], !P2 ;  /* 0x3400000014137fae */ /* 0x0005e2000d121848 */
[----:B------:R-:W-:Y:S01]  /*c410*/  VIADD R112, R112, 0xffffff06 ;  /* 0xffffff0670707836 */ /* 0x000fe20000000000 */
[----:B------:R-:W1:Y:S01]  /*c420*/  LDC R136, c[0x0][0x230] ;  /* 0x00008c00ff887b82 */ /* 0x000e620000000800 */
[C---:B------:R-:W-:Y:S01]  /*c430*/  IMAD.WIDE R188, R6.reuse, 0x4, R142 ;  /* 0x0000000406bc7825 */ /* 0x040fe200078e028e */
[----:B------:R2:W-:Y:S04]  /*c440*/  STL.64 [R1+0x7b8], R4 ;  /* 0x0007b80401007387 */ /* 0x0005e80000100a00 */
[----:B------:R2:W-:Y:S02]  /*c450*/  LDGSTS.E [R19+0x30004], desc[UR8][R4.64], !P4 ;  /* 0x3000400004137fae */ /* 0x0005e4000e121848 */
[----:B--2---:R-:W-:-:S02]  /*c460*/  IMAD.WIDE R20, R6, 0x4, R144 ;  /* 0x0000000406147825 */ /* 0x004fc400078e0290 */
[----:B------:R2:W-:Y:S01]  /*c470*/  STL.64 [R1+0x7a8], R2 ;  /* 0x0007a80201007387 */ /* 0x0005e20000100a00 */
[----:B------:R-:W-:Y:S01]  /*c480*/  ISETP.GE.U32.AND P5, PT, R22, 0x7ffffe97, PT ;  /* 0x7ffffe971600780c */ /* 0x000fe20003fa6070 */
[----:B------:R-:W1:Y:S02]  /*c490*/  LDC R144, c[0x0][0x230] ;  /* 0x00008c00ff907b82 */ /* 0x000e640000000800 */
[----:B------:R2:W-:Y:S01]  /*c4a0*/  LDGSTS.E [R19+0x34004], desc[UR8][R2.64], !P4 ;  /* 0x3400400002137fae */ /* 0x0005e2000e121848 */
[----:B------:R-:W-:-:S03]  /*c4b0*/  IMAD.WIDE R4, R6, 0x4, R146 ;  /* 0x0000000406047825 */ /* 0x000fc600078e0292 */
[----:B------:R-:W-:Y:S01]  /*c4c0*/  STL.64 [R1+0x798], R188 ;  /* 0x000798bc01007387 */ /* 0x000fe20000100a00 */
[----:B------:R-:W-:-:S03]  /*c4d0*/  VIADD R121, R121, 0xffffff05 ;  /* 0xffffff0579797836 */ /* 0x000fc60000000000 */
[----:B------:R3:W-:Y:S01]  /*c4e0*/  STL.64 [R1+0x788], R20 ;  /* 0x0007881401007387 */ /* 0x0007e20000100a00 */
[----:B------:R-:W-:Y:S02]  /*c4f0*/  VIADD R23, R26, 0xffffff15 ;  /* 0xffffff151a177836 */ /* 0x000fe40000000000 */
[----:B------:R-:W-:Y:S01]  /*c500*/  VIADD R120, R120, 0xffffff04 ;  /* 0xffffff0478787836 */ /* 0x000fe20000000000 */
[----:B------:R-:W-:Y:S01]  /*c510*/  LDGSTS.E [R19+0x30008], desc[UR8][R188.64], !P0 ;  /* 0x30008000bc137fae */ /* 0x000fe2000c121848 */
[----:B--2---:R-:W-:Y:S01]  /*c520*/  IMAD.WIDE R2, R6, 0x4, R148 ;  /* 0x0000000406027825 */ /* 0x004fe200078e0294 */
[----:B----4-:R-:W-:Y:S01]  /*c530*/  IADD3 R129, R129, -0x9d, RZ ;  /* 0xffffff6381817810 */ /* 0x010fe20007ffe0ff */
[----:B------:R-:W2:Y:S01]  /*c540*/  LDC R26, c[0x0][0x230] ;  /* 0x00008c00ff1a7b82 */ /* 0x000ea20000000800 */
[----:B------:R-:W-:Y:S04]  /*c550*/  STL.64 [R1+0x778], R4 ;  /* 0x0007780401007387 */ /* 0x000fe80000100a00 */
[----:B------:R-:W-:Y:S01]  /*c560*/  LDGSTS.E [R19+0x34008], desc[UR8][R20.64], !P0 ;  /* 0x3400800014137fae */ /* 0x000fe2000c121848 */
[----:B------:R-:W-:Y:S01]  /*c570*/  VIADD R22, R30, 0xffffff14 ;  /* 0xffffff141e167836 */ /* 0x000fe20000000000 */
[----:B------:R-:W-:Y:S01]  /*c580*/  ISETP.GE.U32.AND P2, PT, R23, 0x7ffffe96, PT ;  /* 0x7ffffe961700780c */ /* 0x000fe20003f46070 */
[----:B------:R-:W4:Y:S01]  /*c590*/  LDC R30, c[0x0][0x230] ;  /* 0x00008c00ff1e7b82 */ /* 0x000f220000000800 */
[----:B------:R1:W-:Y:S04]  /*c5a0*/  STL.64 [R1+0x768], R2 ;  /* 0x0007680201007387 */ /* 0x0003e80000100a00 */
[----:B------:R-:W-:Y:S01]  /*c5b0*/  LDGSTS.E [R19+0x3000c], desc[UR8][R4.64], !P1 ;  /* 0x3000c00004137fae */ /* 0x000fe2000c921848 */
[----:B------:R-:W-:-:S02]  /*c5c0*/  VIADD R128, R128, 0xffffff62 ;  /* 0xffffff6280807836 */ /* 0x000fc40000000000 */
[----:B---3--:R-:W-:Y:S01]  /*c5d0*/  VIADD R137, R137, 0xffffff61 ;  /* 0xffffff6189897836 */ /* 0x008fe20000000000 */
[----:B------:R-:W3:Y:S01]  /*c5e0*/  LDL.LU.64 R20, [R1+0x28] ;  /* 0x0000280001147983 */ /* 0x000ee20000300a00 */
[----:B-1----:R-:W-:Y:S01]  /*c5f0*/  VIADD R136, R136, 0xffffff60 ;  /* 0xffffff6088887836 */ /* 0x002fe20000000000 */
[----:B------:R-:W1:Y:S02]  /*c600*/  LDC R145, c[0x0][0x230] ;  /* 0x00008c00ff917b82 */ /* 0x000e640000000800 */
[----:B------:R-:W2:Y:S04]  /*c610*/  LDL.LU.64 R230, [R1+0x20] ;  /* 0x0000200001e67983 */ /* 0x000ea80000300a00 */
[----:B------:R4:W-:Y:S02]  /*c620*/  LDGSTS.E [R19+0x3400c], desc[UR8][R2.64], !P1 ;  /* 0x3400c00002137fae */ /* 0x0009e4000c921848 */
[----:B------:R-:W2:Y:S02]  /*c630*/  LDC R149, c[0x0][0x230] ;  /* 0x00008c00ff957b82 */ /* 0x000ea40000000800 */
[----:B------:R-:W-:Y:S06]  /*c640*/  LDGSTS.E [R19+0x38000], desc[UR8][R232.64], !P6 ;  /* 0x38000000e8137fae */ /* 0x000fec000f121848 */
[----:B------:R-:W2:Y:S01]  /*c650*/  LDC R147, c[0x0][0x230] ;  /* 0x00008c00ff937b82 */ /* 0x000ea20000000800 */
[----:B----4-:R-:W-:-:S04]  /*c660*/  IMAD.WIDE R2, R6, 0x4, R156 ;  /* 0x0000000406027825 */ /* 0x010fc800078e029c */
[----:B------:R-:W-:-:S03]  /*c670*/  IMAD.WIDE R4, R6, 0x4, R154 ;  /* 0x0000000406047825 */ /* 0x000fc600078e029a */
[----:B------:R-:W4:Y:S01]  /*c680*/  LDC R146, c[0x0][0x230] ;  /* 0x00008c00ff927b82 */ /* 0x000f220000000800 */
[----:B------:R-:W-:-:S07]  /*c690*/  IMAD.WIDE R188, R6, 0x4, R152 ;  /* 0x0000000406bc7825 */ /* 0x000fce00078e0298 */
[----:B------:R-:W4:Y:S01]  /*c6a0*/  LDC R148, c[0x0][0x230] ;  /* 0x00008c00ff947b82 */ /* 0x000f220000000800 */
[----:B------:R-:W4:Y:S04]  /*c6b0*/  LDL.LU.64 R152, [R1+0x30] ;  /* 0x0000300001987983 */ /* 0x000f280000300a00 */
[----:B------:R1:W-:Y:S04]  /*c6c0*/  STL.64 [R1+0x758], R232 ;  /* 0x000758e801007387 */ /* 0x0003e80000100a00 */
[----:B------:R1:W-:Y:S04]  /*c6d0*/  STL.64 [R1+0x748], R188 ;  /* 0x000748bc01007387 */ /* 0x0003e80000100a00 */
[----:B------:R-:W-:Y:S04]  /*c6e0*/  LDGSTS.E [R19+0x3c000], desc[UR8][R188.64], !P6 ;  /* 0x3c000000bc137fae */ /* 0x000fe8000f121848 */
[----:B-1----:R-:W2:Y:S04]  /*c6f0*/  LDL.LU.64 R232, [R1+0x18] ;  /* 0x0000180001e87983 */ /* 0x002ea80000300a00 */
[----:B------:R-:W-:Y:S04]  /*c700*/  STL.64 [R1+0x738], R4 ;  /* 0x0007380401007387 */ /* 0x000fe80000100a00 */
[----:B------:R1:W-:Y:S04]  /*c710*/  STL.64 [R1+0x728], R2 ;  /* 0x0007280201007387 */ /* 0x0003e80000100a00 */
[----:B------:R-:W-:Y:S04]  /*c720*/  LDGSTS.E [R19+0x38004], desc[UR8][R4.64], !P5 ;  /* 0x3800400004137fae */ /* 0x000fe8000e921848 */
[----:B------:R-:W-:Y:S04]  /*c730*/  LDGSTS.E [R19+0x3c004], desc[UR8][R2.64], !P5 ;  /* 0x3c00400002137fae */ /* 0x000fe8000e921848 */
[----:B------:R-:W2:Y:S01]  /*c740*/  LDL.LU.64 R188, [R1+0x10] ;  /* 0x0000100001bc7983 */ /* 0x000ea20000300a00 */
[----:B------:R-:W-:-:S02]  /*c750*/  IADD3 R23, R27, -0x8d, RZ ;  /* 0xffffff731b177810 */ /* 0x000fc40007ffe0ff */
[----:B------:R-:W1:Y:S01]  /*c760*/  LDC R27, c[0x0][0x230] ;  /* 0x00008c00ff1b7b82 */ /* 0x000e620000000800 */
[----:B------:R-:W-:Y:S01]  /*c770*/  ISETP.GE.U32.AND P4, PT, R22, 0x7ffffe95, PT ;  /* 0x7ffffe951600780c */ /* 0x000fe20003f86070 */
[----:B------:R-:W-:Y:S01]  /*c780*/  IMAD.WIDE R156, R6, 0x4, R162 ;  /* 0x00000004069c7825 */ /* 0x000fe200078e02a2 */
[----:B------:R-:W-:Y:S04]  /*c790*/  LDGSTS.E [R19+0x38008], desc[UR8][R158.64], !P2 ;  /* 0x380080009e137fae */ /* 0x000fe8000d121848 */
[----:B-1----:R-:W2:Y:S04]  /*c7a0*/  LDL.LU.64 R2, [R1+0x8] ;  /* 0x0000080001027983 */ /* 0x002ea80000300a00 */
[----:B------:R-:W2:Y:S01]  /*c7b0*/  LDL.LU.64 R4, [R1] ;  /* 0x0000000001047983 */ /* 0x000ea20000300a00 */
[----:B------:R-:W-:-:S02]  /*c7c0*/  VIADD R22, R31, 0xffffff72 ;  /* 0xffffff721f167836 */ /* 0x000fc40000000000 */
[----:B------:R-:W1:Y:S01]  /*c7d0*/  LDC R31, c[0x0][0x230] ;  /* 0x00008c00ff1f7b82 */ /* 0x000e620000000800 */
[----:B------:R-:W-:Y:S01]  /*c7e0*/  ISETP.GE.U32.AND P0, PT, R23, 0x7ffffef4, PT ;  /* 0x7ffffef41700780c */ /* 0x000fe20003f06070 */
[----:B------:R-:W-:Y:S01]  /*c7f0*/  VIADD R23, R25, 0xffffff71 ;  /* 0xffffff7119177836 */ /* 0x000fe20000000000 */
[----:B------:R-:W-:Y:S01]  /*c800*/  ISETP.GE.U32.AND P1, PT, R22, 0x7ffffef3, PT ;  /* 0x7ffffef31600780c */ /* 0x000fe20003f26070 */
[----:B------:R-:W-:Y:S02]  /*c810*/  VIADD R22, R29, 0xffffff70 ;  /* 0xffffff701d167836 */ /* 0x000fe40000000000 */
[----:B------:R-:W-:Y:S01]  /*c820*/  IMAD.WIDE R154, R6, 0x4, R164 ;  /* 0x00000004069a7825 */ /* 0x000fe200078e02a4 */
[----:B------:R-:W-:Y:S01]  /*c830*/  ISETP.GE.U32.AND P6, PT, R23, 0x7ffffef2, PT ;  /* 0x7ffffef21700780c */ /* 0x000fe20003fc6070 */
[----:B------:R-:W-:Y:S01]  /*c840*/  STL.64 [R1+0x718], R158 ;  /* 0x0007189e01007387 */ /* 0x000fe20000100a00 */
[----:B------:R-:W-:Y:S01]  /*c850*/  IADD3 R23, R24, -0xad, RZ ;  /* 0xffffff5318177810 */ /* 0x000fe20007ffe0ff */
[----:B------:R-:W2:Y:S01]  /*c860*/  LDC R25, c[0x0][0x230] ;  /* 0x00008c00ff197b82 */ /* 0x000ea20000000800 */
[----:B------:R-:W-:Y:S01]  /*c870*/  ISETP.GE.U32.AND P5, PT, R22, 0x7ffffef1, PT ;  /* 0x7ffffef11600780c */ /* 0x000fe20003fa6070 */
[----:B------:R1:W-:Y:S01]  /*c880*/  STL.64 [R1+0x708], R160 ;  /* 0x000708a001007387 */ /* 0x0003e20000100a00 */
[----:B------:R-:W-:-:S03]  /*c890*/  VIADD R22, R28, 0xffffff52 ;  /* 0xffffff521c167836 */ /* 0x000fc60000000000 */
[----:B------:R1:W-:Y:S01]  /*c8a0*/  LDGSTS.E [R19+0x3c008], desc[UR8][R160.64], !P2 ;  /* 0x3c008000a0137fae */ /* 0x0003e2000d121848 */
[----:B------:R-:W-:Y:S01]  /*c8b0*/  ISETP.GE.U32.AND P2, PT, R23, 0x7ffffed4, PT ;  /* 0x7ffffed41700780c */ /* 0x000fe20003f46070 */
[----:B------:R-:W2:Y:S02]  /*c8c0*/  LDC R29, c[0x0][0x230] ;  /* 0x00008c00ff1d7b82 */ /* 0x000ea40000000800 */
[----:B------:R-:W-:Y:S01]  /*c8d0*/  STL.64 [R1+0x6f8], R156 ;  /* 0x0006f89c01007387 */ /* 0x000fe20000100a00 */
[----:B------:R-:W-:-:S03]  /*c8e0*/  VIADD R23, R27, 0xffffff51 ;  /* 0xffffff511b177836 */ /* 0x000fc60000000000 */
[----:B------:R-:W-:Y:S02]  /*c8f0*/  LDGSTS.E [R19+0x3800c], desc[UR8][R156.64], !P4 ;  /* 0x3800c0009c137fae */ /* 0x000fe4000e121848 */
[----:B------:R-:W2:Y:S02]  /*c900*/  LDC R24, c[0x0][0x230] ;  /* 0x00008c00ff187b82 */ /* 0x000ea40000000800 */
[----:B------:R3:W-:Y:S04]  /*c910*/  STL.64 [R1+0x6e8], R154 ;  /* 0x0006e89a01007387 */ /* 0x0007e80000100a00 */
[----:B------:R3:W-:Y:S01]  /*c920*/  LDGSTS.E [R19+0x3c00c], desc[UR8][R154.64], !P4 ;  /* 0x3c00c0009a137fae */ /* 0x0007e2000e121848 */
[----:B------:R-:W-:Y:S01]  /*c930*/  ISETP.GE.U32.AND P4, PT, R22, 0x7ffffed3, PT ;  /* 0x7ffffed31600780c */ /* 0x000fe20003f86070 */
[----:B-1----:R-:W-:Y:S01]  /*c940*/  VIADD R22, R31, 0xffffff50 ;  /* 0xffffff501f167836 */ /* 0x002fe20000000000 */
[----:B------:R-:W1:Y:S08]  /*c950*/  LDC R28, c[0x0][0x230] ;  /* 0x00008c00ff1c7b82 */ /* 0x000e700000000800 */
[----:B------:R-:W1:Y:S08]  /*c960*/  LDC R27, c[0x0][0x230] ;  /* 0x00008c00ff1b7b82 */ /* 0x000e700000000800 */
[----:B------:R-:W1:Y:S01]  /*c970*/  LDC R31, c[0x0][0x230] ;  /* 0x00008c00ff1f7b82 */ /* 0x000e620000000800 */
[----:B------:R-:W-:Y:S01]  /*c980*/  VIADD R144, R144, 0xffffff42 ;  /* 0xffffff4290907836 */ /* 0x000fe20000000000 */
[----:B------:R-:W-:-:S06]  /*c990*/  IADD3 R145, R145, -0xbd, RZ ;  /* 0xffffff4391917810 */ /* 0x000fcc0007ffe0ff */
[----:B------:R-:W1:Y:S08]  /*c9a0*/  LDC R160, c[0x0][0x230] ;  /* 0x00008c00ffa07b82 */ /* 0x000e700000000800 */
[----:B------:R-:W1:Y:S01]  /*c9b0*/  LDC R161, c[0x0][0x230] ;  /* 0x00008c00ffa17b82 */ /* 0x000e620000000800 */
[----:B---3--:R-:W-:-:S04]  /*c9c0*/  IMAD.WIDE R154, R6, 0x4, R20 ;  /* 0x00000004069a7825 */ /* 0x008fc800078e0214 */
[----:B----4-:R-:W-:-:S04]  /*c9d0*/  IMAD.WIDE R156, R6, 0x4, R152 ;  /* 0x00000004069c7825 */ /* 0x010fc800078e0298 */
[----:B--2---:R-:W-:Y:S01]  /*c9e0*/  IMAD.WIDE R152, R6, 0x4, R230 ;  /* 0x0000000406987825 */ /* 0x004fe200078e02e6 */
[----:B------:R-:W-:Y:S04]  /*c9f0*/  LDGSTS.E [R18+0x20000], desc[UR8][R156.64], !P0 ;  /* 0x200000009c127fae */ /* 0x000fe8000c121848 */
[----:B------:R-:W-:Y:S01]  /*ca00*/  LDGSTS.E [R18+0x24000], desc[UR8][R154.64], !P0 ;  /* 0x240000009a127fae */ /* 0x000fe2000c121848 */
[----:B------:R-:W-:Y:S02]  /*ca10*/  ISETP.GE.U32.AND P0, PT, R23, 0x7ffffed2, PT ;  /* 0x7ffffed21700780c */ /* 0x000fe40003f06070 */
[----:B------:R-:W-:Y:S01]  /*ca20*/  IADD3 R23, R26, -0xcd, RZ ;  /* 0xffffff331a177810 */ /* 0x000fe20007ffe0ff */
[----:B------:R-:W-:Y:S01]  /*ca30*/  STL.64 [R1+0x6d8], R156 ;  /* 0x0006d89c01007387 */ /* 0x000fe20000100a00 */
[----:B------:R-:W2:Y:S01]  /*ca40*/  LDC R26, c[0x0][0x230] ;  /* 0x00008c00ff1a7b82 */ /* 0x000ea20000000800 */
[----:B------:R-:W-:-:S02]  /*ca50*/  IMAD.WIDE R20, R6, 0x4, R232 ;  /* 0x0000000406147825 */ /* 0x000fc400078e02e8 */
[----:B------:R-:W-:Y:S04]  /*ca60*/  STL.64 [R1+0x6c8], R154 ;  /* 0x0006c89a01007387 */ /* 0x000fe80000100a00 */
[----:B------:R3:W-:Y:S04]  /*ca70*/  LDGSTS.E [R18+0x20004], desc[UR8][R152.64], !P1 ;  /* 0x2000400098127fae */ /* 0x0007e8000c921848 */
[----:B------:R3:W-:Y:S04]  /*ca80*/  STL.64 [R1+0x6b8], R152 ;  /* 0x0006b89801007387 */ /* 0x0007e80000100a00 */
[----:B------:R4:W-:Y:S01]  /*ca90*/  LDGSTS.E [R18+0x24004], desc[UR8][R20.64], !P1 ;  /* 0x2400400014127fae */ /* 0x0009e2000c921848 */
[----:B------:R-:W-:Y:S01]  /*caa0*/  ISETP.GE.U32.AND P1, PT, R22, 0x7ffffed1, PT ;  /* 0x7ffffed11600780c */ /* 0x000fe20003f26070 */
[----:B------:R-:W-:-:S02]  /*cab0*/  VIADD R22, R30, 0xffffff32 ;  /* 0xffffff321e167836 */ /* 0x000fc40000000000 */
[----:B------:R4:W-:Y:S01]  /*cac0*/  STL.64 [R1+0x6a8], R20 ;  /* 0x0006a81401007387 */ /* 0x0009e20000100a00 */
[----:B------:R-:W2:Y:S01]  /*cad0*/  LDC R30, c[0x0][0x230] ;  /* 0x00008c00ff1e7b82 */ /* 0x000ea20000000800 */
[----:B---3--:R-:W-:-:S05]  /*cae0*/  IMAD.WIDE R152, R6, 0x4, R188 ;  /* 0x0000000406987825 */ /* 0x008fca00078e02bc */
[----:B------:R3:W-:Y:S01]  /*caf0*/  STL.64 [R1+0x698], R152 ;  /* 0x0006989801007387 */ /* 0x0007e20000100a00 */
[----:B----4-:R-:W-:-:S03]  /*cb00*/  IMAD.WIDE R20, R6, 0x4, R2 ;  /* 0x0000000406147825 */ /* 0x010fc600078e0202 */
[----:B------:R3:W-:Y:S01]  /*cb10*/  LDGSTS.E [R18+0x20008], desc[UR8][R152.64], !P6 ;  /* 0x2000800098127fae */ /* 0x0007e2000f121848 */
[----:B------:R-:W-:-:S03]  /*cb20*/  IMAD.WIDE R4, R6, 0x4, R4 ;  /* 0x0000000406047825 */ /* 0x000fc600078e0204 */
[----:B------:R4:W-:Y:S01]  /*cb30*/  STL.64 [R1+0x688], R20 ;  /* 0x0006881401007387 */ /* 0x0009e20000100a00 */
[----:B------:R-:W-:-:S03]  /*cb40*/  IMAD.WIDE R2, R6, 0x4, R250 ;  /* 0x0000000406027825 */ /* 0x000fc600078e02fa */
[----:B------:R4:W-:Y:S01]  /*cb50*/  LDGSTS.E [R18+0x24008], desc[UR8][R20.64], !P6 ;  /* 0x2400800014127fae */ /* 0x0009e2000f121848 */
[----:B---3--:R-:W-:-:S03]  /*cb60*/  IMAD.WIDE R152, R6, 0x4, R166 ;  /* 0x0000000406987825 */ /* 0x008fc600078e02a6 */
[----:B------:R3:W-:Y:S01]  /*cb70*/  STL.64 [R1+0x678], R4 ;  /* 0x0006780401007387 */ /* 0x0007e20000100a00 */
[----:B------:R-:W-:-:S03]  /*cb80*/  ISETP.GE.U32.AND P6, PT, R23, 0x7ffffeb4, PT ;  /* 0x7ffffeb41700780c */ /* 0x000fc60003fc6070 */
[----:B------:R3:W-:Y:S01]  /*cb90*/  LDGSTS.E [R18+0x2000c], desc[UR8][R4.64], !P5 ;  /* 0x2000c00004127fae */ /* 0x0007e2000e921848 */
[----:B----4-:R-:W-:-:S03]  /*cba0*/  IMAD.WIDE R20, R6, 0x4, R168 ;  /* 0x0000000406147825 */ /* 0x010fc600078e02a8 */
[----:B------:R4:W-:Y:S01]  /*cbb0*/  STL.64 [R1+0x668], R2 ;  /* 0x0006680201007387 */ /* 0x0009e20000100a00 */
[----:B-1----:R-:W-:Y:S01]  /*cbc0*/  IADD3 R161, R161, -0xfd, RZ ;  /* 0xffffff03a1a17810 */ /* 0x002fe20007ffe0ff */
[----:B------:R-:W1:Y:S02]  /*cbd0*/  LDC R168, c[0x0][0x230] ;  /* 0x00008c00ffa87b82 */ /* 0x000e640000000800 */
[----:B------:R4:W-:Y:S01]  /*cbe0*/  LDGSTS.E [R18+0x2400c], desc[UR8][R2.64], !P5 ;  /* 0x2400c00002127fae */ /* 0x0009e2000e921848 */
[----:B------:R-:W-:Y:S02]  /*cbf0*/  VIADD R23, R25, 0xffffff31 ;  /* 0xffffff3119177836 */ /* 0x000fe40000000000 */
[----:B---3--:R-:W-:Y:S01]  /*cc00*/  IMAD.WIDE R4, R6, 0x4, R170 ;  /* 0x0000000406047825 */ /* 0x008fe200078e02aa */
[----:B------:R3:W-:Y:S01]  /*cc10*/  STL.64 [R1+0x658], R152 ;  /* 0x0006589801007387 */ /* 0x0007e20000100a00 */
[----:B------:R-:W-:Y:S01]  /*cc20*/  ISETP.GE.U32.AND P5, PT, R22, 0x7ffffeb3, PT ;  /* 0x7ffffeb31600780c */ /* 0x000fe20003fa6070 */
[----:B------:R-:W1:Y:S02]  /*cc30*/  LDC R25, c[0x0][0x230] ;  /* 0x00008c00ff197b82 */ /* 0x000e640000000800 */
[----:B------:R3:W-:Y:S01]  /*cc40*/  LDGSTS.E [R18+0x28000], desc[UR8][R152.64], !P2 ;  /* 0x2800000098127fae */ /* 0x0007e2000d121848 */
[----:B----4-:R-:W-:-:S03]  /*cc50*/  IMAD.WIDE R2, R6, 0x4, R172 ;  /* 0x0000000406027825 */ /* 0x010fc600078e02ac */
[----:B------:R4:W-:Y:S04]  /*cc60*/  STL.64 [R1+0x648], R20 ;  /* 0x0006481401007387 */ /* 0x0009e80000100a00 */
[----:B------:R4:W-:Y:S01]  /*cc70*/  LDGSTS.E [R18+0x2c000], desc[UR8][R20.64], !P2 ;  /* 0x2c00000014127fae */ /* 0x0009e2000d121848 */
[----:B------:R-:W-:Y:S02]  /*cc80*/  VIADD R22, R29, 0xffffff30 ;  /* 0xffffff301d167836 */ /* 0x000fe40000000000 */
[C---:B---3--:R-:W-:Y:S01]  /*cc90*/  IMAD.WIDE R152, R6.reuse, 0x4, R174 ;  /* 0x0000000406987825 */ /* 0x048fe200078e02ae */
[----:B------:R3:W-:Y:S01]  /*cca0*/  STL.64 [R1+0x638], R4 ;  /* 0x0006380401007387 */ /* 0x0007e20000100a00 */
[----:B------:R-:W-:Y:S01]  /*ccb0*/  ISETP.GE.U32.AND P2, PT, R23, 0x7ffffeb2, PT ;  /* 0x7ffffeb21700780c */ /* 0x000fe20003f46070 */
[----:B------:R-:W1:Y:S02]  /*ccc0*/  LDC R29, c[0x0][0x230] ;  /* 0x00008c00ff1d7b82 */ /* 0x000e640000000800 */
[----:B------:R3:W-:Y:S01]  /*ccd0*/  LDGSTS.E [R18+0x28004], desc[UR8][R4.64], !P4 ;  /* 0x2800400004127fae */ /* 0x0007e2000e121848 */
[----:B----4-:R-:W-:-:S03]  /*cce0*/  IMAD.WIDE R20, R6, 0x4, R176 ;  /* 0x0000000406147825 */ /* 0x010fc600078e02b0 */
[----:B------:R4:W-:Y:S01]  /*ccf0*/  STL.64 [R1+0x628], R2 ;  /* 0x0006280201007387 */ /* 0x0009e20000100a00 */
[----:B------:R-:W-:Y:S01]  /*cd00*/  IADD3 R23, R24, -0xed, RZ ;  /* 0xffffff1318177810 */ /* 0x000fe20007ffe0ff */
[----:B------:R-:W1:Y:S02]  /*cd10*/  LDC R177, c[0x0][0x230] ;  /* 0x00008c00ffb17b82 */ /* 0x000e640000000800 */
[----:B------:R4:W-:Y:S01]  /*cd20*/  LDGSTS.E [R18+0x2c004], desc[UR8][R2.64], !P4 ;  /* 0x2c00400002127fae */ /* 0x0009e2000e121848 */
[----:B---3--:R-:W-:-:S03]  /*cd30*/  IMAD.WIDE R4, R6, 0x4, R178 ;  /* 0x0000000406047825 */ /* 0x008fc600078e02b2 */
[----:B------:R3:W-:Y:S01]  /*cd40*/  STL.64 [R1+0x618], R152 ;  /* 0x0006189801007387 */ /* 0x0007e20000100a00 */
[----:B------:R-:W-:Y:S01]  /*cd50*/  ISETP.GE.U32.AND P4, PT, R22, 0x7ffffeb1, PT ;  /* 0x7ffffeb11600780c */ /* 0x000fe20003f86070 */
[----:B------:R-:W1:Y:S02]  /*cd60*/  LDC R24, c[0x0][0x230] ;  /* 0x00008c00ff187b82 */ /* 0x000e640000000800 */
[----:B------:R3:W-:Y:S01]  /*cd70*/  LDGSTS.E [R18+0x28008], desc[UR8][R152.64], !P0 ;  /* 0x2800800098127fae */ /* 0x0007e2000c121848 */
[----:B----4-:R-:W-:-:S03]  /*cd80*/  IMAD.WIDE R2, R6, 0x4, R180 ;  /* 0x0000000406027825 */ /* 0x010fc600078e02b4 */
[----:B------:R4:W-:Y:S02]  /*cd90*/  STL.64 [R1+0x608], R20 ;  /* 0x0006081401007387 */ /* 0x0009e40000100a00 */
[----:B------:R-:W1:Y:S02]  /*cda0*/  LDC R178, c[0x0][0x230] ;  /* 0x00008c00ffb27b82 */ /* 0x000e640000000800 */
        /* <DEDUP_REMOVED lines=11> */
[----:B--2---:R-:W-:Y:S02]  /*ce60*/  VIADD R23, R26, 0xffffff11 ;  /* 0xffffff111a177836 */ /* 0x004fe40000000000 */
[----:B---3--:R-:W-:Y:S01]  /*ce70*/  IMAD.WIDE R4, R6, 0x4, R186 ;  /* 0x0000000406047825 */ /* 0x008fe200078e02ba */
[----:B------:R2:W-:Y:S01]  /*ce80*/  STL.64 [R1+0x5d8], R152 ;  /* 0x0005d89801007387 */ /* 0x0005e20000100a00 */
[----:B------:R-:W-:Y:S01]  /*ce90*/  ISETP.GE.U32.AND P1, PT, R22, 0x7ffffe93, PT ;  /* 0x7ffffe931600780c */ /* 0x000fe20003f26070 */
[----:B------:R-:W3:Y:S02]  /*cea0*/  LDC R26, c[0x0][0x230] ;  /* 0x00008c00ff1a7b82 */ /* 0x000ee40000000800 */
[----:B------:R2:W-:Y:S01]  /*ceb0*/  LDGSTS.E [R18+0x30000], desc[UR8][R152.64], !P6 ;  /* 0x3000000098127fae */ /* 0x0005e2000f121848 */
[----:B----4-:R-:W-:-:S03]  /*cec0*/  IMAD.WIDE R2, R6, 0x4, R190 ;  /* 0x0000000406027825 */ /* 0x010fc600078e02be */
[----:B------:R4:W-:Y:S02]  /*ced0*/  STL.64 [R1+0x5c8], R20 ;  /* 0x0005c81401007387 */ /* 0x0009e40000100a00 */
[----:B------:R-:W3:Y:S02]  /*cee0*/  LDC R184, c[0x0][0x230] ;  /* 0x00008c00ffb87b82 */ /* 0x000ee40000000800 */
[----:B------:R4:W-:Y:S01]  /*cef0*/  LDGSTS.E [R18+0x34000], desc[UR8][R20.64], !P6 ;  /* 0x3400000014127fae */ /* 0x0009e2000f121848 */
[----:B------:R-:W-:Y:S02]  /*cf00*/  VIADD R22, R30, 0xffffff10 ;  /* 0xffffff101e167836 */ /* 0x000fe40000000000 */
[C---:B--2---:R-:W-:Y:S01]  /*cf10*/  IMAD.WIDE R152, R6.reuse, 0x4, R192 ;  /* 0x0000000406987825 */ /* 0x044fe200078e02c0 */
[----:B------:R2:W-:Y:S01]  /*cf20*/  STL.64 [R1+0x5b8], R4 ;  /* 0x0005b80401007387 */ /* 0x0005e20000100a00 */
[----:B------:R-:W-:Y:S01]  /*cf30*/  ISETP.GE.U32.AND P6, PT, R23, 0x7ffffe92, PT ;  /* 0x7ffffe921700780c */ /* 0x000fe20003fc6070 */
[----:B------:R-:W3:Y:S02]  /*cf40*/  LDC R30, c[0x0][0x230] ;  /* 0x00008c00ff1e7b82 */ /* 0x000ee40000000800 */
[----:B------:R2:W-:Y:S01]  /*cf50*/  LDGSTS.E [R18+0x30004], desc[UR8][R4.64], !P5 ;  /* 0x3000400004127fae */ /* 0x0005e2000e921848 */
[----:B----4-:R-:W-:-:S03]  /*cf60*/  IMAD.WIDE R20, R6, 0x4, R194 ;  /* 0x0000000406147825 */ /* 0x010fc600078e02c2 */
[----:B------:R4:W-:Y:S01]  /*cf70*/  STL.64 [R1+0x5a8], R2 ;  /* 0x0005a80201007387 */ /* 0x0009e20000100a00 */
[----:B------:R-:W-:Y:S01]  /*cf80*/  IADD3 R23, R27, -0x91, RZ ;  /* 0xffffff6f1b177810 */ /* 0x000fe20007ffe0ff */
[----:B------:R-:W-:Y:S01]  /*cf90*/  USHF.L.U32 UR7, UR7, 0x7, URZ ;  /* 0x0000000707077899 */ /* 0x000fe2000800063f */
[----:B------:R-:W3:Y:S01]  /*cfa0*/  LDC R27, c[0x0][0x230] ;  /* 0x00008c00ff1b7b82 */ /* 0x000ee20000000800 */
[----:B------:R4:W-:Y:S01]  /*cfb0*/  LDGSTS.E [R18+0x34004], desc[UR8][R2.64], !P5 ;  /* 0x3400400002127fae */ /* 0x0009e2000e921848 */
[----:B--2---:R-:W-:-:S03]  /*cfc0*/  IMAD.WIDE R4, R6, 0x4, R196 ;  /* 0x0000000406047825 */ /* 0x004fc600078e02c4 */
[----:B------:R2:W-:Y:S01]  /*cfd0*/  STL.64 [R1+0x598], R152 ;  /* 0x0005989801007387 */ /* 0x0005e20000100a00 */
[----:B------:R-:W-:Y:S02]  /*cfe0*/  ISETP.GE.U32.AND P5, PT, R22, 0x7ffffe91, PT ;  /* 0x7ffffe911600780c */ /* 0x000fe40003fa6070 */
[----:B------:R-:W3:Y:S01]  /*cff0*/  LDC R195, c[0x0][0x230] ;  /* 0x00008c00ffc37b82 */ /* 0x000ee20000000800 */
[----:B------:R2:W-:Y:S01]  /*d000*/  LDGSTS.E [R18+0x30008], desc[UR8][R152.64], !P2 ;  /* 0x3000800098127fae */ /* 0x0005e2000d121848 */
[----:B----4-:R-:W-:-:S03]  /*d010*/  IMAD.WIDE R2, R6, 0x4, R198 ;  /* 0x0000000406027825 */ /* 0x010fc600078e02c6 */
[----:B------:R4:W-:Y:S03]  /*d020*/  STL.64 [R1+0x588], R20 ;  /* 0x0005881401007387 */ /* 0x0009e60000100a00 */
[----:B------:R-:W3:Y:S01]  /*d030*/  LDC R194, c[0x0][0x230] ;  /* 0x00008c00ffc27b82 */ /* 0x000ee20000000800 */
[----:B------:R4:W-:Y:S01]  /*d040*/  LDGSTS.E [R18+0x34008], desc[UR8][R20.64], !P2 ;  /* 0x3400800014127fae */ /* 0x0009e2000d121848 */
[----:B------:R-:W-:Y:S02]  /*d050*/  VIADD R22, R31, 0xffffff6e ;  /* 0xffffff6e1f167836 */ /* 0x000fe40000000000 */
[C---:B--2---:R-:W-:Y:S01]  /*d060*/  IMAD.WIDE R152, R6.reuse, 0x4, R200 ;  /* 0x0000000406987825 */ /* 0x044fe200078e02c8 */
[----:B------:R2:W-:Y:S01]  /*d070*/  STL.64 [R1+0x578], R4 ;  /* 0x0005780401007387 */ /* 0x0005e20000100a00 */
[----:B------:R-:W-:Y:S02]  /*d080*/  ISETP.GE.U32.AND P2, PT, R23, 0x7ffffef0, PT ;  /* 0x7ffffef01700780c */ /* 0x000fe40003f46070 */
[----:B------:R-:W3:Y:S01]  /*d090*/  LDC R31, c[0x0][0x230] ;  /* 0x00008c00ff1f7b82 */ /* 0x000ee20000000800 */
[----:B------:R2:W-:Y:S01]  /*d0a0*/  LDGSTS.E [R18+0x3000c], desc[UR8][R4.64], !P4 ;  /* 0x3000c00004127fae */ /* 0x0005e2000e121848 */
[----:B----4-:R-:W-:-:S03]  /*d0b0*/  IMAD.WIDE R20, R6, 0x4, R202 ;  /* 0x0000000406147825 */ /* 0x010fc600078e02ca */
[----:B------:R4:W-:Y:S04]  /*d0c0*/  STL.64 [R1+0x568], R2 ;  /* 0x0005680201007387 */ /* 0x0009e80000100a00 */
[----:B------:R4:W-:Y:S01]  /*d0d0*/  LDGSTS.E [R18+0x3400c], desc[UR8][R2.64], !P4 ;  /* 0x3400c00002127fae */ /* 0x0009e2000e121848 */
[----:B--2---:R-:W-:-:S03]  /*d0e0*/  IMAD.WIDE R4, R6, 0x4, R204 ;  /* 0x0000000406047825 */ /* 0x004fc600078e02cc */
[----:B------:R2:W-:Y:S01]  /*d0f0*/  STL.64 [R1+0x558], R152 ;  /* 0x0005589801007387 */ /* 0x0005e20000100a00 */
[----:B------:R-:W-:-:S03]  /*d100*/  ISETP.GE.U32.AND P4, PT, R22, 0x7ffffeef, PT ;  /* 0x7ffffeef1600780c */ /* 0x000fc60003f86070 */
[----:B------:R2:W-:Y:S01]  /*d110*/  LDGSTS.E [R18+0x38000], desc[UR8][R152.64], !P0 ;  /* 0x3800000098127fae */ /* 0x0005e2000c121848 */
[----:B----4-:R-:W-:-:S03]  /*d120*/  IMAD.WIDE R2, R6, 0x4, R206 ;  /* 0x0000000406027825 */ /* 0x010fc600078e02ce */
[----:B------:R4:W-:Y:S04]  /*d130*/  STL.64 [R1+0x548], R20 ;  /* 0x0005481401007387 */ /* 0x0009e80000100a00 */
[----:B------:R4:W-:Y:S01]  /*d140*/  LDGSTS.E [R18+0x3c000], desc[UR8][R20.64], !P0 ;  /* 0x3c00000014127fae */ /* 0x0009e2000c121848 */
[----:B--2---:R-:W-:-:S03]  /*d150*/  IMAD.WIDE R152, R6, 0x4, R208 ;  /* 0x0000000406987825 */ /* 0x004fc600078e02d0 */
[----:B------:R2:W-:Y:S04]  /*d160*/  STL.64 [R1+0x528], R4 ;  /* 0x0005280401007387 */ /* 0x0005e80000100a00 */
        /* <DEDUP_REMOVED lines=18> */
[----:B------:R-:W-:Y:S01]  /*d290*/  STL.64 [R1+0x418], R152 ;  /* 0x0004189801007387 */ /* 0x000fe20000100a00 */
[----:B----4-:R-:W-:-:S03]  /*d2a0*/  IMAD.WIDE R2, R6, 0x4, R242 ;  /* 0x0000000406027825 */ /* 0x010fc600078e02f2 */
[----:B------:R-:W-:Y:S04]  /*d2b0*/  LDGSTS.E [R17+0x20000], desc[UR8][R152.64], !P2 ;  /* 0x2000000098117fae */ /* 0x000fe8000d121848 */
[----:B------:R4:W-:Y:S01]  /*d2c0*/  STL.64 [R1+0x3f0], R20 ;  /* 0x0003f01401007387 */ /* 0x0009e20000100a00 */
[----:B--2---:R-:W-:-:S03]  /*d2d0*/  IMAD.WIDE R18, R6, 0x4, R238 ;  /* 0x0000000406127825 */ /* 0x004fc600078e02ee */
[----:B------:R4:W-:Y:S04]  /*d2e0*/  LDGSTS.E [R17+0x24000], desc[UR8][R20.64], !P2 ;  /* 0x2400000014117fae */ /* 0x0009e8000d121848 */
[----:B------:R2:W-:Y:S04]  /*d2f0*/  STL.64 [R1+0x3c8], R4 ;  /* 0x0003c80401007387 */ /* 0x0005e80000100a00 */
[----:B------:R2:W-:Y:S01]  /*d300*/  LDGSTS.E [R17+0x20004], desc[UR8][R4.64], !P4 ;  /* 0x2000400004117fae */ /* 0x0005e2000e121848 */
[----:B----4-:R-:W-:-:S03]  /*d310*/  IMAD.WIDE R20, R6, 0x4, R240 ;  /* 0x0000000406147825 */ /* 0x010fc600078e02f0 */
[----:B------:R4:W-:Y:S04]  /*d320*/  STL.64 [R1+0x3a0], R2 ;  /* 0x0003a00201007387 */ /* 0x0009e80000100a00 */
[----:B------:R3:W-:Y:S01]  /*d330*/  STL.64 [R1+0x378], R20 ;  /* 0x0003781401007387 */ /* 0x0007e20000100a00 */
[----:B--2---:R-:W-:-:S03]  /*d340*/  IMAD.WIDE R4, R6, 0x4, R236 ;  /* 0x0000000406047825 */ /* 0x004fc600078e02ec */
[----:B------:R2:W-:Y:S04]  /*d350*/  STL.64 [R1+0x350], R18 ;  /* 0x0003501201007387 */ /* 0x0005e80000100a00 */
[----:B------:R2:W-:Y:S04]  /*d360*/  STL.64 [R1+0x328], R4 ;  /* 0x0003280401007387 */ /* 0x0005e80000100a00 */
[----:B------:R-:W2:Y:S01]  /*d370*/  LDL.LU.64 R188, [R1+0xe8] ;  /* 0x0000e80001bc7983 */ /* 0x000ea20000300a00 */
[----:B-1----:R-:W-:Y:S02]  /*d380*/  VIADD R23, R25, 0xffffff6d ;  /* 0xffffff6d19177836 */ /* 0x002fe40000000000 */
[----:B------:R-:W-:Y:S01]  /*d390*/  VIADD R22, R29, 0xffffff6c ;  /* 0xffffff6c1d167836 */ /* 0x000fe20000000000 */
[----:B------:R4:W-:Y:S01]  /*d3a0*/  LDGSTS.E [R17+0x24004], desc[UR8][R2.64], !P4 ;  /* 0x2400400002117fae */ /* 0x0009e2000e121848 */
[----:B------:R-:W1:Y:S01]  /*d3b0*/  LDC R29, c[0x0][0x230] ;  /* 0x00008c00ff1d7b82 */ /* 0x000e620000000800 */
[----:B------:R-:W-:-:S02]  /*d3c0*/  ISETP.GE.U32.AND P0, PT, R23, 0x7ffffeee, PT ;  /* 0x7ffffeee1700780c */ /* 0x000fc40003f06070 */
[----:B------:R-:W-:Y:S02]  /*d3d0*/  ISETP.GE.U32.AND P1, PT, R22, 0x7ffffeed, PT ;  /* 0x7ffffeed1600780c */ /* 0x000fe40003f26070 */
[----:B------:R-:W-:-:S03]  /*d3e0*/  IADD3 R23, R24, -0xb1, RZ ;  /* 0xffffff4f18177810 */ /* 0x000fc60007ffe0ff */
[----:B------:R-:W1:Y:S01]  /*d3f0*/  LDC R25, c[0x0][0x230] ;  /* 0x00008c00ff197b82 */ /* 0x000e620000000800 */
[----:B------:R-:W-:Y:S01]  /*d400*/  ISETP.GE.U32.AND P6, PT, R23, 0x7ffffed0, PT ;  /* 0x7ffffed01700780c */ /* 0x000fe20003fc6070 */
[----:B----4-:R-:W-:-:S04]  /*d410*/  IMAD.WIDE R2, R6, 0x4, R234 ;  /* 0x0000000406027825 */ /* 0x010fc800078e02ea */
[----:B------:R4:W-:Y:S01]  /*d420*/  LDGSTS.E [R17+0x20008], desc[UR8][R20.64], !P0 ;  /* 0x2000800014117fae */ /* 0x0009e2000c121848 */
[----:B------:R-:W-:Y:S01]  /*d430*/  VIADD R22, R28, 0xffffff4e ;  /* 0xffffff4e1c167836 */ /* 0x000fe20000000000 */
[----:B------:R-:W1:Y:S02]  /*d440*/  LDC R24, c[0x0][0x230] ;  /* 0x00008c00ff187b82 */ /* 0x000e640000000800 */
[----:B------:R2:W-:Y:S04]  /*d450*/  LDGSTS.E [R17+0x24008], desc[UR8][R18.64], !P0 ;  /* 0x2400800012117fae */ /* 0x0005e8000c121848 */
[----:B------:R2:W-:Y:S01]  /*d460*/  LDGSTS.E [R17+0x2000c], desc[UR8][R4.64], !P1 ;  /* 0x2000c00004117fae */ /* 0x0005e2000c921848 */
[----:B---3--:R-:W-:Y:S02]  /*d470*/  VIADD R23, R27, 0xffffff4d ;  /* 0xffffff4d1b177836 */ /* 0x008fe40000000000 */
[----:B----4-:R-:W-:Y:S01]  /*d480*/  IMAD.WIDE R20, R6, 0x4, R216 ;  /* 0x0000000406147825 */ /* 0x010fe200078e02d8 */
[----:B------:R3:W-:Y:S01]  /*d490*/  STL.64 [R1+0x300], R2 ;  /* 0x0003000201007387 */ /* 0x0007e20000100a00 */
[----:B------:R-:W-:Y:S01]  /*d4a0*/  ISETP.GE.U32.AND P5, PT, R22, 0x7ffffecf, PT ;  /* 0x7ffffecf1600780c */ /* 0x000fe20003fa6070 */
[----:B------:R-:W4:Y:S01]  /*d4b0*/  LDC R28, c[0x0][0x230] ;  /* 0x00008c00ff1c7b82 */ /* 0x000f220000000800 */
[C---:B--2---:R-:W-:Y:S01]  /*d4c0*/  IMAD.WIDE R18, R6.reuse, 0x4, R218 ;  /* 0x0000000406127825 */ /* 0x044fe200078e02da */
[----:B------:R3:W-:Y:S03]  /*d4d0*/  LDGSTS.E [R17+0x2400c], desc[UR8][R2.64], !P1 ;  /* 0x2400c00002117fae */ /* 0x0007e6000c921848 */
[C---:B------:R-:W-:Y:S01]  /*d4e0*/  IMAD.WIDE R4, R6.reuse, 0x4, R220 ;  /* 0x0000000406047825 */ /* 0x040fe200078e02dc */
[----:B------:R2:W-:Y:S02]  /*d4f0*/  STL.64 [R1+0x2d8], R20 ;  /* 0x0002d81401007387 */ /* 0x0005e40000100a00 */
[----:B------:R-:W4:Y:S02]  /*d500*/  LDC R27, c[0x0][0x230] ;  /* 0x00008c00ff1b7b82 */ /* 0x000f240000000800 */
[----:B------:R-:W-:Y:S01]  /*d510*/  STL.64 [R1+0x2b0], R18 ;  /* 0x0002b01201007387 */ /* 0x000fe20000100a00 */
[----:B---3--:R-:W-:-:S03]  /*d520*/  IMAD.WIDE R2, R6, 0x4, R222 ;  /* 0x0000000406027825 */ /* 0x008fc600078e02de */
[----:B------:R3:W-:Y:S04]  /*d530*/  STL.64 [R1+0x288], R4 ;  /* 0x0002880401007387 */ /* 0x0007e80000100a00 */
[----:B------:R-:W4:Y:S04]  /*d540*/  LDL.LU.64 R154, [R1+0xf0] ;  /* 0x0000f000019a7983 */ /* 0x000f280000300a00 */
[----:B------:R1:W-:Y:S04]  /*d550*/  STL.64 [R1+0x260], R2 ;  /* 0x0002600201007387 */ /* 0x0003e80000100a00 */
[----:B------:R-:W-:Y:S04]  /*d560*/  LDGSTS.E [R17+0x28000], desc[UR8][R20.64], !P6 ;  /* 0x2800000014117fae */ /* 0x000fe8000f121848 */
[----:B------:R-:W4:Y:S01]  /*d570*/  LDL.LU.64 R152, [R1+0xf8] ;  /* 0x0000f80001987983 */ /* 0x000f220000300a00 */
[----:B------:R-:W-:-:S03]  /*d580*/  ISETP.GE.U32.AND P2, PT, R23, 0x7ffffece, PT ;  /* 0x7ffffece1700780c */ /* 0x000fc60003f46070 */
[----:B------:R-:W-:Y:S04]  /*d590*/  LDGSTS.E [R17+0x2c000], desc[UR8][R18.64], !P6 ;  /* 0x2c00000012117fae */ /* 0x000fe8000f121848 */
[----:B--2---:R-:W2:Y:S04]  /*d5a0*/  LDL.LU.64 R20, [R1+0x100] ;  /* 0x0001000001147983 */ /* 0x004ea80000300a00 */
[----:B------:R-:W2:Y:S04]  /*d5b0*/  LDL.LU.64 R232, [R1+0x108] ;  /* 0x0001080001e87983 */ /* 0x000ea80000300a00 */
[----:B------:R3:W-:Y:S04]  /*d5c0*/  LDGSTS.E [R17+0x28004], desc[UR8][R4.64], !P5 ;  /* 0x2800400004117fae */ /* 0x0007e8000e921848 */
[----:B------:R1:W-:Y:S01]  /*d5d0*/  LDGSTS.E [R17+0x2c004], desc[UR8][R2.64], !P5 ;  /* 0x2c00400002117fae */ /* 0x0003e2000e921848 */
[----:B---3--:R-:W-:-:S04]  /*d5e0*/  IMAD.WIDE R4, R6, 0x4, R224 ;  /* 0x0000000406047825 */ /* 0x008fc800078e02e0 */
[C---:B-1----:R-:W-:Y:S01]  /*d5f0*/  IMAD.WIDE R2, R6.reuse, 0x4, R226 ;  /* 0x0000000406027825 */ /* 0x042fe200078e02e2 */
[----:B------:R-:W-:Y:S04]  /*d600*/  STL.64 [R1+0x238], R4 ;  /* 0x0002380401007387 */ /* 0x000fe80000100a00 */
[----:B------:R1:W-:Y:S04]  /*d610*/  STL.64 [R1+0x218], R2 ;  /* 0x0002180201007387 */ /* 0x0003e80000100a00 */
[----:B------:R-:W-:Y:S04]  /*d620*/  LDGSTS.E [R17+0x28008], desc[UR8][R4.64], !P2 ;  /* 0x2800800004117fae */ /* 0x000fe8000d121848 */
[----:B------:R-:W3:Y:S04]  /*d630*/  LDL.LU.64 R230, [R1+0x110] ;  /* 0x0001100001e67983 */ /* 0x000ee80000300a00 */
[----:B------:R-:W-:Y:S01]  /*d640*/  LDGSTS.E [R17+0x2c008], desc[UR8][R2.64], !P2 ;  /* 0x2c00800002117fae */ /* 0x000fe2000d121848 */
[----:B------:R-:W-:-:S03]  /*d650*/  IMAD.WIDE R238, R6, 0x4, R188 ;  /* 0x0000000406ee7825 */ /* 0x000fc600078e02bc */
[----:B------:R-:W3:Y:S04]  /*d660*/  LDL.LU.64 R188, [R1+0x118] ;  /* 0x0001180001bc7983 */ /* 0x000ee80000300a00 */
[----:B-1----:R-:W3:Y:S04]  /*d670*/  LDL.LU.64 R2, [R1+0x120] ;  /* 0x0001200001027983 */ /* 0x002ee80000300a00 */
[----:B------:R-:W3:Y:S01]  /*d680*/  LDL.LU.64 R4, [R1+0x128] ;  /* 0x0001280001047983 */ /* 0x000ee20000300a00 */
[----:B------:R-:W-:Y:S01]  /*d690*/  VIADD R22, R30, 0xffffff4c ;  /* 0xffffff4c1e167836 */ /* 0x000fe20000000000 */
[----:B------:R-:W-:Y:S01]  /*d6a0*/  IADD3 R23, R26, -0xd1, RZ ;  /* 0xffffff2f1a177810 */ /* 0x000fe20007ffe0ff */
[----:B------:R-:W1:Y:S03]  /*d6b0*/  LDC R30, c[0x0][0x230] ;  /* 0x00008c00ff1e7b82 */ /* 0x000e660000000800 */
[----:B------:R-:W-:Y:S01]  /*d6c0*/  ISETP.GE.U32.AND P4, PT, R22, 0x7ffffecd, PT ;  /* 0x7ffffecd1600780c */ /* 0x000fe20003f86070 */
[----:B------:R-:W-:Y:S01]  /*d6d0*/  VIADD R22, R29, 0xffffff2e ;  /* 0xffffff2e1d167836 */ /* 0x000fe20000000000 */
[----:B------:R-:W-:Y:S01]  /*d6e0*/  ISETP.GE.U32.AND P0, PT, R23, 0x7ffffeb0, PT ;  /* 0x7ffffeb01700780c */ /* 0x000fe20003f06070 */
[----:B------:R-:W-:-:S03]  /*d6f0*/  VIADD R23, R25, 0xffffff2d ;  /* 0xffffff2d19177836 */ /* 0x000fc60000000000 */
[----:B------:R-:W-:Y:S01]  /*d700*/  ISETP.GE.U32.AND P1, PT, R22, 0x7ffffeaf, PT ;  /* 0x7ffffeaf1600780c */ /* 0x000fe20003f26070 */
[----:B----4-:R-:W-:Y:S02]  /*d710*/  VIADD R22, R28, 0xffffff2c ;  /* 0xffffff2c1c167836 */ /* 0x010fe40000000000 */
[----:B------:R-:W-:Y:S01]  /*d720*/  IMAD.WIDE R240, R6, 0x4, R228 ;  /* 0x0000000406f07825 */ /* 0x000fe200078e02e4 */
[----:B------:R-:W-:Y:S02]  /*d730*/  ISETP.GE.U32.AND P6, PT, R23, 0x7ffffeae, PT ;  /* 0x7ffffeae1700780c */ /* 0x000fe40003fc6070 */
[----:B------:R-:W-:Y:S01]  /*d740*/  ISETP.GE.U32.AND P5, PT, R22, 0x7ffffead, PT ;  /* 0x7ffffead1600780c */ /* 0x000fe20003fa6070 */
[----:B------:R-:W-:Y:S01]  /*d750*/  VIADD R22, R27, 0xffffff0e ;  /* 0xffffff0e1b167836 */ /* 0x000fe20000000000 */
[----:B------:R-:W-:Y:S01]  /*d760*/  IADD3 R23, R24, -0xf1, RZ ;  /* 0xffffff0f18177810 */ /* 0x000fe20007ffe0ff */
[----:B------:R-:W-:Y:S03]  /*d770*/  LDGSTS.E [R17+0x2800c], desc[UR8][R240.64], !P4 ;  /* 0x2800c000f0117fae */ /* 0x000fe6000e121848 */
[----:B------:R-:W-:Y:S01]  /*d780*/  ISETP.GE.U32.AND P2, PT, R23, 0x7ffffe90, PT ;  /* 0x7ffffe901700780c */ /* 0x000fe20003f46070 */
[----:B------:R-:W-:Y:S01]  /*d790*/  LDGSTS.E [R17+0x2c00c], desc[UR8][R238.64], !P4 ;  /* 0x2c00c000ee117fae */ /* 0x000fe2000e121848 */
[----:B------:R-:W-:-:S03]  /*d7a0*/  ISETP.GE.U32.AND P4, PT, R22, 0x7ffffe8f, PT ;  /* 0x7ffffe8f1600780c */ /* 0x000fc60003f86070 */
[----:B------:R-:W-:Y:S04]  /*d7b0*/  STL.64 [R1+0xc68], R240 ;  /* 0x000c68f001007387 */ /* 0x000fe80000100a00 */
[----:B------:R-:W-:Y:S01]  /*d7c0*/  STL.64 [R1+0xc70], R238 ;  /* 0x000c70ee01007387 */ /* 0x000fe20000100a00 */
[----:B------:R-:W-:-:S03]  /*d7d0*/  IMAD.WIDE R22, R6, 0x4, R154 ;  /* 0x0000000406167825 */ /* 0x000fc600078e029a */
[----:B------:R-:W4:Y:S01]  /*d7e0*/  LDL.LU.64 R154, [R1+0x130] ;  /* 0x00013000019a7983 */ /* 0x000f220000300a00 */
[----:B------:R-:W-:Y:S02]  /*d7f0*/  VIADD R31, R31, 0xffffff0d ;  /* 0xffffff0d1f1f7836 */ /* 0x000fe40000000000 */
[----:B-1----:R-:W-:Y:S01]  /*d800*/  VIADD R30, R30, 0xffffff0c ;  /* 0xffffff0c1e1e7836 */ /* 0x002fe20000000000 */
[----:B------:R1:W-:Y:S01]  /*d810*/  LDGSTS.E [R17+0x30000], desc[UR8][R22.64], !P0 ;  /* 0x3000000016117fae */ /* 0x0003e2000c121848 */
[----:B------:R-:W-:-:S03]  /*d820*/  IMAD.WIDE R24, R6, 0x4, R152 ;  /* 0x0000000406187825 */ /* 0x000fc600078e0298 */
[----:B------:R-:W4:Y:S04]  /*d830*/  LDL.LU.64 R152, [R1+0x138] ;  /* 0x0001380001987983 */ /* 0x000f280000300a00 */
[----:B------:R-:W-:Y:S01]  /*d840*/  LDGSTS.E [R17+0x34000], desc[UR8][R24.64], !P0 ;  /* 0x3400000018117fae */ /* 0x000fe2000c121848 */
[----:B--2---:R-:W-:-:S03]  /*d850*/  IMAD.WIDE R26, R6, 0x4, R20 ;  /* 0x00000004061a7825 */ /* 0x004fc600078e0214 */
[----:B------:R-:W2:Y:S01]  /*d860*/  LDL.LU.64 R20, [R1+0x140] ;  /* 0x0001400001147983 */ /* 0x000ea20000300a00 */
[----:B------:R-:W-:-:S03]  /*d870*/  IMAD.WIDE R28, R6, 0x4, R232 ;  /* 0x00000004061c7825 */ /* 0x000fc600078e02e8 */
[----:B------:R-:W2:Y:S01]  /*d880*/  LDL.LU.64 R232, [R1+0x148] ;  /* 0x0001480001e87983 */ /* 0x000ea20000300a00 */
[----:B------:R-:W-:-:S03]  /*d890*/  ISETP.GE.U32.AND P0, PT, R31, 0x7ffffe8e, PT ;  /* 0x7ffffe8e1f00780c */ /* 0x000fc60003f06070 */
[----:B------:R-:W-:Y:S04]  /*d8a0*/  LDGSTS.E [R17+0x30004], desc[UR8][R26.64], !P1 ;  /* 0x300040001a117fae */ /* 0x000fe8000c921848 */
[----:B------:R-:W-:Y:S01]  /*d8b0*/  LDGSTS.E [R17+0x34004], desc[UR8][R28.64], !P1 ;  /* 0x340040001c117fae */ /* 0x000fe2000c921848 */
[----:B------:R-:W-:-:S03]  /*d8c0*/  ISETP.GE.U32.AND P1, PT, R30, 0x7ffffe8d, PT ;  /* 0x7ffffe8d1e00780c */ /* 0x000fc60003f26070 */
[----:B------:R1:W-:Y:S01]  /*d8d0*/  STL.64 [R1+0xc80], R22 ;  /* 0x000c801601007387 */ /* 0x0003e20000100a00 */
[----:B---3--:R-:W-:-:S03]  /*d8e0*/  IMAD.WIDE R30, R6, 0x4, R230 ;  /* 0x00000004061e7825 */ /* 0x008fc600078e02e6 */
[----:B------:R-:W3:Y:S04]  /*d8f0*/  LDL.LU.64 R230, [R1+0x150] ;  /* 0x0001500001e67983 */ /* 0x000ee80000300a00 */
[----:B------:R-:W-:Y:S01]  /*d900*/  LDGSTS.E [R17+0x30008], desc[UR8][R30.64], !P6 ;  /* 0x300080001e117fae */ /* 0x000fe2000f121848 */
[----:B------:R-:W-:-:S03]  /*d910*/  IMAD.WIDE R32, R6, 0x4, R188 ;  /* 0x0000000406207825 */ /* 0x000fc600078e02bc */
[----:B------:R-:W3:Y:S01]  /*d920*/  LDL.LU.64 R188, [R1+0x158] ;  /* 0x0001580001bc7983 */ /* 0x000ee20000300a00 */
[----:B------:R-:W-:-:S03]  /*d930*/  IMAD.WIDE R34, R6, 0x4, R2 ;  /* 0x0000000406227825 */ /* 0x000fc600078e0202 */
[----:B------:R-:W3:Y:S01]  /*d940*/  LDL.LU.64 R2, [R1+0x160] ;  /* 0x0001600001027983 */ /* 0x000ee20000300a00 */
[----:B------:R-:W-:-:S03]  /*d950*/  IMAD.WIDE R36, R6, 0x4, R4 ;  /* 0x0000000406247825 */ /* 0x000fc600078e0204 */
[----:B------:R-:W3:Y:S04]  /*d960*/  LDL.LU.64 R4, [R1+0x168] ;  /* 0x0001680001047983 */ /* 0x000ee80000300a00 */
[----:B------:R-:W-:Y:S01]  /*d970*/  LDGSTS.E [R17+0x34008], desc[UR8][R32.64], !P6 ;  /* 0x3400800020117fae */ /* 0x000fe2000f121848 */
[----:B------:R-:W-:-:S03]  /*d980*/  ISETP.GE.U32.AND P6, PT, R39, 0x7ffffeec, PT ;  /* 0x7ffffeec2700780c */ /* 0x000fc60003fc6070 */
[----:B------:R-:W-:Y:S04]  /*d990*/  LDGSTS.E [R17+0x3000c], desc[UR8][R34.64], !P5 ;  /* 0x3000c00022117fae */ /* 0x000fe8000e921848 */
[----:B------:R-:W-:Y:S01]  /*d9a0*/  LDGSTS.E [R17+0x3400c], desc[UR8][R36.64], !P5 ;  /* 0x3400c00024117fae */ /* 0x000fe2000e921848 */
[----:B------:R-:W-:Y:S01]  /*d9b0*/  ISETP.GE.U32.AND P5, PT, R38, 0x7ffffeeb, PT ;  /* 0x7ffffeeb2600780c */ /* 0x000fe20003fa6070 */
[----:B----4-:R-:W-:-:S05]  /*d9c0*/  IMAD.WIDE R38, R6, 0x4, R154 ;  /* 0x0000000406267825 */ /* 0x010fca00078e029a */
[----:B------:R-:W-:Y:S01]  /*d9d0*/  LDGSTS.E [R17+0x38000], desc[UR8][R38.64], !P2 ;  /* 0x3800000026117fae */ /* 0x000fe2000d121848 */
[----:B------:R-:W-:-:S05]  /*d9e0*/  IMAD.WIDE R40, R6, 0x4, R152 ;  /* 0x0000000406287825 */ /* 0x000fca00078e0298 */
[----:B------:R-:W-:Y:S01]  /*d9f0*/  LDGSTS.E [R17+0x3c000], desc[UR8][R40.64], !P2 ;  /* 0x3c00000028117fae */ /* 0x000fe2000d121848 */
[----:B--2---:R-:W-:-:S03]  /*da00*/  IMAD.WIDE R42, R6, 0x4, R20 ;  /* 0x00000004062a7825 */ /* 0x004fc600078e0214 */
[----:B------:R-:W2:Y:S04]  /*da10*/  LDL.LU.64 R20, [R1+0x170] ;  /* 0x0001700001147983 */ /* 0x000ea80000300a00 */
[----:B------:R-:W4:Y:S01]  /*da20*/  LDL.LU.64 R154, [R1+0x178] ;  /* 0x00017800019a7983 */ /* 0x000f220000300a00 */
[----:B------:R-:W-:-:S03]  /*da30*/  IMAD.WIDE R44, R6, 0x4, R232 ;  /* 0x00000004062c7825 */ /* 0x000fc600078e02e8 */
[----:B------:R-:W1:Y:S04]  /*da40*/  LDL.LU.64 R152, [R1+0x180] ;  /* 0x0001800001987983 */ /* 0x000e680000300a00 */
[----:B------:R-:W4:Y:S01]  /*da50*/  LDL.LU.64 R232, [R1+0x188] ;  /* 0x0001880001e87983 */ /* 0x000f220000300a00 */
[----:B------:R-:W-:-:S03]  /*da60*/  ISETP.GE.U32.AND P2, PT, R47, 0x7ffffeea, PT ;  /* 0x7ffffeea2f00780c */ /* 0x000fc60003f46070 */
[----:B------:R-:W-:Y:S04]  /*da70*/  LDGSTS.E [R17+0x38004], desc[UR8][R42.64], !P4 ;  /* 0x380040002a117fae */ /* 0x000fe8000e121848 */
[----:B------:R-:W-:Y:S01]  /*da80*/  LDGSTS.E [R17+0x3c004], desc[UR8][R44.64], !P4 ;  /* 0x3c0040002c117fae */ /* 0x000fe2000e121848 */
[----:B------:R-:W-:Y:S01]  /*da90*/  ISETP.GE.U32.AND P4, PT, R46, 0x7ffffee9, PT ;  /* 0x7ffffee92e00780c */ /* 0x000fe20003f86070 */
[C---:B---3--:R-:W-:Y:S02]  /*daa0*/  IMAD.WIDE R46, R6.reuse, 0x4, R230 ;  /* 0x00000004062e7825 */ /* 0x048fe400078e02e6 */
[----:B------:R-:W3:Y:S04]  /*dab0*/  LDL.LU.64 R230, [R1+0x190] ;  /* 0x0001900001e67983 */ /* 0x000ee80000300a00 */
[----:B------:R-:W-:Y:S01]  /*dac0*/  LDGSTS.E [R17+0x38008], desc[UR8][R46.64], !P0 ;  /* 0x380080002e117fae */ /* 0x000fe2000c121848 */
[----:B------:R-:W-:-:S04]  /*dad0*/  IMAD.WIDE R48, R6, 0x4, R188 ;  /* 0x0000000406307825 */ /* 0x000fc800078e02bc */
[C---:B------:R-:W-:Y:S01]  /*dae0*/  IMAD.WIDE R50, R6.reuse, 0x4, R2 ;  /* 0x0000000406327825 */ /* 0x040fe200078e0202 */
[----:B------:R-:W-:Y:S03]  /*daf0*/  LDGSTS.E [R17+0x3c008], desc[UR8][R48.64], !P0 ;  /* 0x3c00800030117fae */ /* 0x000fe6000c121848 */
[C---:B------:R-:W-:Y:S01]  /*db00*/  IMAD.WIDE R52, R6.reuse, 0x4, R4 ;  /* 0x0000000406347825 */ /* 0x040fe200078e0204 */
[----:B------:R-:W-:Y:S04]  /*db10*/  LDGSTS.E [R17+0x3800c], desc[UR8][R50.64], !P1 ;  /* 0x3800c00032117fae */ /* 0x000fe8000c921848 */
[----:B------:R-:W3:Y:S04]  /*db20*/  LDL.LU.64 R4, [R1+0x198] ;  /* 0x0001980001047983 */ /* 0x000ee80000300a00 */
[----:B------:R-:W3:Y:S04]  /*db30*/  LDL.LU.64 R2, [R1+0x1a0] ;  /* 0x0001a00001027983 */ /* 0x000ee80000300a00 */
[----:B------:R-:W3:Y:S04]  /*db40*/  LDL.LU.64 R188, [R1+0x1a8] ;  /* 0x0001a80001bc7983 */ /* 0x000ee80000300a00 */
[----:B------:R-:W-:Y:S01]  /*db50*/  LDGSTS.E [R17+0x3c00c], desc[UR8][R52.64], !P1 ;  /* 0x3c00c00034117fae */ /* 0x000fe2000c921848 */
[----:B--2---:R-:W-:-:S04]  /*db60*/  IMAD.WIDE R20, R6, 0x4, R20 ;  /* 0x0000000406147825 */ /* 0x004fc800078e0214 */
[C---:B----4-:R-:W-:Y:S01]  /*db70*/  IMAD.WIDE R156, R6.reuse, 0x4, R154 ;  /* 0x00000004069c7825 */ /* 0x050fe200078e029a */
[----:B------:R2:W-:Y:S03]  /*db80*/  STL.64 [R1+0x98], R20 ;  /* 0x0000981401007387 */ /* 0x0005e60000100a00 */
[C---:B-1----:R-:W-:Y:S01]  /*db90*/  IMAD.WIDE R22, R6.reuse, 0x4, R152 ;  /* 0x0000000406167825 */ /* 0x042fe200078e0298 */
[----:B------:R-:W-:Y:S03]  /*dba0*/  STL.64 [R1+0x90], R156 ;  /* 0x0000909c01007387 */ /* 0x000fe60000100a00 */
[C---:B------:R-:W-:Y:S01]  /*dbb0*/  IMAD.WIDE R18, R6.reuse, 0x4, R232 ;  /* 0x0000000406127825 */ /* 0x040fe200078e02e8 */
[----:B------:R-:W4:Y:S04]  /*dbc0*/  LDL.LU.64 R154, [R1+0x1b0] ;  /* 0x0001b000019a7983 */ /* 0x000f280000300a00 */
[----:B------:R-:W4:Y:S04]  /*dbd0*/  LDL.LU.64 R152, [R1+0x1b8] ;  /* 0x0001b80001987983 */ /* 0x000f280000300a00 */
[----:B------:R3:W-:Y:S04]  /*dbe0*/  STL.64 [R1+0x88], R22 ;  /* 0x0000881601007387 */ /* 0x0007e80000100a00 */
[----:B------:R1:W-:Y:S04]  /*dbf0*/  STL.64 [R1+0x80], R18 ;  /* 0x0000801201007387 */ /* 0x0003e80000100a00 */
[----:B------:R-:W-:Y:S04]  /*dc00*/  LDGSTS.E [R16+0x20000], desc[UR8][R20.64], !P6 ;  /* 0x2000000014107fae */ /* 0x000fe8000f121848 */
[----:B------:R-:W4:Y:S04]  /*dc10*/  LDL.LU.64 R232, [R1+0x1c0] ;  /* 0x0001c00001e87983 */ /* 0x000f280000300a00 */
[----:B------:R-:W-:Y:S04]  /*dc20*/  LDGSTS.E [R16+0x24000], desc[UR8][R156.64], !P6 ;  /* 0x240000009c107fae */ /* 0x000fe8000f121848 */
[----:B--2---:R-:W2:Y:S04]  /*dc30*/  LDL.LU.64 R20, [R1+0x1c8] ;  /* 0x0001c80001147983 */ /* 0x004ea80000300a00 */
[----:B------:R3:W-:Y:S04]  /*dc40*/  LDGSTS.E [R16+0x20004], desc[UR8][R22.64], !P5 ;  /* 0x2000400016107fae */ /* 0x0007e8000e921848 */
[----:B------:R1:W-:Y:S01]  /*dc50*/  LDGSTS.E [R16+0x24004], desc[UR8][R18.64], !P5 ;  /* 0x2400400012107fae */ /* 0x0003e2000e921848 */
[----:B---3--:R-:W-:-:S05]  /*dc60*/  IMAD.WIDE R22, R6, 0x4, R230 ;  /* 0x0000000406167825 */ /* 0x008fca00078e02e6 */
[----:B------:R-:W-:Y:S04]  /*dc70*/  STL.64 [R1+0x78], R22 ;  /* 0x0000781601007387 */ /* 0x000fe80000100a00 */
[----:B------:R3:W-:Y:S01]  /*dc80*/  LDGSTS.E [R16+0x20008], desc[UR8][R22.64], !P2 ;  /* 0x2000800016107fae */ /* 0x0007e2000d121848 */
[----:B------:R-:W-:-:S04]  /*dc90*/  IMAD.WIDE R4, R6, 0x4, R4 ;  /* 0x0000000406047825 */ /* 0x000fc800078e0204 */
[C---:B------:R-:W-:Y:S01]  /*dca0*/  IMAD.WIDE R2, R6.reuse, 0x4, R2 ;  /* 0x0000000406027825 */ /* 0x040fe200078e0202 */
[----:B------:R-:W-:Y:S03]  /*dcb0*/  STL.64 [R1+0x70], R4 ;  /* 0x0000700401007387 */ /* 0x000fe60000100a00 */
[----:B-1----:R-:W-:Y:S01]  /*dcc0*/  IMAD.WIDE R18, R6, 0x4, R188 ;  /* 0x0000000406127825 */ /* 0x002fe200078e02bc */
[----:B------:R1:W-:Y:S04]  /*dcd0*/  STL.64 [R1+0x68], R2 ;  /* 0x0000680201007387 */ /* 0x0003e80000100a00 */
[----:B------:R-:W3:Y:S04]  /*dce0*/  LDL.LU.64 R230, [R1+0x1d0] ;  /* 0x0001d00001e67983 */ /* 0x000ee80000300a00 */
[----:B------:R-:W-:Y:S04]  /*dcf0*/  LDGSTS.E [R16+0x24008], desc[UR8][R4.64], !P2 ;  /* 0x2400800004107fae */ /* 0x000fe8000d121848 */
[----:B------:R3:W-:Y:S04]  /*dd00*/  STL.64 [R1+0x60], R18 ;  /* 0x0000601201007387 */ /* 0x0007e80000100a00 */
[----:B------:R-:W3:Y:S04]  /*dd10*/  LDL.LU.64 R188, [R1+0x1d8] ;  /* 0x0001d80001bc7983 */ /* 0x000ee80000300a00 */
[----:B------:R-:W-:Y:S01]  /*dd20*/  LDGSTS.E [R16+0x2000c], desc[UR8][R2.64], !P4 ;  /* 0x2000c00002107fae */ /* 0x000fe2000e121848 */
[----:B------:R-:W-:-:S03]  /*dd30*/  ISETP.GE.U32.AND P1, PT, R54, 0x7ffffecb, PT ;  /* 0x7ffffecb3600780c */ /* 0x000fc60003f26070 */
[----:B-1----:R-:W3:Y:S04]  /*dd40*/  LDL.LU.64 R2, [R1+0x1e0] ;  /* 0x0001e00001027983 */ /* 0x002ee80000300a00 */
[----:B------:R-:W3:Y:S01]  /*dd50*/  LDL.LU.64 R4, [R1+0x1e8] ;  /* 0x0001e80001047983 */ /* 0x000ee20000300a00 */
[----:B------:R-:W-:Y:S01]  /*dd60*/  ISETP.GE.U32.AND P0, PT, R55, 0x7ffffecc, PT ;  /* 0x7ffffecc3700780c */ /* 0x000fe20003f06070 */
[----:B------:R-:W-:Y:S02]  /*dd70*/  VIADD R54, R61, 0xffffff48 ;  /* 0xffffff483d367836 */ /* 0x000fe40000000000 */
[----:B------:R-:W-:Y:S01]  /*dd80*/  VIADD R55, R58, 0xffffff49 ;  /* 0xffffff493a377836 */ /* 0x000fe20000000000 */
[----:B------:R1:W-:Y:S02]  /*dd90*/  LDGSTS.E [R16+0x2400c], desc[UR8][R18.64], !P4 ;  /* 0x2400c00012107fae */ /* 0x0003e4000e121848 */
[----:B------:R-:W-:Y:S01]  /*dda0*/  ISETP.GE.U32.AND P5, PT, R54, 0x7ffffec9, PT ;  /* 0x7ffffec93600780c */ /* 0x000fe20003fa6070 */
[----:B------:R-:W-:Y:S01]  /*ddb0*/  VIADD R54, R60, 0xffffff2a ;  /* 0xffffff2a3c367836 */ /* 0x000fe20000000000 */
[----:B------:R-:W-:Y:S01]  /*ddc0*/  ISETP.GE.U32.AND P6, PT, R55, 0x7ffffeca, PT ;  /* 0x7ffffeca3700780c */ /* 0x000fe20003fc6070 */
[----:B------:R-:W3:Y:S01]  /*ddd0*/  LDL.LU.64 R156, [R1+0x1f0] ;  /* 0x0001f000019c7983 */ /* 0x000ee20000300a00 */
[----:B------:R-:W-:-:S02]  /*dde0*/  IADD3 R55, R56, -0xd5, RZ ;  /* 0xffffff2b38377810 */ /* 0x000fc40007ffe0ff */
[----:B------:R-:W-:Y:S02]  /*ddf0*/  ISETP.GE.U32.AND P4, PT, R54, 0x7ffffeab, PT ;  /* 0x7ffffeab3600780c */ /* 0x000fe40003f86070 */
[----:B------:R-:W-:Y:S01]  /*de00*/  ISETP.GE.U32.AND P2, PT, R55, 0x7ffffeac, PT ;  /* 0x7ffffeac3700780c */ /* 0x000fe20003f46070 */
[C---:B----4-:R-:W-:Y:S02]  /*de10*/  IMAD.WIDE R236, R6.reuse, 0x4, R154 ;  /* 0x0000000406ec7825 */ /* 0x050fe400078e029a */
[----:B------:R-:W4:Y:S02]  /*de20*/  LDL.LU.64 R154, [R1+0x1f8] ;  /* 0x0001f800019a7983 */ /* 0x000f240000300a00 */
[----:B------:R-:W-:Y:S02]  /*de30*/  IMAD.WIDE R234, R6, 0x4, R152 ;  /* 0x0000000406ea7825 */ /* 0x000fe400078e0298 */
[----:B------:R-:W4:Y:S02]  /*de40*/  LDL.LU.64 R152, [R1+0x208] ;  /* 0x0002080001987983 */ /* 0x000f240000300a00 */
[----:B------:R-:W-:-:S02]  /*de50*/  VIADD R56, R59, 0xffffff28 ;  /* 0xffffff283b387836 */ /* 0x000fc40000000000 */
[----:B------:R-:W-:Y:S04]  /*de60*/  LDGSTS.E [R16+0x28000], desc[UR8][R236.64], !P0 ;  /* 0x28000000ec107fae */ /* 0x000fe8000c121848 */
[----:B------:R-:W-:Y:S01]  /*de70*/  LDGSTS.E [R16+0x2c000], desc[UR8][R234.64], !P0 ;  /* 0x2c000000ea107fae */ /* 0x000fe2000c121848 */
[----:B--2---:R-:W-:-:S03]  /*de80*/  IMAD.WIDE R54, R6, 0x4, R20 ;  /* 0x0000000406367825 */ /* 0x004fc600078e0214 */
[----:B------:R-:W2:Y:S01]  /*de90*/  LDL.LU.64 R20, [R1+0x248] ;  /* 0x0002480001147983 */ /* 0x000ea20000300a00 */
[----:B------:R-:W-:Y:S01]  /*dea0*/  IMAD.WIDE R232, R6, 0x4, R232 ;  /* 0x0000000406e87825 */ /* 0x000fe200078e02e8 */
[----:B------:R-:W-:Y:S02]  /*deb0*/  ISETP.GE.U32.AND P0, PT, R57, 0x7ffffeaa, PT ;  /* 0x7ffffeaa3900780c */ /* 0x000fe40003f06070 */
[----:B------:R-:W-:Y:S04]  /*dec0*/  STL.64 [R1+0xc88], R236 ;  /* 0x000c88ec01007387 */ /* 0x000fe80000100a00 */
[----:B------:R-:W-:Y:S04]  /*ded0*/  LDGSTS.E [R16+0x28004], desc[UR8][R232.64], !P1 ;  /* 0x28004000e8107fae */ /* 0x000fe8000c921848 */
[----:B------:R-:W-:Y:S01]  /*dee0*/  LDGSTS.E [R16+0x2c004], desc[UR8][R54.64], !P1 ;  /* 0x2c00400036107fae */ /* 0x000fe2000c921848 */
[----:B------:R-:W-:-:S03]  /*def0*/  ISETP.GE.U32.AND P1, PT, R56, 0x7ffffea9, PT ;  /* 0x7ffffea93800780c */ /* 0x000fc60003f26070 */
[----:B------:R-:W-:Y:S04]  /*df00*/  STL.64 [R1+0xc90], R234 ;  /* 0x000c90ea01007387 */ /* 0x000fe80000100a00 */
[----:B------:R-:W-:Y:S01]  /*df10*/  STL.64 [R1+0xc98], R232 ;  /* 0x000c98e801007387 */ /* 0x000fe20000100a00 */
[----:B---3--:R-:W-:-:S03]  /*df20*/  IMAD.WIDE R56, R6, 0x4, R230 ;  /* 0x0000000406387825 */ /* 0x008fc600078e02e6 */
[----:B------:R-:W3:Y:S04]  /*df30*/  LDL.LU.64 R230, [R1+0x270] ;  /* 0x0002700001e67983 */ /* 0x000ee80000300a00 */
[----:B------:R-:W-:Y:S01]  /*df40*/  LDGSTS.E [R16+0x28008], desc[UR8][R56.64], !P6 ;  /* 0x2800800038107fae */ /* 0x000fe2000f121848 */
[----:B------:R-:W-:-:S03]  /*df50*/  IMAD.WIDE R58, R6, 0x4, R188 ;  /* 0x00000004063a7825 */ /* 0x000fc600078e02bc */
[----:B------:R-:W3:Y:S04]  /*df60*/  LDL.LU.64 R188, [R1+0x298] ;  /* 0x0002980001bc7983 */ /* 0x000ee80000300a00 */
[----:B------:R-:W-:Y:S01]  /*df70*/  LDGSTS.E [R16+0x2c008], desc[UR8][R58.64], !P6 ;  /* 0x2c0080003a107fae */ /* 0x000fe2000f121848 */
[----:B------:R-:W-:-:S03]  /*df80*/  IMAD.WIDE R60, R6, 0x4, R2 ;  /* 0x00000004063c7825 */ /* 0x000fc600078e0202 */
[----:B------:R-:W3:Y:S01]  /*df90*/  LDL.LU.64 R2, [R1+0x2c0] ;  /* 0x0002c00001027983 */ /* 0x000ee20000300a00 */
[----:B------:R-:W-:-:S03]  /*dfa0*/  IMAD.WIDE R62, R6, 0x4, R4 ;  /* 0x00000004063e7825 */ /* 0x000fc600078e0204 */
[----:B------:R-:W3:Y:S01]  /*dfb0*/  LDL.LU.64 R4, [R1+0x2e8] ;  /* 0x0002e80001047983 */ /* 0x000ee20000300a00 */
[----:B------:R-:W-:-:S03]  /*dfc0*/  ISETP.GE.U32.AND P6, PT, R65, 0x7ffffe8c, PT ;  /* 0x7ffffe8c4100780c */ /* 0x000fc60003fc6070 */
[----:B------:R-:W-:Y:S04]  /*dfd0*/  LDGSTS.E [R16+0x2800c], desc[UR8][R60.64], !P5 ;  /* 0x2800c0003c107fae */ /* 0x000fe8000e921848 */
[----:B------:R-:W-:Y:S01]  /*dfe0*/  LDGSTS.E [R16+0x2c00c], desc[UR8][R62.64], !P5 ;  /* 0x2c00c0003e107fae */ /* 0x000fe2000e921848 */
[----:B------:R-:W-:Y:S01]  /*dff0*/  ISETP.GE.U32.AND P5, PT, R64, 0x7ffffe8b, PT ;  /* 0x7ffffe8b4000780c */ /* 0x000fe20003fa6070 */
[C---:B------:R-:W-:Y:S02]  /*e000*/  IMAD.WIDE R64, R6.reuse, 0x4, R156 ;  /* 0x0000000406407825 */ /* 0x040fe400078e029c */
[----:B------:R-:W3:Y:S04]  /*e010*/  LDL.LU.64 R156, [R1+0x310] ;  /* 0x00031000019c7983 */ /* 0x000ee80000300a00 */
[----:B------:R-:W-:Y:S01]  /*e020*/  LDGSTS.E [R16+0x30000], desc[UR8][R64.64], !P2 ;  /* 0x3000000040107fae */ /* 0x000fe2000d121848 */
[----:B----4-:R-:W-:-:S03]  /*e030*/  IMAD.WIDE R66, R6, 0x4, R154 ;  /* 0x0000000406427825 */ /* 0x010fc600078e029a */
[----:B------:R-:W4:Y:S01]  /*e040*/  LDL.LU.64 R154, [R1+0x338] ;  /* 0x00033800019a7983 */ /* 0x000f220000300a00 */
[----:B------:R-:W-:-:S03]  /*e050*/  IMAD.WIDE R68, R6, 0x4, R152 ;  /* 0x0000000406447825 */ /* 0x000fc600078e0298 */
[----:B------:R-:W4:Y:S04]  /*e060*/  LDL.LU.64 R152, [R1+0x360] ;  /* 0x0003600001987983 */ /* 0x000f280000300a00 */
[----:B------:R-:W-:Y:S01]  /*e070*/  LDGSTS.E [R16+0x34000], desc[UR8][R66.64], !P2 ;  /* 0x3400000042107fae */ /* 0x000fe2000d121848 */
[----:B------:R-:W-:-:S03]  /*e080*/  ISETP.GE.U32.AND P2, PT, R73, 0x7ffffe8a, PT ;  /* 0x7ffffe8a4900780c */ /* 0x000fc60003f46070 */
[----:B------:R-:W-:Y:S01]  /*e090*/  LDGSTS.E [R16+0x30004], desc[UR8][R68.64], !P4 ;  /* 0x3000400044107fae */ /* 0x000fe2000e121848 */
[----:B--2---:R-:W-:-:S03]  /*e0a0*/  IMAD.WIDE R70, R6, 0x4, R20 ;  /* 0x0000000406467825 */ /* 0x004fc600078e0214 */
[----:B------:R-:W2:Y:S04]  /*e0b0*/  LDL.LU.64 R20, [R1+0x388] ;  /* 0x0003880001147983 */ /* 0x000ea80000300a00 */
[----:B------:R-:W-:Y:S01]  /*e0c0*/  LDGSTS.E [R16+0x34004], desc[UR8][R70.64], !P4 ;  /* 0x3400400046107fae */ /* 0x000fe2000e121848 */
[----:B------:R-:W-:Y:S01]  /*e0d0*/  ISETP.GE.U32.AND P4, PT, R72, 0x7ffffe89, PT ;  /* 0x7ffffe894800780c */ /* 0x000fe20003f86070 */
[C---:B---3--:R-:W-:Y:S02]  /*e0e0*/  IMAD.WIDE R72, R6.reuse, 0x4, R230 ;  /* 0x0000000406487825 */ /* 0x048fe400078e02e6 */
        /* <DEDUP_REMOVED lines=13> */
[----:B------:R-:W-:-:S05]  /*e1c0*/  IMAD.WIDE R80, R6, 0x4, R156 ;  /* 0x0000000406507825 */ /* 0x000fca00078e029c */
[----:B------:R-:W-:Y:S01]  /*e1d0*/  LDGSTS.E [R16+0x38000], desc[UR8][R80.64], !P6 ;  /* 0x3800000050107fae */ /* 0x000fe2000f121848 */
[----:B----4-:R-:W-:-:S04]  /*e1e0*/  IMAD.WIDE R82, R6, 0x4, R154 ;  /* 0x0000000406527825 */ /* 0x010fc800078e029a */
[----:B------:R-:W-:Y:S01]  /*e1f0*/  IMAD.WIDE R84, R6, 0x4, R152 ;  /* 0x0000000406547825 */ /* 0x000fe200078e0298 */
[----:B------:R-:W-:Y:S01]  /*e200*/  LDGSTS.E [R16+0x3c000], desc[UR8][R82.64], !P6 ;  /* 0x3c00000052107fae */ /* 0x000fe2000f121848 */
[----:B------:R-:W-:-:S03]  /*e210*/  ISETP.GE.U32.AND P6, PT, R89, 0x7ffffee6, PT ;  /* 0x7ffffee65900780c */ /* 0x000fc60003fc6070 */
[----:B------:R-:W-:Y:S01]  /*e220*/  LDGSTS.E [R16+0x38004], desc[UR8][R84.64], !P5 ;  /* 0x3800400054107fae */ /* 0x000fe2000e921848 */
[----:B--2---:R-:W-:-:S03]  /*e230*/  IMAD.WIDE R86, R6, 0x4, R20 ;  /* 0x0000000406567825 */ /* 0x004fc600078e0214 */
[----:B------:R-:W2:Y:S04]  /*e240*/  LDL.LU.64 R20, [R1+0x450] ;  /* 0x0004500001147983 */ /* 0x000ea80000300a00 */
[----:B------:R-:W4:Y:S04]  /*e250*/  LDL.LU.64 R156, [R1+0x478] ;  /* 0x00047800019c7983 */ /* 0x000f280000300a00 */
[----:B------:R-:W1:Y:S04]  /*e260*/  LDL.LU.64 R154, [R1+0x4a0] ;  /* 0x0004a000019a7983 */ /* 0x000e680000300a00 */
[----:B------:R-:W4:Y:S04]  /*e270*/  LDL.LU.64 R152, [R1+0x4b8] ;  /* 0x0004b80001987983 */ /* 0x000f280000300a00 */
[----:B------:R-:W-:Y:S01]  /*e280*/  LDGSTS.E [R16+0x3c004], desc[UR8][R86.64], !P5 ;  /* 0x3c00400056107fae */ /* 0x000fe2000e921848 */
[----:B------:R-:W-:Y:S01]  /*e290*/  ISETP.GE.U32.AND P5, PT, R88, 0x7ffffee5, PT ;  /* 0x7ffffee55800780c */ /* 0x000fe20003fa6070 */
[----:B---3--:R-:W-:-:S05]  /*e2a0*/  IMAD.WIDE R88, R6, 0x4, R230 ;  /* 0x0000000406587825 */ /* 0x008fca00078e02e6 */
[----:B------:R-:W-:Y:S01]  /*e2b0*/  LDGSTS.E [R16+0x38008], desc[UR8][R88.64], !P2 ;  /* 0x3800800058107fae */ /* 0x000fe2000d121848 */
[----:B------:R-:W-:-:S05]  /*e2c0*/  IMAD.WIDE R90, R6, 0x4, R188 ;  /* 0x00000004065a7825 */ /* 0x000fca00078e02bc */
[----:B------:R-:W-:Y:S01]  /*e2d0*/  LDGSTS.E [R16+0x3c008], desc[UR8][R90.64], !P2 ;  /* 0x3c0080005a107fae */ /* 0x000fe2000d121848 */
[----:B------:R-:W-:-:S03]  /*e2e0*/  IMAD.WIDE R92, R6, 0x4, R2 ;  /* 0x00000004065c7825 */ /* 0x000fc600078e0202 */
[----:B------:R-:W3:Y:S04]  /*e2f0*/  LDL.LU.64 R2, [R1+0x4e0] ;  /* 0x0004e00001027983 */ /* 0x000ee80000300a00 */
[----:B------:R-:W3:Y:S01]  /*e300*/  LDL.LU.64 R230, [R1+0x510] ;  /* 0x0005100001e67983 */ /* 0x000ee20000300a00 */
[----:B------:R-:W-:-:S03]  /*e310*/  IMAD.WIDE R94, R6, 0x4, R4 ;  /* 0x00000004065e7825 */ /* 0x000fc600078e0204 */
[----:B------:R-:W3:Y:S04]  /*e320*/  LDL.LU.64 R188, [R1+0x538] ;  /* 0x0005380001bc7983 */ /* 0x000ee80000300a00 */
[----:B------:R-:W3:Y:S04]  /*e330*/  LDL.LU.64 R4, [R1+0x550] ;  /* 0x0005500001047983 */ /* 0x000ee80000300a00 */
[----:B------:R-:W-:Y:S04]  /*e340*/  LDGSTS.E [R16+0x3800c], desc[UR8][R92.64], !P4 ;  /* 0x3800c0005c107fae */ /* 0x000fe8000e121848 */
[----:B------:R1:W-:Y:S04]  /*e350*/  LDGSTS.E [R16+0x3c00c], desc[UR8][R94.64], !P4 ;  /* 0x3c00c0005e107fae */ /* 0x0003e8000e121848 */
[----:B------:R1:W-:Y:S01]  /*e360*/  STL.64 [R1+0xca0], R16 ;  /* 0x000ca01001007387 */ /* 0x0003e20000100a00 */
[----:B--2---:R-:W-:-:S04]  /*e370*/  IMAD.WIDE R20, R6, 0x4, R20 ;  /* 0x0000000406147825 */ /* 0x004fc800078e0214 */
[C---:B----4-:R-:W-:Y:S01]  /*e380*/  IMAD.WIDE R22, R6.reuse, 0x4, R156 ;  /* 0x0000000406167825 */ /* 0x050fe200078e029c */
[----:B------:R2:W-:Y:S03]  /*e390*/  STL.64 [R1+0x58], R20 ;  /* 0x0000581401007387 */ /* 0x0005e60000100a00 */
[C---:B-1----:R-:W-:Y:S01]  /*e3a0*/  IMAD.WIDE R18, R6.reuse, 0x4, R154 ;  /* 0x0000000406127825 */ /* 0x042fe200078e029a */
[----:B------:R1:W-:Y:S03]  /*e3b0*/  STL.64 [R1+0x50], R22 ;  /* 0x0000501601007387 */ /* 0x0003e60000100a00 */
[C---:B------:R-:W-:Y:S01]  /*e3c0*/  IMAD.WIDE R16, R6.reuse, 0x4, R152 ;  /* 0x0000000406107825 */ /* 0x040fe200078e0298 */
[----:B------:R-:W4:Y:S04]  /*e3d0*/  LDL.LU.64 R156, [R1+0x560] ;  /* 0x00056000019c7983 */ /* 0x000f280000300a00 */
[----:B------:R-:W4:Y:S04]  /*e3e0*/  LDL.LU.64 R154, [R1+0x570] ;  /* 0x00057000019a7983 */ /* 0x000f280000300a00 */
[----:B------:R1:W-:Y:S04]  /*e3f0*/  STL.64 [R1+0x48], R18 ;  /* 0x0000481201007387 */ /* 0x0003e80000100a00 */
[----:B------:R1:W-:Y:S04]  /*e400*/  STL.64 [R1+0x40], R16 ;  /* 0x0000401001007387 */ /* 0x0003e80000100a00 */
[----:B------:R-:W-:Y:S04]  /*e410*/  LDGSTS.E [R15+0x20000], desc[UR8][R20.64], !P0 ;  /* 0x20000000140f7fae */ /* 0x000fe8000c121848 */
[----:B------:R-:W4:Y:S04]  /*e420*/  LDL.LU.64 R152, [R1+0x580] ;  /* 0x0005800001987983 */ /* 0x000f280000300a00 */
[----:B------:R1:W-:Y:S04]  /*e430*/  LDGSTS.E [R15+0x24000], desc[UR8][R22.64], !P0 ;  /* 0x24000000160f7fae */ /* 0x0003e8000c121848 */
[----:B--2---:R-:W2:Y:S04]  /*e440*/  LDL.LU.64 R20, [R1+0x590] ;  /* 0x0005900001147983 */ /* 0x004ea80000300a00 */
[----:B------:R1:W-:Y:S04]  /*e450*/  LDGSTS.E [R15+0x20004], desc[UR8][R18.64], !P1 ;  /* 0x20004000120f7fae */ /* 0x0003e8000c921848 */
[----:B------:R1:W-:Y:S01]  /*e460*/  LDGSTS.E [R15+0x24004], desc[UR8][R16.64], !P1 ;  /* 0x24004000100f7fae */ /* 0x0003e2000c921848 */
[----:B---3--:R-:W-:-:S04]  /*e470*/  IMAD.WIDE R2, R6, 0x4, R2 ;  /* 0x0000000406027825 */ /* 0x008fc800078e0202 */
[C---:B-1----:R-:W-:Y:S01]  /*e480*/  IMAD.WIDE R22, R6.reuse, 0x4, R230 ;  /* 0x0000000406167825 */ /* 0x042fe200078e02e6 */
[----:B------:R1:W-:Y:S03]  /*e490*/  STL.64 [R1+0x38], R2 ;  /* 0x0000380201007387 */ /* 0x0003e60000100a00 */
[C---:B------:R-:W-:Y:S01]  /*e4a0*/  IMAD.WIDE R18, R6.reuse, 0x4, R188 ;  /* 0x0000000406127825 */ /* 0x040fe200078e02bc */
[----:B------:R3:W-:Y:S03]  /*e4b0*/  STL.64 [R1+0x30], R22 ;  /* 0x0000301601007387 */ /* 0x0007e60000100a00 */
[----:B------:R-:W-:Y:S01]  /*e4c0*/  IMAD.WIDE R16, R6, 0x4, R4 ;  /* 0x0000000406107825 */ /* 0x000fe200078e0204 */
[----:B------:R-:W3:Y:S04]  /*e4d0*/  LDL.LU.64 R230, [R1+0x5a0] ;  /* 0x0005a00001e67983 */ /* 0x000ee80000300a00 */
[----:B------:R-:W3:Y:S04]  /*e4e0*/  LDL.LU.64 R188, [R1+0x5b0] ;  /* 0x0005b00001bc7983 */ /* 0x000ee80000300a00 */
[----:B------:R3:W-:Y:S04]  /*e4f0*/  STL.64 [R1+0x28], R18 ;  /* 0x0000281201007387 */ /* 0x0007e80000100a00 */
[----:B------:R-:W-:Y:S04]  /*e500*/  LDGSTS.E [R15+0x20008], desc[UR8][R2.64], !P6 ;  /* 0x20008000020f7fae */ /* 0x000fe8000f121848 */
[----:B------:R3:W-:Y:S01]  /*e510*/  STL.64 [R1+0x20], R16 ;  /* 0x0000201001007387 */ /* 0x0007e20000100a00 */
[----:B------:R-:W-:-:S02]  /*e520*/  ISETP.GE.U32.AND P4, PT, R96, 0x7ffffec7, PT ;  /* 0x7ffffec76000780c */ /* 0x000fc40003f86070 */
[----:B------:R-:W-:Y:S01]  /*e530*/  ISETP.GE.U32.AND P2, PT, R97, 0x7ffffec8, PT ;  /* 0x7ffffec86100780c */ /* 0x000fe20003f46070 */
[----:B------:R3:W-:Y:S04]  /*e540*/  LDGSTS.E [R15+0x24008], desc[UR8][R22.64], !P6 ;  /* 0x24008000160f7fae */ /* 0x0007e8000f121848 */
[----:B-1----:R-:W3:Y:S04]  /*e550*/  LDL.LU.64 R2, [R1+0x5c0] ;  /* 0x0005c00001027983 */ /* 0x002ee80000300a00 */
[----:B------:R-:W3:Y:S01]  /*e560*/  LDL.LU.64 R4, [R1+0x5d0] ;  /* 0x0005d00001047983 */ /* 0x000ee20000300a00 */
[----:B------:R-:W-:-:S02]  /*e570*/  VIADD R96, R101, 0xffffff44 ;  /* 0xffffff4465607836 */ /* 0x000fc40000000000 */
[----:B------:R-:W-:Y:S01]  /*e580*/  VIADD R97, R99, 0xffffff45 ;  /* 0xffffff4563617836 */ /* 0x000fe20000000000 */
[----:B------:R1:W-:Y:S02]  /*e590*/  LDGSTS.E [R15+0x2000c], desc[UR8][R18.64], !P5 ;  /* 0x2000c000120f7fae */ /* 0x0003e4000e921848 */
[----:B------:R-:W-:Y:S01]  /*e5a0*/  ISETP.GE.U32.AND P1, PT, R96, 0x7ffffec5, PT ;  /* 0x7ffffec56000780c */ /* 0x000fe20003f26070 */
[----:B------:R-:W-:Y:S01]  /*e5b0*/  VIADD R96, R100, 0xffffff26 ;  /* 0xffffff2664607836 */ /* 0x000fe20000000000 */
[----:B------:R-:W-:Y:S01]  /*e5c0*/  ISETP.GE.U32.AND P0, PT, R97, 0x7ffffec6, PT ;  /* 0x7ffffec66100780c */ /* 0x000fe20003f06070 */
[----:B------:R1:W-:Y:S01]  /*e5d0*/  LDGSTS.E [R15+0x2400c], desc[UR8][R16.64], !P5 ;  /* 0x2400c000100f7fae */ /* 0x0003e2000e921848 */
[----:B------:R-:W-:Y:S02]  /*e5e0*/  IADD3 R97, R98, -0xd9, RZ ;  /* 0xffffff2762617810 */ /* 0x000fe40007ffe0ff */
[----:B------:R-:W-:Y:S02]  /*e5f0*/  ISETP.GE.U32.AND P5, PT, R96, 0x7ffffea7, PT ;  /* 0x7ffffea76000780c */ /* 0x000fe40003fa6070 */
[----:B------:R-:W-:Y:S01]  /*e600*/  ISETP.GE.U32.AND P6, PT, R97, 0x7ffffea8, PT ;  /* 0x7ffffea86100780c */ /* 0x000fe20003fc6070 */
[----:B----4-:R-:W-:-:S02]  /*e610*/  IMAD.WIDE R96, R6, 0x4, R156 ;  /* 0x0000000406607825 */ /* 0x010fc400078e029c */
[----:B------:R-:W4:Y:S02]  /*e620*/  LDL.LU.64 R156, [R1+0x5e0] ;  /* 0x0005e000019c7983 */ /* 0x000f240000300a00 */
[C---:B------:R-:W-:Y:S02]  /*e630*/  IMAD.WIDE R98, R6.reuse, 0x4, R154 ;  /* 0x0000000406627825 */ /* 0x040fe400078e029a */
[----:B------:R-:W4:Y:S04]  /*e640*/  LDL.LU.64 R154, [R1+0x5f0] ;  /* 0x0005f000019a7983 */ /* 0x000f280000300a00 */
[----:B------:R-:W-:Y:S04]  /*e650*/  LDGSTS.E [R15+0x28000], desc[UR8][R96.64], !P2 ;  /* 0x28000000600f7fae */ /* 0x000fe8000d121848 */
[----:B------:R-:W-:Y:S01]  /*e660*/  LDGSTS.E [R15+0x2c000], desc[UR8][R98.64], !P2 ;  /* 0x2c000000620f7fae */ /* 0x000fe2000d121848 */
[----:B------:R-:W-:-:S03]  /*e670*/  IMAD.WIDE R100, R6, 0x4, R152 ;  /* 0x0000000406647825 */ /* 0x000fc600078e0298 */
[----:B------:R-:W4:Y:S01]  /*e680*/  LDL.LU.64 R152, [R1+0x600] ;  /* 0x0006000001987983 */ /* 0x000f220000300a00 */
[----:B--2---:R-:W-:-:S03]  /*e690*/  IMAD.WIDE R102, R6, 0x4, R20 ;  /* 0x0000000406667825 */ /* 0x004fc600078e0214 */
[----:B------:R-:W-:Y:S04]  /*e6a0*/  LDGSTS.E [R15+0x28004], desc[UR8][R100.64], !P4 ;  /* 0x28004000640f7fae */ /* 0x000fe8000e121848 */
[----:B------:R-:W2:Y:S01]  /*e6b0*/  LDL.LU.64 R20, [R1+0x610] ;  /* 0x0006100001147983 */ /* 0x000ea20000300a00 */
[----:B------:R-:W-:-:S03]  /*e6c0*/  ISETP.GE.U32.AND P2, PT, R105, 0x7ffffea6, PT ;  /* 0x7ffffea66900780c */ /* 0x000fc60003f46070 */
[----:B------:R-:W-:Y:S01]  /*e6d0*/  LDGSTS.E [R15+0x2c004], desc[UR8][R102.64], !P4 ;  /* 0x2c004000660f7fae */ /* 0x000fe2000e121848 */
[----:B------:R-:W-:Y:S01]  /*e6e0*/  ISETP.GE.U32.AND P4, PT, R104, 0x7ffffea5, PT ;  /* 0x7ffffea56800780c */ /* 0x000fe20003f86070 */
[C---:B---3--:R-:W-:Y:S02]  /*e6f0*/  IMAD.WIDE R104, R6.reuse, 0x4, R230 ;  /* 0x0000000406687825 */ /* 0x048fe400078e02e6 */
[----:B------:R-:W3:Y:S02]  /*e700*/  LDL.LU.64 R230, [R1+0x620] ;  /* 0x0006200001e67983 */ /* 0x000ee40000300a00 */
[C---:B------:R-:W-:Y:S02]  /*e710*/  IMAD.WIDE R106, R6.reuse, 0x4, R188 ;  /* 0x00000004066a7825 */ /* 0x040fe400078e02bc */
[----:B------:R-:W3:Y:S04]  /*e720*/  LDL.LU.64 R188, [R1+0x630] ;  /* 0x0006300001bc7983 */ /* 0x000ee80000300a00 */
[----:B------:R-:W-:Y:S04]  /*e730*/  LDGSTS.E [R15+0x28008], desc[UR8][R104.64], !P0 ;  /* 0x28008000680f7fae */ /* 0x000fe8000c121848 */
        /* <DEDUP_REMOVED lines=9> */
[C---:B----4-:R-:W-:Y:S02]  /*e7d0*/  IMAD.WIDE R112, R6.reuse, 0x4, R156 ;  /* 0x0000000406707825 */ /* 0x050fe400078e029c */
[----:B------:R-:W4:Y:S02]  /*e7e0*/  LDL.LU.64 R156, [R1+0x660] ;  /* 0x00066000019c7983 */ /* 0x000f240000300a00 */
[----:B------:R-:W-:-:S02]  /*e7f0*/  IMAD.WIDE R114, R6, 0x4, R154 ;  /* 0x0000000406727825 */ /* 0x000fc400078e029a */
        /* <DEDUP_REMOVED lines=24> */
[----:B------:R-:W-:-:S03]  /*e980*/  ISETP.GE.U32.AND P4, PT, R128, 0x7ffffee3, PT ;  /* 0x7ffffee38000780c */ /* 0x000fc60003f86070 */
[----:B------:R-:W3:Y:S01]  /*e990*/  LDL.LU.64 R158, [R1+0x6e0] ;  /* 0x0006e000019e7983 */ /* 0x000ee20000300a00 */
[----:B----4-:R-:W-:-:S04]  /*e9a0*/  IMAD.WIDE R128, R6, 0x4, R156 ;  /* 0x0000000406807825 */ /* 0x010fc800078e029c */
[C---:B------:R-:W-:Y:S01]  /*e9b0*/  IMAD.WIDE R130, R6.reuse, 0x4, R154 ;  /* 0x0000000406827825 */ /* 0x040fe200078e029a */
[----:B------:R-:W-:Y:S04]  /*e9c0*/  LDGSTS.E [R15+0x38000], desc[UR8][R128.64], !P0 ;  /* 0x38000000800f7fae */ /* 0x000fe8000c121848 */
[----:B------:R-:W-:Y:S01]  /*e9d0*/  LDGSTS.E [R15+0x3c000], desc[UR8][R130.64], !P0 ;  /* 0x3c000000820f7fae */ /* 0x000fe2000c121848 */
[----:B------:R-:W-:Y:S01]  /*e9e0*/  ISETP.GE.U32.AND P0, PT, R137, 0x7ffffee2, PT ;  /* 0x7ffffee28900780c */ /* 0x000fe20003f06070 */
[C---:B------:R-:W-:Y:S02]  /*e9f0*/  IMAD.WIDE R132, R6.reuse, 0x4, R152 ;  /* 0x0000000406847825 */ /* 0x040fe400078e0298 */
[----:B------:R-:W4:Y:S03]  /*ea00*/  LDC R153, c[0x0][0x230] ;  /* 0x00008c00ff997b82 */ /* 0x000f260000000800 */
[----:B------:R-:W-:Y:S05]  /*ea10*/  LDGSTS.E [R15+0x38004], desc[UR8][R132.64], !P1 ;  /* 0x38004000840f7fae */ /* 0x000fea000c921848 */
[----:B------:R-:W4:Y:S01]  /*ea20*/  LDC R152, c[0x0][0x230] ;  /* 0x00008c00ff987b82 */ /* 0x000f220000000800 */
[----:B--2---:R-:W-:-:S02]  /*ea30*/  IMAD.WIDE R134, R6, 0x4, R20 ;  /* 0x0000000406867825 */ /* 0x004fc400078e0214 */
[----:B------:R-:W2:Y:S04]  /*ea40*/  LDL.LU.64 R20, [R1+0x6f0] ;  /* 0x0006f00001147983 */ /* 0x000ea80000300a00 */
[----:B------:R-:W1:Y:S04]  /*ea50*/  LDL.LU.64 R156, [R1+0x700] ;  /* 0x00070000019c7983 */ /* 0x000e680000300a00 */
[----:B------:R-:W4:Y:S04]  /*ea60*/  LDL.LU.64 R154, [R1+0x710] ;  /* 0x00071000019a7983 */ /* 0x000f280000300a00 */
[----:B------:R-:W-:Y:S01]  /*ea70*/  LDGSTS.E [R15+0x3c004], desc[UR8][R134.64], !P1 ;  /* 0x3c004000860f7fae */ /* 0x000fe2000c921848 */
[----:B------:R-:W-:Y:S01]  /*ea80*/  ISETP.GE.U32.AND P1, PT, R136, 0x7ffffee1, PT ;  /* 0x7ffffee18800780c */ /* 0x000fe20003f26070 */
[----:B---3--:R-:W-:-:S02]  /*ea90*/  IMAD.WIDE R136, R6, 0x4, R230 ;  /* 0x0000000406887825 */ /* 0x008fc400078e02e6 */
        /* <DEDUP_REMOVED lines=8> */
[----:B------:R-:W3:Y:S04]  /*eb20*/  LDL.LU.64 R4, [R1+0x750] ;  /* 0x0007500001047983 */ /* 0x000ee80000300a00 */
[----:B------:R-:W-:Y:S04]  /*eb30*/  LDGSTS.E [R15+0x3800c], desc[UR8][R140.64], !P5 ;  /* 0x3800c0008c0f7fae */ /* 0x000fe8000e921848 */
[----:B------:R-:W-:Y:S01]  /*eb40*/  LDGSTS.E [R15+0x3c00c], desc[UR8][R142.64], !P5 ;  /* 0x3c00c0008e0f7fae */ /* 0x000fe2000e921848 */
[----:B------:R-:W-:-:S05]  /*eb50*/  IMAD.WIDE R22, R6, 0x4, R158 ;  /* 0x0000000406167825 */ /* 0x000fca00078e029e */
[----:B------:R-:W-:Y:S04]  /*eb60*/  STL.64 [R1+0x18], R22 ;  /* 0x0000181601007387 */ /* 0x000fe80000100a00 */
[----:B------:R-:W-:Y:S01]  /*eb70*/  LDGSTS.E [R14+0x20000], desc[UR8][R22.64], !P2 ;  /* 0x20000000160e7fae */ /* 0x000fe2000d121848 */
[----:B--2---:R-:W-:-:S04]  /*eb80*/  IMAD.WIDE R20, R6, 0x4, R20 ;  /* 0x0000000406147825 */ /* 0x004fc800078e0214 */
[C---:B-1----:R-:W-:Y:S01]  /*eb90*/  IMAD.WIDE R18, R6.reuse, 0x4, R156 ;  /* 0x0000000406127825 */ /* 0x042fe200078e029c */
[----:B------:R1:W-:Y:S03]  /*eba0*/  STL.64 [R1+0x10], R20 ;  /* 0x0000101401007387 */ /* 0x0003e60000100a00 */
[C---:B----4-:R-:W-:Y:S01]  /*ebb0*/  IMAD.WIDE R16, R6.reuse, 0x4, R154 ;  /* 0x0000000406107825 */ /* 0x050fe200078e029a */
[----:B------:R-:W-:Y:S04]  /*ebc0*/  STL.64 [R1+0x8], R18 ;  /* 0x0000081201007387 */ /* 0x000fe80000100a00 */
[----:B------:R-:W-:Y:S04]  /*ebd0*/  STL.64 [R1], R16 ;  /* 0x0000001001007387 */ /* 0x000fe80000100a00 */
[----:B------:R-:W2:Y:S04]  /*ebe0*/  LDL.LU.64 R158, [R1+0x760] ;  /* 0x00076000019e7983 */ /* 0x000ea80000300a00 */
[----:B------:R-:W4:Y:S04]  /*ebf0*/  LDL.LU.64 R156, [R1+0x770] ;  /* 0x00077000019c7983 */ /* 0x000f280000300a00 */
[----:B------:R-:W-:Y:S04]  /*ec00*/  LDGSTS.E [R14+0x24000], desc[UR8][R20.64], !P2 ;  /* 0x24000000140e7fae */ /* 0x000fe8000d121848 */
[----:B------:R-:W4:Y:S01]  /*ec10*/  LDL.LU.64 R154, [R1+0x780] ;  /* 0x00078000019a7983 */ /* 0x000f220000300a00 */
[----:B---3--:R-:W-:-:S03]  /*ec20*/  IMAD.WIDE R248, R6, 0x4, R230 ;  /* 0x0000000406f87825 */ /* 0x008fc600078e02e6 */
[----:B-1----:R-:W3:Y:S01]  /*ec30*/  LDL.LU.64 R20, [R1+0x790] ;  /* 0x0007900001147983 */ /* 0x002ee20000300a00 */
[----:B------:R-:W-:-:S03]  /*ec40*/  IMAD.WIDE R246, R6, 0x4, R188 ;  /* 0x0000000406f67825 */ /* 0x000fc600078e02bc */
[----:B------:R-:W3:Y:S04]  /*ec50*/  LDL.LU.64 R230, [R1+0x7a0] ;  /* 0x0007a00001e67983 */ /* 0x000ee80000300a00 */
[----:B------:R-:W3:Y:S01]  /*ec60*/  LDL.LU.64 R188, [R1+0x7b0] ;  /* 0x0007b00001bc7983 */ /* 0x000ee20000300a00 */
[----:B------:R-:W-:-:S04]  /*ec70*/  IMAD.WIDE R244, R6, 0x4, R2 ;  /* 0x0000000406f47825 */ /* 0x000fc800078e0202 */
[----:B------:R-:W-:Y:S01]  /*ec80*/  IMAD.WIDE R242, R6, 0x4, R4 ;  /* 0x0000000406f27825 */ /* 0x000fe200078e0204 */
[----:B------:R-:W3:Y:S04]  /*ec90*/  LDL.LU.64 R2, [R1+0x7c0] ;  /* 0x0007c00001027983 */ /* 0x000ee80000300a00 */
[----:B------:R-:W3:Y:S01]  /*eca0*/  LDL.LU.64 R4, [R1+0x7d0] ;  /* 0x0007d00001047983 */ /* 0x000ee20000300a00 */
[----:B------:R-:W-:Y:S01]  /*ecb0*/  ISETP.GE.U32.AND P5, PT, R144, 0x7ffffec3, PT ;  /* 0x7ffffec39000780c */ /* 0x000fe20003fa6070 */
[----:B------:R-:W-:Y:S01]  /*ecc0*/  VIADD R144, R149, 0xffffff40 ;  /* 0xffffff4095907836 */ /* 0x000fe20000000000 */
[----:B------:R-:W-:Y:S01]  /*ecd0*/  ISETP.GE.U32.AND P6, PT, R145, 0x7ffffec4, PT ;  /* 0x7ffffec49100780c */ /* 0x000fe20003fc6070 */
[----:B------:R-:W-:Y:S01]  /*ece0*/  VIADD R145, R147, 0xffffff41 ;  /* 0xffffff4193917836 */ /* 0x000fe20000000000 */
[----:B------:R-:W-:Y:S04]  /*ecf0*/  LDGSTS.E [R14+0x20004], desc[UR8][R18.64], !P4 ;  /* 0x20004000120e7fae */ /* 0x000fe8000e121848 */
[----:B------:R-:W-:Y:S01]  /*ed00*/  LDGSTS.E [R14+0x24004], desc[UR8][R16.64], !P4 ;  /* 0x24004000100e7fae */ /* 0x000fe2000e121848 */
[----:B------:R-:W-:Y:S01]  /*ed10*/  ISETP.GE.U32.AND P4, PT, R144, 0x7ffffec1, PT ;  /* 0x7ffffec19000780c */ /* 0x000fe20003f86070 */
[----:B------:R-:W-:-:S02]  /*ed20*/  VIADD R144, R148, 0xffffff22 ;  /* 0xffffff2294907836 */ /* 0x000fc40000000000 */
[----:B------:R-:W-:Y:S01]  /*ed30*/  STL.64 [R1+0xca8], R248 ;  /* 0x000ca8f801007387 */ /* 0x000fe20000100a00 */
[----:B------:R-:W-:-:S03]  /*ed40*/  ISETP.GE.U32.AND P2, PT, R145, 0x7ffffec2, PT ;  /* 0x7ffffec29100780c */ /* 0x000fc60003f46070 */
[----:B------:R-:W-:Y:S01]  /*ed50*/  STL.64 [R1+0xcb0], R246 ;  /* 0x000cb0f601007387 */ /* 0x000fe20000100a00 */
[----:B------:R-:W-:-:S03]  /*ed60*/  IADD3 R145, R146, -0xdd, RZ ;  /* 0xffffff2392917810 */ /* 0x000fc60007ffe0ff */
[----:B------:R-:W-:Y:S04]  /*ed70*/  STL.64 [R1+0xcb8], R244 ;  /* 0x000cb8f401007387 */ /* 0x000fe80000100a00 */
[----:B------:R-:W-:Y:S04]  /*ed80*/  LDGSTS.E [R14+0x20008], desc[UR8][R248.64], !P0 ;  /* 0x20008000f80e7fae */ /* 0x000fe8000c121848 */
[----:B------:R-:W-:Y:S04]  /*ed90*/  STL.64 [R1+0xcc0], R242 ;  /* 0x000cc0f201007387 */ /* 0x000fe80000100a00 */
[----:B------:R-:W-:Y:S01]  /*eda0*/  LDGSTS.E [R14+0x24008], desc[UR8][R246.64], !P0 ;  /* 0x24008000f60e7fae */ /* 0x000fe2000c121848 */
[----:B------:R-:W-:-:S03]  /*edb0*/  ISETP.GE.U32.AND P0, PT, R145, 0x7ffffea4, PT ;  /* 0x7ffffea49100780c */ /* 0x000fc60003f06070 */
[----:B------:R-:W3:Y:S04]  /*edc0*/  LDL.LU.64 R250, [R1+0x7e0] ;  /* 0x0007e00001fa7983 */ /* 0x000ee80000300a00 */
[----:B------:R-:W-:Y:S04]  /*edd0*/  LDGSTS.E [R14+0x2000c], desc[UR8][R244.64], !P1 ;  /* 0x2000c000f40e7fae */ /* 0x000fe8000c921848 */
[----:B------:R-:W3:Y:S04]  /*ede0*/  LDL.LU.64 R162, [R1+0x7f0] ;  /* 0x0007f00001a27983 */ /* 0x000ee80000300a00 */
[----:B------:R-:W-:Y:S01]  /*edf0*/  LDGSTS.E [R14+0x2400c], desc[UR8][R242.64], !P1 ;  /* 0x2400c000f20e7fae */ /* 0x000fe2000c921848 */
[----:B------:R-:W-:Y:S01]  /*ee00*/  ISETP.GE.U32.AND P1, PT, R144, 0x7ffffea3, PT ;  /* 0x7ffffea39000780c */ /* 0x000fe20003f26070 */
[----:B------:R-:W-:-:S02]  /*ee10*/  VIADD R153, R153, 0xffffff21 ;  /* 0xffffff2199997836 */ /* 0x000fc40000000000 */
[----:B------:R-:W-:Y:S01]  /*ee20*/  VIADD R152, R152, 0xffffff20 ;  /* 0xffffff2098987836 */ /* 0x000fe20000000000 */
[----:B------:R-:W3:Y:S01]  /*ee30*/  LDL.LU.64 R164, [R1+0x800] ;  /* 0x0008000001a47983 */ /* 0x000ee20000300a00 */
[----:B--2---:R-:W-:-:S04]  /*ee40*/  IMAD.WIDE R144, R6, 0x4, R158 ;  /* 0x0000000406907825 */ /* 0x004fc800078e029e */
[C---:B----4-:R-:W-:Y:S01]  /*ee50*/  IMAD.WIDE R146, R6.reuse, 0x4, R156 ;  /* 0x0000000406927825 */ /* 0x050fe200078e029c */
[----:B------:R-:W-:Y:S04]  /*ee60*/  LDGSTS.E [R14+0x28000], desc[UR8][R144.64], !P6 ;  /* 0x28000000900e7fae */ /* 0x000fe8000f121848 */
[----:B------:R-:W-:Y:S01]  /*ee70*/  LDGSTS.E [R14+0x2c000], desc[UR8][R146.64], !P6 ;  /* 0x2c000000920e7fae */ /* 0x000fe2000f121848 */
[----:B------:R-:W-:Y:S01]  /*ee80*/  IMAD.WIDE R148, R6, 0x4, R154 ;  /* 0x0000000406947825 */ /* 0x000fe200078e029a */
[----:B------:R-:W-:-:S04]  /*ee90*/  ISETP.GE.U32.AND P6, PT, R153, 0x7ffffea2, PT ;  /* 0x7ffffea29900780c */ /* 0x000fc80003fc6070 */
[----:B------:R-:W-:Y:S01]  /*eea0*/  LDGSTS.E [R14+0x28004], desc[UR8][R148.64], !P5 ;  /* 0x28004000940e7fae */ /* 0x000fe2000e921848 */
[----:B---3--:R-:W-:-:S03]  /*eeb0*/  IMAD.WIDE R150, R6, 0x4, R20 ;  /* 0x0000000406967825 */ /* 0x008fc600078e0214 */
[----:B------:R-:W2:Y:S04]  /*eec0*/  LDL.LU.64 R20, [R1+0x810] ;  /* 0x0008100001147983 */ /* 0x000ea80000300a00 */
[----:B------:R-:W-:Y:S01]  /*eed0*/  LDGSTS.E [R14+0x2c004], desc[UR8][R150.64], !P5 ;  /* 0x2c004000960e7fae */ /* 0x000fe2000e921848 */
[----:B------:R-:W-:Y:S01]  /*eee0*/  ISETP.GE.U32.AND P5, PT, R152, 0x7ffffea1, PT ;  /* 0x7ffffea19800780c */ /* 0x000fe20003fa6070 */
[C---:B------:R-:W-:Y:S02]  /*eef0*/  IMAD.WIDE R152, R6.reuse, 0x4, R230 ;  /* 0x0000000406987825 */ /* 0x040fe400078e02e6 */
[----:B------:R-:W3:Y:S02]  /*ef00*/  LDL.LU.64 R230, [R1+0x820] ;  /* 0x0008200001e67983 */ /* 0x000ee40000300a00 */
[----:B------:R-:W-:-:S02]  /*ef10*/  IMAD.WIDE R154, R6, 0x4, R188 ;  /* 0x00000004069a7825 */ /* 0x000fc400078e02bc */
[----:B------:R-:W4:Y:S02]  /*ef20*/  LDL.LU.64 R188, [R1+0x830] ;  /* 0x0008300001bc7983 */ /* 0x000f240000300a00 */
[----:B------:R-:W-:Y:S02]  /*ef30*/  VIADD R160, R160, 0xffffff02 ;  /* 0xffffff02a0a07836 */ /* 0x000fe40000000000 */
[----:B------:R-:W-:Y:S04]  /*ef40*/  LDGSTS.E [R14+0x28008], desc[UR8][R152.64], !P2 ;  /* 0x28008000980e7fae */ /* 0x000fe8000d121848 */
[----:B------:R-:W-:Y:S01]  /*ef50*/  LDGSTS.E [R14+0x2c008], desc[UR8][R154.64], !P2 ;  /* 0x2c0080009a0e7fae */ /* 0x000fe2000d121848 */
[----:B------:R-:W-:-:S03]  /*ef60*/  IMAD.WIDE R156, R6, 0x4, R2 ;  /* 0x00000004069c7825 */ /* 0x000fc600078e0202 */
[----:B------:R-:W3:Y:S01]  /*ef70*/  LDL.LU.64 R2, [R1+0x850] ;  /* 0x0008500001027983 */ /* 0x000ee20000300a00 */
[----:B------:R-:W-:-:S03]  /*ef80*/  IMAD.WIDE R158, R6, 0x4, R4 ;  /* 0x00000004069e7825 */ /* 0x000fc600078e0204 */
[----:B------:R-:W4:Y:S01]  /*ef90*/  LDL.LU.64 R4, [R1+0x860] ;  /* 0x0008600001047983 */ /* 0x000f220000300a00 */
[----:B------:R-:W-:-:S03]  /*efa0*/  ISETP.GE.U32.AND P2, PT, R161, 0x7ffffe84, PT ;  /* 0x7ffffe84a100780c */ /* 0x000fc60003f46070 */
[----:B------:R-:W-:Y:S04]  /*efb0*/  LDGSTS.E [R14+0x2800c], desc[UR8][R156.64], !P4 ;  /* 0x2800c0009c0e7fae */ /* 0x000fe8000e121848 */
[----:B------:R-:W-:Y:S01]  /*efc0*/  LDGSTS.E [R14+0x2c00c], desc[UR8][R158.64], !P4 ;  /* 0x2c00c0009e0e7fae */ /* 0x000fe2000e121848 */
[----:B------:R-:W-:-:S03]  /*efd0*/  ISETP.GE.U32.AND P4, PT, R160, 0x7ffffe83, PT ;  /* 0x7ffffe83a000780c */ /* 0x000fc60003f86070 */
[----:B------:R-:W-:Y:S04]  /*efe0*/  STL.64 [R1+0xcc8], R152 ;  /* 0x000cc89801007387 */ /* 0x000fe80000100a00 */
[----:B------:R-:W-:Y:S04]  /*eff0*/  STL.64 [R1+0xcd0], R154 ;  /* 0x000cd09a01007387 */ /* 0x000fe80000100a00 */
[----:B------:R-:W-:Y:S04]  /*f000*/  STL.64 [R1+0xcd8], R156 ;  /* 0x000cd89c01007387 */ /* 0x000fe80000100a00 */
[----:B------:R-:W-:Y:S01]  /*f010*/  STL.64 [R1+0xce0], R158 ;  /* 0x000ce09e01007387 */ /* 0x000fe20000100a00 */
[----:B------:R-:W-:-:S04]  /*f020*/  IMAD.WIDE R160, R6, 0x4, R250 ;  /* 0x0000000406a07825 */ /* 0x000fc800078e02fa */
[C---:B------:R-:W-:Y:S01]  /*f030*/  IMAD.WIDE R162, R6.reuse, 0x4, R162 ;  /* 0x0000000406a27825 */ /* 0x040fe200078e02a2 */
[----:B------:R-:W-:Y:S04]  /*f040*/  STL.64 [R1+0xce8], R160 ;  /* 0x000ce8a001007387 */ /* 0x000fe80000100a00 */
[----:B------:R-:W-:Y:S04]  /*f050*/  STL.64 [R1+0xcf0], R162 ;  /* 0x000cf0a201007387 */ /* 0x000fe80000100a00 */
[----:B------:R-:W4:Y:S01]  /*f060*/  LDL.LU.64 R186, [R1+0x870] ;  /* 0x0008700001ba7983 */ /* 0x000f220000300a00 */
[----:B------:R-:W-:-:S03]  /*f070*/  IMAD.WIDE R164, R6, 0x4, R164 ;  /* 0x0000000406a47825 */ /* 0x000fc600078e02a4 */
[----:B------:R-:W4:Y:S04]  /*f080*/  LDL.LU.64 R182, [R1+0x880] ;  /* 0x0008800001b67983 */ /* 0x000f280000300a00 */
[----:B------:R-:W4:Y:S04]  /*f090*/  LDL.LU.64 R180, [R1+0x890] ;  /* 0x0008900001b47983 */ /* 0x000f280000300a00 */
[----:B------:R-:W4:Y:S04]  /*f0a0*/  LDL.LU.64 R250, [R1+0x8a8] ;  /* 0x0008a80001fa7983 */ /* 0x000f280000300a00 */
[----:B------:R-:W-:Y:S01]  /*f0b0*/  STL.64 [R1+0xd00], R164 ;  /* 0x000d00a401007387 */ /* 0x000fe20000100a00 */
[----:B------:R-:W1:Y:S01]  /*f0c0*/  S2R R252, SR_TID.X ;  /* 0x0000000000fc7919 */ /* 0x000e620000002100 */
[----:B------:R-:W-:-:S02]  /*f0d0*/  VIADD R177, R177, 0xffffff00 ;  /* 0xffffff00b1b17836 */ /* 0x000fc40000000000 */
[----:B------:R-:W-:Y:S04]  /*f0e0*/  LDGSTS.E [R14+0x30000], desc[UR8][R160.64], !P0 ;  /* 0x30000000a00e7fae */ /* 0x000fe8000c121848 */
[----:B------:R1:W-:Y:S01]  /*f0f0*/  LDGSTS.E [R14+0x34000], desc[UR8][R162.64], !P0 ;  /* 0x34000000a20e7fae */ /* 0x0003e2000c121848 */
[----:B------:R-:W-:-:S03]  /*f100*/  VIADD R168, R168, 0xffffff01 ;  /* 0xffffff01a8a87836 */ /* 0x000fc60000000000 */
[----:B------:R-:W-:Y:S01]  /*f110*/  LDGSTS.E [R14+0x30004], desc[UR8][R164.64], !P1 ;  /* 0x30004000a40e7fae */ /* 0x000fe2000c921848 */
[----:B--2---:R-:W-:-:S05]  /*f120*/  IMAD.WIDE R166, R6, 0x4, R20 ;  /* 0x0000000406a67825 */ /* 0x004fca00078e0214 */
[----:B------:R-:W-:Y:S04]  /*f130*/  STL.64 [R1+0xd08], R166 ;  /* 0x000d08a601007387 */ /* 0x000fe80000100a00 */
[----:B------:R-:W2:Y:S01]  /*f140*/  LDL.LU.64 R20, [R1+0x8a0] ;  /* 0x0008a00001147983 */ /* 0x000ea20000300a00 */
[----:B---3--:R-:W-:-:S04]  /*f150*/  IMAD.WIDE R172, R6, 0x4, R2 ;  /* 0x0000000406ac7825 */ /* 0x008fc800078e0202 */
[----:B----4-:R-:W-:Y:S01]  /*f160*/  IMAD.WIDE R174, R6, 0x4, R4 ;  /* 0x0000000406ae7825 */ /* 0x010fe200078e0204 */
[----:B------:R-:W3:Y:S04]  /*f170*/  LDL.LU.64 R2, [R1+0x8b8] ;  /* 0x0008b80001027983 */ /* 0x000ee80000300a00 */
[----:B------:R-:W4:Y:S01]  /*f180*/  LDL.LU.64 R4, [R1+0x8c8] ;  /* 0x0008c80001047983 */ /* 0x000f220000300a00 */
[----:B-1----:R-:W-:-:S03]  /*f190*/  LOP3.LUT R252, R252, 0x7f, RZ, 0xc0, !PT ;  /* 0x0000007ffcfc7812 */ /* 0x002fc600078ec0ff */
[----:B------:R-:W-:Y:S01]  /*f1a0*/  LDGSTS.E [R14+0x34004], desc[UR8][R166.64], !P1 ;  /* 0x34004000a60e7fae */ /* 0x000fe2000c921848 */
[----:B------:R-:W-:Y:S02]  /*f1b0*/  ISETP.GE.AND P0, PT, R252, R177, PT ;  /* 0x000000b1fc00720c */ /* 0x000fe40003f06270 */
[----:B------:R-:W1:Y:S01]  /*f1c0*/  LDC R252, c[0x0][0x230] ;  /* 0x00008c00fffc7b82 */ /* 0x000e620000000800 */
[----:B------:R-:W-:Y:S01]  /*f1d0*/  ISETP.GE.U32.AND P1, PT, R168, 0x7ffffe82, PT ;  /* 0x7ffffe82a800780c */ /* 0x000fe20003f26070 */
[----:B------:R-:W-:Y:S01]  /*f1e0*/  IMAD.WIDE R168, R6, 0x4, R230 ;  /* 0x0000000406a87825 */ /* 0x000fe200078e02e6 */
[----:B------:R-:W-:-:S03]  /*f1f0*/  SEL R176, RZ, 0x4, P0 ;  /* 0x00000004ffb07807 */ /* 0x000fc60000000000 */
[----:B------:R-:W-:Y:S01]  /*f200*/  IMAD.WIDE R170, R6, 0x4, R188 ;  /* 0x0000000406aa7825 */ /* 0x000fe200078e02bc */
[----:B------:R-:W-:Y:S01]  /*f210*/  LDGSTS.E [R14+0x30008], desc[UR8][R168.64], !P6 ;  /* 0x30008000a80e7fae */ /* 0x000fe2000f121848 */
[----:B------:R-:W2:Y:S03]  /*f220*/  LDC R230, c[0x0][0x230] ;  /* 0x00008c00ffe67b82 */ /* 0x000ea60000000800 */
[----:B------:R-:W-:Y:S01]  /*f230*/  LDGSTS.E [R14+0x34008], desc[UR8][R170.64], !P6 ;  /* 0x34008000aa0e7fae */ /* 0x000fe2000f121848 */
[----:B------:R-:W-:Y:S01]  /*f240*/  ISETP.GE.U32.AND P6, PT, R177, 0x7ffffe81, PT ;  /* 0x7ffffe81b100780c */ /* 0x000fe20003fc6070 */
[----:B------:R-:W-:Y:S02]  /*f250*/  VIADD R177, R178, 0xfffffeff ;  /* 0xfffffeffb2b17836 */ /* 0x000fe40000000000 */
[----:B------:R2:W-:Y:S04]  /*f260*/  LDGSTS.E [R14+0x3000c], desc[UR8][R172.64], !P5 ;  /* 0x3000c000ac0e7fae */ /* 0x0005e8000e921848 */
[----:B------:R-:W-:Y:S01]  /*f270*/  LDGSTS.E [R14+0x3400c], desc[UR8][R174.64], !P5 ;  /* 0x3400c000ae0e7fae */ /* 0x000fe2000e921848 */
[----:B-1----:R-:W-:-:S03]  /*f280*/  IADD3 R252, R252, 0x7f, RZ ;  /* 0x0000007ffcfc7810 */ /* 0x002fc60007ffe0ff */
[----:B------:R-:W2:Y:S01]  /*f290*/  LDL.LU.64 R188, [R1+0x8d8] ;  /* 0x0008d80001bc7983 */ /* 0x000ea20000300a00 */
[----:B------:R-:W-:Y:S02]  /*f2a0*/  ISETP.GT.AND P0, PT, R252, 0x17f, PT ;  /* 0x0000017ffc00780c */ /* 0x000fe40003f04270 */
[----:B------:R-:W-:Y:S01]  /*f2b0*/  ISETP.GE.U32.AND P5, PT, R177, 0x7ffffe80, PT ;  /* 0x7ffffe80b100780c */ /* 0x000fe20003fa6070 */
[----:B------:R-:W-:Y:S01]  /*f2c0*/  STL.64 [R1+0xd10], R168 ;  /* 0x000d10a801007387 */ /* 0x000fe20000100a00 */
[----:B------:R-:W-:Y:S01]  /*f2d0*/  SEL R176, R176, RZ, P0 ;  /* 0x000000ffb0b07207 */ /* 0x000fe20000000000 */
[----:B------:R-:W-:-:S03]  /*f2e0*/  IMAD.WIDE R180, R6, 0x4, R180 ;  /* 0x0000000406b47825 */ /* 0x000fc600078e02b4 */
[----:B------:R-:W-:Y:S01]  /*f2f0*/  ISETP.NE.U32.AND P0, PT, R176, RZ, PT ;  /* 0x000000ffb000720c */ /* 0x000fe20003f05070 */
[----:B------:R-:W-:Y:S01]  /*f300*/  STL.64 [R1+0xd18], R170 ;  /* 0x000d18aa01007387 */ /* 0x000fe20000100a00 */
[----:B------:R-:W-:Y:S02]  /*f310*/  VIADD R185, R185, 0xfffffefe ;  /* 0xfffffefeb9b97836 */ /* 0x000fe40000000000 */
[----:B------:R-:W-:Y:S01]  /*f320*/  VIADD R184, R184, 0xfffffefd ;  /* 0xfffffefdb8b87836 */ /* 0x000fe20000000000 */
[----:B------:R-:W-:Y:S01]  /*f330*/  IADD3 R195, R195, -0x104, RZ ;  /* 0xfffffefcc3c37810 */ /* 0x000fe20007ffe0ff */
[C---:B------:R-:W-:Y:S01]  /*f340*/  IMAD.WIDE R176, R6.reuse, 0x4, R186 ;  /* 0x0000000406b07825 */ /* 0x040fe200078e02ba */
[----:B------:R-:W-:Y:S01]  /*f350*/  STL.64 [R1+0xd20], R172 ;  /* 0x000d20ac01007387 */ /* 0x000fe20000100a00 */
[----:B------:R-:W1:Y:S02]  /*f360*/  LDC R252, c[0x0][0x230] ;  /* 0x00008c00fffc7b82 */ /* 0x000e640000000800 */
[C---:B------:R-:W-:Y:S01]  /*f370*/  IMAD.WIDE R178, R6.reuse, 0x4, R182 ;  /* 0x0000000406b27825 */ /* 0x040fe200078e02b6 */
[----:B------:R-:W-:Y:S03]  /*f380*/  STL.64 [R1+0xd28], R174 ;  /* 0x000d28ae01007387 */ /* 0x000fe60000100a00 */
[C---:B------:R-:W-:Y:S01]  /*f390*/  IMAD.WIDE R182, R6.reuse, 0x4, R250 ;  /* 0x0000000406b67825 */ /* 0x040fe200078e02fa */
[----:B------:R-:W-:Y:S01]  /*f3a0*/  STL.64 [R1+0xd30], R176 ;  /* 0x000d30b001007387 */ /* 0x000fe20000100a00 */
[----:B------:R-:W1:Y:S03]  /*f3b0*/  LDC R251, c[0x0][0x230] ;  /* 0x00008c00fffb7b82 */ /* 0x000e660000000800 */
[----:B------:R-:W-:Y:S04]  /*f3c0*/  STL.64 [R1+0xd38], R178 ;  /* 0x000d38b201007387 */ /* 0x000fe80000100a00 */
[----:B------:R-:W-:Y:S04]  /*f3d0*/  STL.64 [R1+0xd40], R180 ;  /* 0x000d40b401007387 */ /* 0x000fe80000100a00 */
[----:B------:R-:W-:Y:S04]  /*f3e0*/  STL.64 [R1+0xd48], R182 ;  /* 0x000d48b601007387 */ /* 0x000fe80000100a00 */
[----:B------:R-:W2:Y:S04]  /*f3f0*/  LDL.LU.64 R206, [R1+0x200] ;  /* 0x0002000001ce7983 */ /* 0x000ea80000300a00 */
[----:B------:R-:W-:Y:S04]  /*f400*/  LDGSTS.E [R14+0x38000], desc[UR8][R176.64], !P2 ;  /* 0x38000000b00e7fae */ /* 0x000fe8000d121848 */
[----:B------:R-:W-:Y:S01]  /*f410*/  LDGSTS.E [R14+0x3c000], desc[UR8][R178.64], !P2 ;  /* 0x3c000000b20e7fae */ /* 0x000fe2000d121848 */
[----:B---3--:R-:W-:-:S03]  /*f420*/  IMAD.WIDE R186, R6, 0x4, R2 ;  /* 0x0000000406ba7825 */ /* 0x008fc600078e0202 */
[----:B------:R-:W-:Y:S04]  /*f430*/  LDGSTS.E [R14+0x38004], desc[UR8][R180.64], !P4 ;  /* 0x38004000b40e7fae */ /* 0x000fe8000e121848 */
[----:B------:R-:W3:Y:S01]  /*f440*/  LDL.LU.64 R2, [R1+0x210] ;  /* 0x0002100001027983 */ /* 0x000ee20000300a00 */
[----:B----4-:R-:W-:-:S03]  /*f450*/  IMAD.WIDE R190, R6, 0x4, R4 ;  /* 0x0000000406be7825 */ /* 0x010fc600078e0204 */
[----:B------:R-:W4:Y:S04]  /*f460*/  LDL.LU.64 R204, [R1+0x220] ;  /* 0x0002200001cc7983 */ /* 0x000f280000300a00 */
[----:B------:R-:W3:Y:S04]  /*f470*/  LDL.LU.64 R202, [R1+0x228] ;  /* 0x0002280001ca7983 */ /* 0x000ee80000300a00 */
[----:B------:R-:W4:Y:S04]  /*f480*/  LDL.LU.64 R4, [R1+0x230] ;  /* 0x0002300001047983 */ /* 0x000f280000300a00 */
[----:B------:R-:W3:Y:S04]  /*f490*/  LDL.LU.64 R200, [R1+0x240] ;  /* 0x0002400001c87983 */ /* 0x000ee80000300a00 */
[----:B------:R-:W3:Y:S01]  /*f4a0*/  LDL.LU.64 R196, [R1+0x250] ;  /* 0x0002500001c47983 */ /* 0x000ee20000300a00 */
[----:B------:R-:W-:-:S03]  /*f4b0*/  ISETP.GE.U32.AND P2, PT, R185, 0x7ffffe7f, PT ;  /* 0x7ffffe7fb900780c */ /* 0x000fc60003f46070 */
[----:B------:R-:W-:Y:S01]  /*f4c0*/  LDGSTS.E [R14+0x3c004], desc[UR8][R182.64], !P4 ;  /* 0x3c004000b60e7fae */ /* 0x000fe2000e121848 */
[----:B------:R-:W-:Y:S01]  /*f4d0*/  ISETP.GE.U32.AND P4, PT, R184, 0x7ffffe7e, PT ;  /* 0x7ffffe7eb800780c */ /* 0x000fe20003f86070 */
[C---:B--2---:R-:W-:Y:S02]  /*f4e0*/  IMAD.WIDE R184, R6.reuse, 0x4, R20 ;  /* 0x0000000406b87825 */ /* 0x044fe400078e0214 */
[----:B------:R-:W2:Y:S02]  /*f4f0*/  LDL.LU.64 R198, [R1+0x258] ;  /* 0x0002580001c67983 */ /* 0x000ea40000300a00 */
[----:B------:R-:W-:Y:S02]  /*f500*/  IMAD.U32 R250, RZ, RZ, UR7 ;  /* 0x00000007fffa7e24 */ /* 0x000fe4000f8e00ff */
[----:B------:R-:W2:Y:S01]  /*f510*/  LDL.LU.64 R20, [R1+0x268] ;  /* 0x0002680001147983 */ /* 0x000ea20000300a00 */
[----:B------:R-:W-:-:S03]  /*f520*/  IMAD.WIDE R192, R6, 0x4, R188 ;  /* 0x0000000406c07825 */ /* 0x000fc600078e02bc */
[----:B------:R1:W-:Y:S01]  /*f530*/  STL.64 [R1+0xd50], R6 ;  /* 0x000d500601007387 */ /* 0x0003e20000100a00 */
[----:B------:R-:W-:-:S03]  /*f540*/  VIADD R230, R230, 0xfffffefa ;  /* 0xfffffefae6e67836 */ /* 0x000fc60000000000 */
[----:B------:R-:W-:Y:S04]  /*f550*/  STL.64 [R1+0xd60], R184 ;  /* 0x000d60b801007387 */ /* 0x000fe80000100a00 */
[----:B------:R-:W-:Y:S04]  /*f560*/  STL.64 [R1+0xd68], R186 ;  /* 0x000d68ba01007387 */ /* 0x000fe80000100a00 */
[----:B------:R-:W-:Y:S04]  /*f570*/  LDGSTS.E [R14+0x38008], desc[UR8][R184.64], !P1 ;  /* 0x38008000b80e7fae */ /* 0x000fe8000c921848 */
[----:B------:R-:W-:Y:S04]  /*f580*/  STL.64 [R1+0xd70], R190 ;  /* 0x000d70be01007387 */ /* 0x000fe80000100a00 */
[----:B------:R-:W-:Y:S04]  /*f590*/  LDGSTS.E [R14+0x3c008], desc[UR8][R186.64], !P1 ;  /* 0x3c008000ba0e7fae */ /* 0x000fe8000c921848 */
[----:B------:R2:W-:Y:S04]  /*f5a0*/  STL.64 [R1+0xd80], R14 ;  /* 0x000d800e01007387 */ /* 0x0005e80000100a00 */
[----:B------:R-:W-:Y:S04]  /*f5b0*/  LDGSTS.E [R14+0x3800c], desc[UR8][R190.64], !P6 ;  /* 0x3800c000be0e7fae */ /* 0x000fe8000f121848 */
[----:B------:R-:W-:Y:S04]  /*f5c0*/  STL.64 [R1+0xd78], R192 ;  /* 0x000d78c001007387 */ /* 0x000fe80000100a00 */
[----:B------:R2:W-:Y:S04]  /*f5d0*/  LDGSTS.E [R14+0x3c00c], desc[UR8][R192.64], !P6 ;  /* 0x3c00c000c00e7fae */ /* 0x0005e8000f121848 */
[----:B------:R-:W2:Y:S04]  /*f5e0*/  LDL.LU.64 R188, [R1+0x278] ;  /* 0x0002780001bc7983 */ /* 0x000ea80000300a00 */
[----:B------:R-:W-:Y:S01]  /*f5f0*/  STL [R1+0xd88], R230 ;  /* 0x000d88e601007387 */ /* 0x000fe20000100800 */
[----:B-1----:R-:W-:-:S04]  /*f600*/  IMAD.WIDE R6, R250, 0x4, R206 ;  /* 0x00000004fa067825 */ /* 0x002fc800078e02ce */
[----:B----4-:R-:W-:-:S04]  /*f610*/  IMAD.WIDE R162, R250, 0x4, R4 ;  /* 0x00000004faa27825 */ /* 0x010fc800078e0204 */
[----:B---3--:R-:W-:-:S04]  /*f620*/  IMAD.WIDE R232, R250, 0x4, R196 ;  /* 0x00000004fae87825 */ /* 0x008fc800078e02c4 */
[----:B------:R-:W-:-:S04]  /*f630*/  IMAD.WIDE R172, R250, 0x4, R202 ;  /* 0x00000004faac7825 */ /* 0x000fc800078e02ca */
[----:B------:R-:W-:-:S04]  /*f640*/  IMAD.WIDE R152, R250, 0x4, R200 ;  /* 0x00000004fa987825 */ /* 0x000fc800078e02c8 */
[----:B--2---:R-:W-:-:S04]  /*f650*/  IMAD.WIDE R238, R250, 0x4, R198 ;  /* 0x00000004faee7825 */ /* 0x004fc800078e02c6 */
[----:B------:R-:W-:-:S04]  /*f660*/  IMAD.WIDE R156, R250, 0x4, R10 ;  /* 0x00000004fa9c7825 */ /* 0x000fc800078e020a */
[----:B------:R-:W-:Y:S01]  /*f670*/  VIADD R194, R194, 0xfffffefb ;  /* 0xfffffefbc2c27836 */ /* 0x000fe20000000000 */
[----:B------:R-:W-:Y:S01]  /*f680*/  ISETP.GE.U32.AND P1, PT, R195, 0x7ffffe7d, PT ;  /* 0x7ffffe7dc300780c */ /* 0x000fe20003f26070 */
[C---:B------:R-:W-:Y:S01]  /*f690*/  IMAD.WIDE R14, R250.reuse, 0x4, R2 ;  /* 0x00000004fa0e7825 */ /* 0x040fe200078e0202 */
[----:B------:R-:W0:Y:S04]  /*f6a0*/  LDGDEPBAR ;  /* 0x00000000000079af */ /* 0x000e280000000000 */
[----:B------:R-:W2:Y:S04]  /*f6b0*/  LDL.LU.64 R2, [R1+0x280] ;  /* 0x0002800001027983 */ /* 0x000ea80000300a00 */
[----:B------:R1:W-:Y:S04]  /*f6c0*/  STL.64 [R1+0x208], R6 ;  /* 0x0002080601007387 */ /* 0x0003e80000100a00 */
[----:B------:R-:W3:Y:S04]  /*f6d0*/  LDL.LU.64 R210, [R1+0x290] ;  /* 0x0002900001d27983 */ /* 0x000ee80000300a00 */
[----:B------:R-:W4:Y:S01]  /*f6e0*/  LDL.LU.64 R4, [R1+0x2a0] ;  /* 0x0002a00001047983 */ /* 0x000f220000300a00 */
[----:B-1----:R-:W-:-:S03]  /*f6f0*/  IMAD.WIDE R6, R250, 0x4, R204 ;  /* 0x00000004fa067825 */ /* 0x002fc600078e02cc */
[----:B------:R-:W-:Y:S04]  /*f700*/  STL.64 [R1+0x200], R14 ;  /* 0x0002000e01007387 */ /* 0x000fe80000100a00 */
[----:B------:R-:W-:Y:S04]  /*f710*/  STL.64 [R1+0xd90], R14 ;  /* 0x000d900e01007387 */ /* 0x000fe80000100a00 */
[----:B------:R-:W4:Y:S04]  /*f720*/  LDL.LU.64 R208, [R1+0x2a8] ;  /* 0x0002a80001d07983 */ /* 0x000f280000300a00 */
[----:B------:R-:W4:Y:S04]  /*f730*/  LDL.LU.64 R206, [R1+0x2b8] ;  /* 0x0002b80001ce7983 */ /* 0x000f280000300a00 */
[----:B------:R-:W4:Y:S04]  /*f740*/  LDL.LU.64 R204, [R1+0x2c8] ;  /* 0x0002c80001cc7983 */ /* 0x000f280000300a00 */
[----:B------:R-:W-:Y:S04]  /*f750*/  STL.64 [R1+0x1f8], R6 ;  /* 0x0001f80601007387 */ /* 0x000fe80000100a00 */
[----:B------:R-:W-:Y:S04]  /*f760*/  STL.64 [R1+0xd98], R6 ;  /* 0x000d980601007387 */ /* 0x000fe80000100a00 */
[----:B------:R-:W4:Y:S04]  /*f770*/  LDL.LU.64 R196, [R1+0x2d0] ;  /* 0x0002d00001c47983 */ /* 0x000f280000300a00 */
[----:B------:R-:W-:Y:S04]  /*f780*/  STL.64 [R1+0x1f0], R172 ;  /* 0x0001f0ac01007387 */ /* 0x000fe80000100a00 */
[----:B------:R-:W-:Y:S04]  /*f790*/  STL.64 [R1+0xda0], R172 ;  /* 0x000da0ac01007387 */ /* 0x000fe80000100a00 */
[----:B------:R-:W4:Y:S04]  /*f7a0*/  LDL.LU.64 R202, [R1+0x2e0] ;  /* 0x0002e00001ca7983 */ /* 0x000f280000300a00 */
[----:B------:R-:W-:Y:S04]  /*f7b0*/  STL.64 [R1+0x1e8], R162 ;  /* 0x0001e8a201007387 */ /* 0x000fe80000100a00 */
[----:B------:R1:W-:Y:S04]  /*f7c0*/  STL.64 [R1+0xda8], R162 ;  /* 0x000da8a201007387 */ /* 0x0003e80000100a00 */
[----:B------:R-:W4:Y:S04]  /*f7d0*/  LDL.LU.64 R200, [R1+0x2f0] ;  /* 0x0002f00001c87983 */ /* 0x000f280000300a00 */
[----:B------:R-:W-:Y:S01]  /*f7e0*/  STL.64 [R1+0x1e0], R152 ;  /* 0x0001e09801007387 */ /* 0x000fe20000100a00 */
[----:B-1----:R-:W-:-:S03]  /*f7f0*/  IMAD.WIDE R162, R250, 0x4, R20 ;  /* 0x00000004faa27825 */ /* 0x002fc600078e0214 */
[----:B------:R1:W-:Y:S04]  /*f800*/  STL.64 [R1+0xdb0], R152 ;  /* 0x000db09801007387 */ /* 0x0003e80000100a00 */
[----:B------:R-:W4:Y:S01]  /*f810*/  LDL.LU.64 R20, [R1+0x2f8] ;  /* 0x0002f80001147983 */ /* 0x000f220000300a00 */
[----:B------:R-:W-:-:S03]  /*f820*/  IMAD.WIDE R192, R250, 0x4, R188 ;  /* 0x00000004fac07825 */ /* 0x000fc600078e02bc */
[----:B------:R-:W4:Y:S04]  /*f830*/  LDL.LU.64 R198, [R1+0x308] ;  /* 0x0003080001c67983 */ /* 0x000f280000300a00 */
[----:B------:R-:W-:Y:S04]  /*f840*/  STL.64 [R1+0x1d8], R232 ;  /* 0x0001d8e801007387 */ /* 0x000fe80000100a00 */
[----:B------:R1:W-:Y:S04]  /*f850*/  STL.64 [R1+0x1c8], R162 ;  /* 0x0001c8a201007387 */ /* 0x0003e80000100a00 */
[----:B------:R-:W4:Y:S01]  /*f860*/  LDL.LU.64 R188, [R1+0x318] ;  /* 0x0003180001bc7983 */ /* 0x000f220000300a00 */
[----:B--2---:R-:W-:-:S03]  /*f870*/  IMAD.WIDE R182, R250, 0x4, R2 ;  /* 0x00000004fab67825 */ /* 0x004fc600078e0202 */
[----:B------:R-:W2:Y:S04]  /*f880*/  LDL.LU.64 R2, [R1+0x320] ;  /* 0x0003200001027983 */ /* 0x000ea80000300a00 */
[----:B------:R-:W-:Y:S01]  /*f890*/  STL.64 [R1+0x1d0], R238 ;  /* 0x0001d0ee01007387 */ /* 0x000fe20000100a00 */
[----:B---3--:R-:W-:-:S03]  /*f8a0*/  IMAD.WIDE R170, R250, 0x4, R210 ;  /* 0x00000004faaa7825 */ /* 0x008fc600078e02d2 */
[----:B------:R-:W-:Y:S01]  /*f8b0*/  STL.64 [R1+0x1c0], R192 ;  /* 0x0001c0c001007387 */ /* 0x000fe20000100a00 */
[----:B----4-:R-:W-:-:S03]  /*f8c0*/  IMAD.WIDE R160, R250, 0x4, R4 ;  /* 0x00000004faa07825 */ /* 0x010fc600078e0204 */
[----:B------:R-:W3:Y:S04]  /*f8d0*/  LDL.LU.64 R4, [R1+0x330] ;  /* 0x0003300001047983 */ /* 0x000ee80000300a00 */
[----:B------:R-:W-:Y:S04]  /*f8e0*/  STL.64 [R1+0x1b8], R182 ;  /* 0x0001b8b601007387 */ /* 0x000fe80000100a00 */
[----:B------:R-:W-:Y:S04]  /*f8f0*/  STL.64 [R1+0x1b0], R170 ;  /* 0x0001b0aa01007387 */ /* 0x000fe80000100a00 */
[----:B------:R-:W4:Y:S04]  /*f900*/  LDL.LU.64 R214, [R1+0x340] ;  /* 0x0003400001d67983 */ /* 0x000f280000300a00 */
[----:B------:R-:W4:Y:S04]  /*f910*/  LDL.LU.64 R212, [R1+0x348] ;  /* 0x0003480001d47983 */ /* 0x000f280000300a00 */
[----:B------:R-:W-:Y:S01]  /*f920*/  STL.64 [R1+0x1a8], R160 ;  /* 0x0001a8a001007387 */ /* 0x000fe20000100a00 */
[----:B------:R-:W-:-:S03]  /*f930*/  IMAD.WIDE R172, R250, 0x4, R196 ;  /* 0x00000004faac7825 */ /* 0x000fc600078e02c4 */
[----:B------:R-:W4:Y:S01]  /*f940*/  LDL.LU.64 R196, [R1+0x358] ;  /* 0x0003580001c47983 */ /* 0x000f220000300a00 */
[----:B------:R-:W-:-:S04]  /*f950*/  IMAD.WIDE R242, R250, 0x4, R208 ;  /* 0x00000004faf27825 */ /* 0x000fc800078e02d0 */
[C---:B------:R-:W-:Y:S01]  /*f960*/  IMAD.WIDE R234, R250.reuse, 0x4, R206 ;  /* 0x00000004faea7825 */ /* 0x040fe200078e02ce */
[----:B------:R-:W-:Y:S03]  /*f970*/  STL.64 [R1+0x1a0], R242 ;  /* 0x0001a0f201007387 */ /* 0x000fe60000100a00 */
[C---:B------:R-:W-:Y:S01]  /*f980*/  IMAD.WIDE R240, R250.reuse, 0x4, R204 ;  /* 0x00000004faf07825 */ /* 0x040fe200078e02cc */
[----:B------:R-:W4:Y:S03]  /*f990*/  LDL.LU.64 R210, [R1+0x368] ;  /* 0x0003680001d27983 */ /* 0x000f260000300a00 */
[C---:B------:R-:W-:Y:S01]  /*f9a0*/  IMAD.WIDE R190, R250.reuse, 0x4, R202 ;  /* 0x00000004fabe7825 */ /* 0x040fe200078e02ca */
[----:B------:R-:W-:Y:S04]  /*f9b0*/  STL.64 [R1+0x198], R234 ;  /* 0x000198ea01007387 */ /* 0x000fe80000100a00 */
[----:B------:R1:W-:Y:S04]  /*f9c0*/  STL.64 [R1+0x188], R172 ;  /* 0x000188ac01007387 */ /* 0x0003e80000100a00 */
[----:B------:R-:W4:Y:S01]  /*f9d0*/  LDL.LU.64 R208, [R1+0x380] ;  /* 0x0003800001d07983 */ /* 0x000f220000300a00 */
[----:B------:R-:W-:-:S03]  /*f9e0*/  IMAD.WIDE R180, R250, 0x4, R200 ;  /* 0x00000004fab47825 */ /* 0x000fc600078e02c8 */
[----:B------:R-:W4:Y:S04]  /*f9f0*/  LDL.LU.64 R206, [R1+0x390] ;  /* 0x0003900001ce7983 */ /* 0x000f280000300a00 */
[----:B------:R-:W-:Y:S04]  /*fa00*/  STL.64 [R1+0x190], R240 ;  /* 0x000190f001007387 */ /* 0x000fe80000100a00 */
[----:B------:R-:W-:Y:S01]  /*fa10*/  STL.64 [R1+0x180], R190 ;  /* 0x000180be01007387 */ /* 0x000fe20000100a00 */
[----:B------:R-:W-:-:S03]  /*fa20*/  IMAD.WIDE R168, R250, 0x4, R20 ;  /* 0x00000004faa87825 */ /* 0x000fc600078e0214 */
[----:B------:R-:W4:Y:S04]  /*fa30*/  LDL.LU.64 R20, [R1+0x398] ;  /* 0x0003980001147983 */ /* 0x000f280000300a00 */
[----:B------:R-:W4:Y:S01]  /*fa40*/  LDL.LU.64 R204, [R1+0x3a8] ;  /* 0x0003a80001cc7983 */ /* 0x000f220000300a00 */
[----:B------:R-:W-:-:S03]  /*fa50*/  IMAD.WIDE R158, R250, 0x4, R198 ;  /* 0x00000004fa9e7825 */ /* 0x000fc600078e02c6 */
[----:B------:R-:W4:Y:S04]  /*fa60*/  LDL.LU.64 R202, [R1+0x3b8] ;  /* 0x0003b80001ca7983 */ /* 0x000f280000300a00 */
[----:B------:R-:W-:Y:S04]  /*fa70*/  STL.64 [R1+0x178], R180 ;  /* 0x000178b401007387 */ /* 0x000fe80000100a00 */
[----:B------:R-:W4:Y:S01]  /*fa80*/  LDL.LU.64 R200, [R1+0x3c0] ;  /* 0x0003c00001c87983 */ /* 0x000f220000300a00 */
[----:B------:R-:W-:-:S03]  /*fa90*/  IMAD.WIDE R244, R250, 0x4, R188 ;  /* 0x00000004faf47825 */ /* 0x000fc600078e02bc */
[----:B------:R-:W-:Y:S04]  /*faa0*/  STL.64 [R1+0x170], R168 ;  /* 0x000170a801007387 */ /* 0x000fe80000100a00 */
[----:B------:R-:W4:Y:S04]  /*fab0*/  LDL.LU.64 R198, [R1+0x3d0] ;  /* 0x0003d00001c67983 */ /* 0x000f280000300a00 */
[----:B------:R-:W4:Y:S01]  /*fac0*/  LDL.LU.64 R188, [R1+0x3e0] ;  /* 0x0003e00001bc7983 */ /* 0x000f220000300a00 */
[----:B--2---:R-:W-:-:S03]  /*fad0*/  IMAD.WIDE R236, R250, 0x4, R2 ;  /* 0x00000004faec7825 */ /* 0x004fc600078e0202 */
[----:B------:R-:W2:Y:S01]  /*fae0*/  LDL.LU.64 R2, [R1+0x3e8] ;  /* 0x0003e80001027983 */ /* 0x000ea20000300a00 */
[----:B---3--:R-:W-:-:S03]  /*faf0*/  IMAD.WIDE R18, R250, 0x4, R4 ;  /* 0x00000004fa127825 */ /* 0x008fc600078e0204 */
[----:B------:R-:W3:Y:S04]  /*fb00*/  LDL.LU.64 R4, [R1+0x3f8] ;  /* 0x0003f80001047983 */ /* 0x000ee80000300a00 */
[----:B------:R-:W-:Y:S01]  /*fb10*/  STL.64 [R1+0x168], R158 ;  /* 0x0001689e01007387 */ /* 0x000fe20000100a00 */
[----:B----4-:R-:W-:-:S03]  /*fb20*/  IMAD.WIDE R6, R250, 0x4, R214 ;  /* 0x00000004fa067825 */ /* 0x010fc600078e02d6 */
[----:B------:R-:W-:Y:S04]  /*fb30*/  STL.64 [R1+0x160], R244 ;  /* 0x000160f401007387 */ /* 0x000fe80000100a00 */
[----:B------:R-:W-:Y:S04]  /*fb40*/  STL.64 [R1+0x158], R236 ;  /* 0x000158ec01007387 */ /* 0x000fe80000100a00 */
[----:B------:R4:W-:Y:S01]  /*fb50*/  STL.64 [R1+0x148], R6 ;  /* 0x0001480601007387 */ /* 0x0009e20000100a00 */
[----:B------:R-:W-:-:S03]  /*fb60*/  IMAD.WIDE R178, R250, 0x4, R196 ;  /* 0x00000004fab27825 */ /* 0x000fc600078e02c4 */
[----:B------:R-:W4:Y:S01]  /*fb70*/  LDL.LU.64 R196, [R1+0x410] ;  /* 0x0004100001c47983 */ /* 0x000f220000300a00 */
[----:B------:R-:W-:-:S03]  /*fb80*/  IMAD.WIDE R186, R250, 0x4, R212 ;  /* 0x00000004faba7825 */ /* 0x000fc600078e02d4 */
[----:B------:R-:W-:Y:S01]  /*fb90*/  STL.64 [R1+0x150], R18 ;  /* 0x0001501201007387 */ /* 0x000fe20000100a00 */
[----:B------:R-:W-:-:S03]  /*fba0*/  IMAD.WIDE R166, R250, 0x4, R210 ;  /* 0x00000004faa67825 */ /* 0x000fc600078e02d2 */
[----:B------:R-:W-:Y:S04]  /*fbb0*/  STL.64 [R1+0x140], R186 ;  /* 0x000140ba01007387 */ /* 0x000fe80000100a00 */
[----:B------:R-:W3:Y:S04]  /*fbc0*/  LDL.LU.64 R10, [R1+0x420] ;  /* 0x00042000010a7983 */ /* 0x000ee80000300a00 */
[----:B------:R-:W-:Y:S01]  /*fbd0*/  STL.64 [R1+0x138], R178 ;  /* 0x000138b201007387 */ /* 0x000fe20000100a00 */
[----:B------:R-:W-:-:S03]  /*fbe0*/  IMAD.WIDE R246, R250, 0x4, R208 ;  /* 0x00000004faf67825 */ /* 0x000fc600078e02d0 */
[----:B------:R-:W-:Y:S01]  /*fbf0*/  STL.64 [R1+0x130], R166 ;  /* 0x000130a601007387 */ /* 0x000fe20000100a00 */
[----:B------:R-:W-:-:S03]  /*fc00*/  IMAD.WIDE R22, R250, 0x4, R206 ;  /* 0x00000004fa167825 */ /* 0x000fc600078e02ce */
[----:B------:R-:W-:Y:S04]  /*fc10*/  STL.64 [R1+0x128], R156 ;  /* 0x0001289c01007387 */ /* 0x000fe80000100a00 */
[----:B------:R-:W-:Y:S04]  /*fc20*/  STL.64 [R1+0x120], R246 ;  /* 0x000120f601007387 */ /* 0x000fe80000100a00 */
[----:B------:R-:W-:Y:S01]  /*fc30*/  STL.64 [R1+0x118], R22 ;  /* 0x0001181601007387 */ /* 0x000fe20000100a00 */
[----:B------:R-:W-:-:S04]  /*fc40*/  IMAD.WIDE R20, R250, 0x4, R20 ;  /* 0x00000004fa147825 */ /* 0x000fc800078e0214 */
[----:B------:R-:W-:-:S04]  /*fc50*/  IMAD.WIDE R14, R250, 0x4, R204 ;  /* 0x00000004fa0e7825 */ /* 0x000fc800078e02cc */
[C---:B------:R-:W-:Y:S01]  /*fc60*/  IMAD.WIDE R184, R250.reuse, 0x4, R202 ;  /* 0x00000004fab87825 */ /* 0x040fe200078e02ca */
[----:B------:R3:W-:Y:S04]  /*fc70*/  STL.64 [R1+0x108], R14 ;  /* 0x0001080e01007387 */ /* 0x0007e80000100a00 */
[----:B------:R-:W-:Y:S01]  /*fc80*/  STL.64 [R1+0x110], R20 ;  /* 0x0001101401007387 */ /* 0x000fe20000100a00 */
[----:B------:R-:W-:-:S03]  /*fc90*/  IMAD.WIDE R176, R250, 0x4, R200 ;  /* 0x00000004fab07825 */ /* 0x000fc600078e02c8 */
[----:B------:R-:W-:Y:S04]  /*fca0*/  STL.64 [R1+0x100], R184 ;  /* 0x000100b801007387 */ /* 0x000fe80000100a00 */
[----:B------:R-:W-:Y:S01]  /*fcb0*/  STL.64 [R1+0xf8], R176 ;  /* 0x0000f8b001007387 */ /* 0x000fe20000100a00 */
[----:B------:R-:W-:-:S03]  /*fcc0*/  IMAD.WIDE R164, R250, 0x4, R198 ;  /* 0x00000004faa47825 */ /* 0x000fc600078e02c6 */
[----:B------:R-:W3:Y:S01]  /*fcd0*/  LDL.LU.64 R174, [R1+0x430] ;  /* 0x0004300001ae7983 */ /* 0x000ee20000300a00 */
[----:B------:R-:W-:-:S03]  /*fce0*/  IMAD.WIDE R154, R250, 0x4, R188 ;  /* 0x00000004fa9a7825 */ /* 0x000fc600078e02bc */
[----:B------:R-:W-:Y:S01]  /*fcf0*/  STL.64 [R1+0xf0], R164 ;  /* 0x0000f0a401007387 */ /* 0x000fe20000100a00 */
[----:B------:R-:W-:-:S03]  /*fd00*/  IMAD.WIDE R188, R250, 0x4, R8 ;  /* 0x00000004fabc7825 */ /* 0x000fc600078e0208 */
[----:B------:R-:W3:Y:S01]  /*fd10*/  LDL.LU.64 R8, [R1+0x438] ;  /* 0x0004380001087983 */ /* 0x000ee20000300a00 */
[----:B------:R-:W-:Y:S01]  /*fd20*/  ISETP.GE.U32.AND P6, PT, R194, 0x7ffffe7c, PT ;  /* 0x7ffffe7cc200780c */ /* 0x000fe20003fc6070 */
[C---:B--2---:R-:W-:Y:S02]  /*fd30*/  IMAD.WIDE R248, R250.reuse, 0x4, R2 ;  /* 0x00000004faf87825 */ /* 0x044fe400078e0202 */
[----:B------:R-:W2:Y:S04]  /*fd40*/  LDL.LU.64 R2, [R1+0x448] ;  /* 0x0004480001027983 */ /* 0x000ea80000300a00 */
[----:B------:R-:W2:Y:S04]  /*fd50*/  LDL.LU.64 R16, [R1+0x458] ;  /* 0x0004580001107983 */ /* 0x000ea80000300a00 */
[----:B------:R-:W2:Y:S04]  /*fd60*/  LDL.LU.64 R194, [R1+0x460] ;  /* 0x0004600001c27983 */ /* 0x000ea80000300a00 */
[----:B------:R-:W-:Y:S01]  /*fd70*/  STL.64 [R1+0xe8], R154 ;  /* 0x0000e89a01007387 */ /* 0x000fe20000100a00 */
[----:B----4-:R-:W-:-:S03]  /*fd80*/  IMAD.WIDE R230, R250, 0x4, R196 ;  /* 0x00000004fae67825 */ /* 0x010fc600078e02c4 */
[----:B------:R-:W4:Y:S04]  /*fd90*/  LDL.LU.64 R196, [R1+0x470] ;  /* 0x0004700001c47983 */ /* 0x000f280000300a00 */
[----:B------:R-:W4:Y:S04]  /*fda0*/  LDL.LU.64 R198, [R1+0x480] ;  /* 0x0004800001c67983 */ /* 0x000f280000300a00 */
[----:B------:R-:W-:Y:S04]  /*fdb0*/  STL.64 [R1+0xe0], R248 ;  /* 0x0000e0f801007387 */ /* 0x000fe80000100a00 */
[----:B------:R-:W4:Y:S04]  /*fdc0*/  LDL.LU.64 R200, [R1+0x488] ;  /* 0x0004880001c87983 */ /* 0x000f280000300a00 */
        /* <DEDUP_REMOVED lines=14> */
[----:B-1----:R-:W4:Y:S01]  /*feb0*/  LDL.64 R152, [R1+0x208] ;  /* 0x0002080001987983 */ /* 0x002f220000100a00 */
[----:B---3--:R-:W-:-:S04]  /*fec0*/  IMAD.WIDE R4, R250, 0x4, R4 ;  /* 0x00000004fa047825 */ /* 0x008fc800078e0204 */
[C---:B------:R-:W-:Y:S01]  /*fed0*/  IMAD.WIDE R10, R250.reuse, 0x4, R10 ;  /* 0x00000004fa0a7825 */ /* 0x040fe200078e020a */
[----:B------:R-:W-:Y:S03]  /*fee0*/  STL.64 [R1+0xd8], R4 ;  /* 0x0000d80401007387 */ /* 0x000fe60000100a00 */
[C---:B------:R-:W-:Y:S01]  /*fef0*/  IMAD.WIDE R174, R250.reuse, 0x4, R174 ;  /* 0x00000004faae7825 */ /* 0x040fe200078e02ae */
[----:B------:R1:W-:Y:S03]  /*ff00*/  STL.64 [R1+0xc8], R230 ;  /* 0x0000c8e601007387 */ /* 0x0003e60000100a00 */
[C---:B------:R-:W-:Y:S01]  /*ff10*/  IMAD.WIDE R8, R250.reuse, 0x4, R8 ;  /* 0x00000004fa087825 */ /* 0x040fe200078e0208 */
[----:B------:R-:W-:Y:S04]  /*ff20*/  STL.64 [R1+0xd0], R188 ;  /* 0x0000d0bc01007387 */ /* 0x000fe80000100a00 */
[----:B------:R3:W-:Y:S04]  /*ff30*/  STL.64 [R1+0xc0], R10 ;  /* 0x0000c00a01007387 */ /* 0x0007e80000100a00 */
[----:B------:R3:W-:Y:S04]  /*ff40*/  STL.64 [R1+0xb8], R174 ;  /* 0x0000b8ae01007387 */ /* 0x0007e80000100a00 */
[----:B------:R3:W-:Y:S01]  /*ff50*/  STL.64 [R1+0xb0], R8 ;  /* 0x0000b00801007387 */ /* 0x0007e20000100a00 */
[----:B--2---:R-:W-:-:S04]  /*ff60*/  IMAD.WIDE R2, R250, 0x4, R2 ;  /* 0x00000004fa027825 */ /* 0x004fc800078e0202 */
[C---:B------:R-:W-:Y:S01]  /*ff70*/  IMAD.WIDE R16, R250.reuse, 0x4, R16 ;  /* 0x00000004fa107825 */ /* 0x040fe200078e0210 */
[----:B------:R2:W-:Y:S04]  /*ff80*/  STL.64 [R1+0xa8], R2 ;  /* 0x0000a80201007387 */ /* 0x0005e80000100a00 */
[----:B------:R2:W-:Y:S04]  /*ff90*/  STL.64 [R1+0xa0], R16 ;  /* 0x0000a01001007387 */ /* 0x0005e80000100a00 */
[----:B----4-:R-:W-:Y:S04]  /*ffa0*/  LDGSTS.E [R13+-0x58000], desc[UR8][R152.64], P3 ;  /* 0xa8000000980d7fae */ /* 0x010fe80009921848 */
[----:B------:R-:W-:Y:S04]  /*ffb0*/  LDGSTS.E [R13+-0x57c00], desc[UR8][R162.64], P3 ;  /* 0xa8400000a20d7fae */ /* 0x000fe80009921848 */
[----:B------:R-:W-:Y:S04]  /*ffc0*/  LDGSTS.E [R13+-0x57800], desc[UR8][R172.64], P3 ;  /* 0xa8800000ac0d7fae */ /* 0x000fe80009921848 */
[----:B------:R-:W4:Y:S04]  /*ffd0*/  LDL.LU.64 R152, [R1+0xdb0] ;  /* 0x000db00001987983 */ /* 0x000f280000300a00 */
[----:B------:R-:W2:Y:S04]  /*ffe0*/  LDL.LU.64 R162, [R1+0xda8] ;  /* 0x000da80001a27983 */ /* 0x000ea80000300a00 */
[----:B------:R-:W4:Y:S04]  /*fff0*/  LDL.LU.64 R172, [R1+0xda0] ;  /* 0x000da00001ac7983 */ /* 0x000f280000300a00 */
[----:B------:R-:W-:Y:S04]  /*10000*/  LDGSTS.E [R13+-0x57400], desc[UR8][R6.64], P3 ;  /* 0xa8c00000060d7fae */ /* 0x000fe80009921848 */
[----:B------:R-:W-:Y:S01]  /*10010*/  LDGSTS.E [R13+-0x57000], desc[UR8][R14.64], P3 ;  /* 0xa90000000e0d7fae */ /* 0x000fe20009921848 */
[----:B------:R-:W-:-:S03]  /*10020*/  IMAD.WIDE R198, R250, 0x4, R198 ;  /* 0x00000004fac67825 */ /* 0x000fc600078e02c6 */
[----:B------:R-:W-:Y:S04]  /*10030*/  LDGSTS.E [R13+-0x56c00], desc[UR8][R230.64], P3 ;  /* 0xa9400000e60d7fae */ /* 0x000fe80009921848 */
[----:B------:R-:W2:Y:S04]  /*10040*/  LDL.LU.64 R6, [R1+0xd98] ;  /* 0x000d980001067983 */ /* 0x000ea80000300a00 */
[----:B------:R-:W3:Y:S01]  /*10050*/  LDL.LU.64 R14, [R1+0xd90] ;  /* 0x000d9000010e7983 */ /* 0x000ee20000300a00 */
[----:B------:R-:W-:-:S03]  /*10060*/  IMAD.WIDE R214, R250, 0x4, R214 ;  /* 0x00000004fad67825 */ /* 0x000fc600078e02d6 */
[----:B------:R-:W-:Y:S04]  /*10070*/  LDGSTS.E [R13+-0x56800], desc[UR8][R198.64], P3 ;  /* 0xa9800000c60d7fae */ /* 0x000fe80009921848 */
[----:B------:R-:W-:Y:S04]  /*10080*/  LDGSTS.E [R13+-0x56400], desc[UR8][R214.64], P3 ;  /* 0xa9c00000d60d7fae */ /* 0x000fe80009921848 */
[----:B-1----:R-:W4:Y:S04]  /*10090*/  LDL.LU R230, [R1+0xd88] ;  /* 0x000d880001e67983 */ /* 0x002f280000300800 */
[----:B---3--:R-:W-:Y:S04]  /*100a0*/  LDGSTS.E [R12+-0x57f80], desc[UR8][R14.64], P3 ;  /* 0xa80800000e0c7fae */ /* 0x008fe80009921848 */
        /* <DEDUP_REMOVED lines=10> */
[----:B------:R-:W2:Y:S01]  /*10150*/  LDL.LU.64 R10, [R1+0xd58] ;  /* 0x000d5800010a7983 */ /* 0x000ea20000300a00 */
[----:B------:R-:W-:-:S04]  /*10160*/  IMAD.WIDE R200, R250, 0x4, R200 ;  /* 0x00000004fac87825 */ /* 0x000fc800078e02c8 */
[C---:B------:R-:W-:Y:S01]  /*10170*/  IMAD.WIDE R216, R250.reuse, 0x4, R216 ;  /* 0x00000004fad87825 */ /* 0x040fe200078e02d8 */
[----:B------:R-:W-:Y:S04]  /*10180*/  LDGSTS.E [R12+-0x56780], desc[UR8][R200.64], P3 ;  /* 0xa9880000c80c7fae */ /* 0x000fe80009921848 */
[----:B------:R-:W-:Y:S01]  /*10190*/  LDGSTS.E [R12+-0x56380], desc[UR8][R216.64], P3 ;  /* 0xa9c80000d80c7fae */ /* 0x000fe20009921848 */
[----:B------:R-:W-:-:S04]  /*101a0*/  IMAD.WIDE R202, R250, 0x4, R202 ;  /* 0x00000004faca7825 */ /* 0x000fc800078e02ca */
[C---:B------:R-:W-:Y:S01]  /*101b0*/  IMAD.WIDE R218, R250.reuse, 0x4, R218 ;  /* 0x00000004fada7825 */ /* 0x040fe200078e02da */
[----:B--2---:R-:W-:Y:S04]  /*101c0*/  LDGSTS.E [R11+-0x57f00], desc[UR8][R6.64], P3 ;  /* 0xa8100000060b7fae */ /* 0x004fe80009921848 */
[----:B------:R-:W-:Y:S04]  /*101d0*/  LDGSTS.E [R11+-0x57b00], desc[UR8][R182.64], P3 ;  /* 0xa8500000b60b7fae */ /* 0x000fe80009921848 */
[----:B------:R-:W-:Y:S04]  /*101e0*/  LDGSTS.E [R11+-0x57700], desc[UR8][R180.64], P3 ;  /* 0xa8900000b40b7fae */ /* 0x000fe80009921848 */
[----:B------:R-:W2:Y:S04]  /*101f0*/  LDL.LU.64 R6, [R1+0xd50] ;  /* 0x000d500001067983 */ /* 0x000ea80000300a00 */
[----:B------:R-:W-:Y:S04]  /*10200*/  LDGSTS.E [R11+-0x57300], desc[UR8][R178.64], P3 ;  /* 0xa8d00000b20b7fae */ /* 0x000fe80009921848 */
[----:B------:R-:W3:Y:S04]  /*10210*/  LDL.LU.64 R182, [R1+0xd48] ;  /* 0x000d480001b67983 */ /* 0x000ee80000300a00 */
        /* <DEDUP_REMOVED lines=8> */
[----:B----4-:R-:W-:Y:S04]  /*102a0*/  LDGSTS.E [R10+-0x57e80], desc[UR8][R172.64], P3 ;  /* 0xa8180000ac0a7fae */ /* 0x010fe80009921848 */
[----:B------:R-:W-:Y:S04]  /*102b0*/  LDGSTS.E [R10+-0x57a80], desc[UR8][R170.64], P3 ;  /* 0xa8580000aa0a7fae */ /* 0x000fe80009921848 */
[----:B------:R-:W-:Y:S04]  /*102c0*/  LDGSTS.E [R10+-0x57680], desc[UR8][R168.64], P3 ;  /* 0xa8980000a80a7fae */ /* 0x000fe80009921848 */
[----:B------:R-:W4:Y:S04]  /*102d0*/  LDL.LU.64 R172, [R1+0xd20] ;  /* 0x000d200001ac7983 */ /* 0x000f280000300a00 */
[----:B------:R-:W4:Y:S04]  /*102e0*/  LDL.LU.64 R170, [R1+0xd18] ;  /* 0x000d180001aa7983 */ /* 0x000f280000300a00 */
[----:B------:R-:W4:Y:S04]  /*102f0*/  LDL.LU.64 R168, [R1+0xd10] ;  /* 0x000d100001a87983 */ /* 0x000f280000300a00 */
[----:B------:R-:W-:Y:S04]  /*10300*/  LDGSTS.E [R10+-0x57280], desc[UR8][R166.64], P3 ;  /* 0xa8d80000a60a7fae */ /* 0x000fe80009921848 */
[----:B------:R-:W-:Y:S04]  /*10310*/  LDGSTS.E [R10+-0x56e80], desc[UR8][R164.64], P3 ;  /* 0xa9180000a40a7fae */ /* 0x000fe80009921848 */
[----:B------:R-:W-:Y:S04]  /*10320*/  LDGSTS.E [R10+-0x56a80], desc[UR8][R8.64], P3 ;  /* 0xa9580000080a7fae */ /* 0x000fe80009921848 */
[----:B------:R-:W4:Y:S04]  /*10330*/  LDL.LU.64 R166, [R1+0xd08] ;  /* 0x000d080001a67983 */ /* 0x000f280000300a00 */
[----:B------:R-:W4:Y:S04]  /*10340*/  LDL.LU.64 R164, [R1+0xd00] ;  /* 0x000d000001a47983 */ /* 0x000f280000300a00 */
[----:B------:R-:W2:Y:S01]  /*10350*/  LDL.LU.64 R8, [R1+0xcf8] ;  /* 0x000cf80001087983 */ /* 0x000ea20000300a00 */
[----:B------:R-:W-:-:S04]  /*10360*/  IMAD.WIDE R204, R250, 0x4, R204 ;  /* 0x00000004facc7825 */ /* 0x000fc800078e02cc */
[C---:B------:R-:W-:Y:S01]  /*10370*/  IMAD.WIDE R220, R250.reuse, 0x4, R220 ;  /* 0x00000004fadc7825 */ /* 0x040fe200078e02dc */
[----:B------:R-:W-:Y:S04]  /*10380*/  LDGSTS.E [R10+-0x56680], desc[UR8][R204.64], P3 ;  /* 0xa9980000cc0a7fae */ /* 0x000fe80009921848 */
[----:B------:R-:W-:Y:S01]  /*10390*/  LDGSTS.E [R10+-0x56280], desc[UR8][R220.64], P3 ;  /* 0xa9d80000dc0a7fae */ /* 0x000fe20009921848 */
[----:B------:R-:W-:-:S04]  /*103a0*/  IMAD.WIDE R206, R250, 0x4, R206 ;  /* 0x00000004face7825 */ /* 0x000fc800078e02ce */
[----:B------:R-:W-:-:S04]  /*103b0*/  IMAD.WIDE R222, R250, 0x4, R222 ;  /* 0x00000004fade7825 */ /* 0x000fc800078e02de */
[----:B------:R-:W-:-:S04]  /*103c0*/  IMAD.WIDE R208, R250, 0x4, R208 ;  /* 0x00000004fad07825 */ /* 0x000fc800078e02d0 */
[C---:B------:R-:W-:Y:S01]  /*103d0*/  IMAD.WIDE R224, R250.reuse, 0x4, R224 ;  /* 0x00000004fae07825 */ /* 0x040fe200078e02e0 */
[----:B--2---:R-:W-:Y:S04]  /*103e0*/  LDGSTS.E [R9+-0x57e00], desc[UR8][R162.64], P3 ;  /* 0xa8200000a2097fae */ /* 0x004fe80009921848 */
[----:B------:R-:W-:Y:S04]  /*103f0*/  LDGSTS.E [R9+-0x57a00], desc[UR8][R160.64], P3 ;  /* 0xa8600000a0097fae */ /* 0x000fe80009921848 */
[----:B------:R-:W-:Y:S04]  /*10400*/  LDGSTS.E [R9+-0x57600], desc[UR8][R158.64], P3 ;  /* 0xa8a000009e097fae */ /* 0x000fe80009921848 */
[----:B------:R-:W-:Y:S04]  /*10410*/  LDGSTS.E [R9+-0x57200], desc[UR8][R156.64], P3 ;  /* 0xa8e000009c097fae */ /* 0x000fe80009921848 */
[----:B------:R-:W-:Y:S04]  /*10420*/  LDGSTS.E [R9+-0x56e00], desc[UR8][R154.64], P3 ;  /* 0xa92000009a097fae */ /* 0x000fe80009921848 */
[----:B------:R-:W2:Y:S04]  /*10430*/  LDL.LU.64 R162, [R1+0xcf0] ;  /* 0x000cf00001a27983 */ /* 0x000ea80000300a00 */
[----:B------:R1:W-:Y:S04]  /*10440*/  LDGSTS.E [R9+-0x56a00], desc[UR8][R2.64], P3 ;  /* 0xa960000002097fae */ /* 0x0003e80009921848 */
[----:B------:R-:W4:Y:S04]  /*10450*/  LDL.LU.64 R160, [R1+0xce8] ;  /* 0x000ce80001a07983 */ /* 0x000f280000300a00 */
[----:B------:R-:W-:Y:S04]  /*10460*/  LDGSTS.E [R9+-0x56600], desc[UR8][R206.64], P3 ;  /* 0xa9a00000ce097fae */ /* 0x000fe80009921848 */
[----:B------:R-:W2:Y:S04]  /*10470*/  LDL.LU.64 R158, [R1+0xce0] ;  /* 0x000ce000019e7983 */ /* 0x000ea80000300a00 */
[----:B------:R-:W-:Y:S04]  /*10480*/  LDGSTS.E [R9+-0x56200], desc[UR8][R222.64], P3 ;  /* 0xa9e00000de097fae */ /* 0x000fe80009921848 */
[----:B------:R-:W4:Y:S04]  /*10490*/  LDL.LU.64 R156, [R1+0xcd8] ;  /* 0x000cd800019c7983 */ /* 0x000f280000300a00 */
[----:B------:R-:W-:Y:S04]  /*104a0*/  LDGSTS.E [R8+-0x57d80], desc[UR8][R152.64], P3 ;  /* 0xa828000098087fae */ /* 0x000fe80009921848 */
[----:B------:R-:W2:Y:S04]  /*104b0*/  LDL.LU.64 R154, [R1+0xcd0] ;  /* 0x000cd000019a7983 */ /* 0x000ea80000300a00 */
[----:B------:R-:W-:Y:S04]  /*104c0*/  LDGSTS.E [R8+-0x57980], desc[UR8][R242.64], P3 ;  /* 0xa8680000f2087fae */ /* 0x000fe80009921848 */
[----:B------:R-:W1:Y:S04]  /*104d0*/  LDL.LU.64 R2, [R1+0xae0] ;  /* 0x000ae00001027983 */ /* 0x000e680000300a00 */
[----:B------:R-:W-:Y:S04]  /*104e0*/  LDGSTS.E [R8+-0x57580], desc[UR8][R244.64], P3 ;  /* 0xa8a80000f4087fae */ /* 0x000fe80009921848 */
[----:B------:R-:W4:Y:S04]  /*104f0*/  LDL.LU.64 R152, [R1+0xcc8] ;  /* 0x000cc80001987983 */ /* 0x000f280000300a00 */
[----:B------:R-:W-:Y:S04]  /*10500*/  LDGSTS.E [R8+-0x57180], desc[UR8][R246.64], P3 ;  /* 0xa8e80000f6087fae */ /* 0x000fe80009921848 */
[----:B------:R-:W2:Y:S04]  /*10510*/  LDL.LU.64 R242, [R1+0xcc0] ;  /* 0x000cc00001f27983 */ /* 0x000ea80000300a00 */
[----:B------:R-:W-:Y:S04]  /*10520*/  LDGSTS.E [R8+-0x56d80], desc[UR8][R248.64], P3 ;  /* 0xa9280000f8087fae */ /* 0x000fe80009921848 */
[----:B------:R-:W3:Y:S04]  /*10530*/  LDL.LU.64 R244, [R1+0xcb8] ;  /* 0x000cb80001f47983 */ /* 0x000ee80000300a00 */
[----:B------:R-:W-:Y:S04]  /*10540*/  LDGSTS.E [R8+-0x56980], desc[UR8][R16.64], P3 ;  /* 0xa968000010087fae */ /* 0x000fe80009921848 */
[----:B------:R-:W4:Y:S04]  /*10550*/  LDL.LU.64 R246, [R1+0xcb0] ;  /* 0x000cb00001f67983 */ /* 0x000f280000300a00 */
[----:B------:R-:W-:Y:S04]  /*10560*/  LDGSTS.E [R8+-0x56580], desc[UR8][R208.64], P3 ;  /* 0xa9a80000d0087fae */ /* 0x000fe80009921848 */
[----:B------:R-:W2:Y:S04]  /*10570*/  LDL.LU.64 R248, [R1+0xca8] ;  /* 0x000ca80001f87983 */ /* 0x000ea80000300a00 */
[----:B------:R-:W-:Y:S04]  /*10580*/  LDGSTS.E [R8+-0x56180], desc[UR8][R224.64], P3 ;  /* 0xa9e80000e0087fae */ /* 0x000fe80009921848 */
[----:B------:R-:W3:Y:S04]  /*10590*/  LDL.LU.64 R16, [R1+0xca0] ;  /* 0x000ca00001107983 */ /* 0x000ee80000300a00 */
[----:B------:R-:W-:Y:S04]  /*105a0*/  LDGSTS.E [R7+-0x57d00], desc[UR8][R232.64], P3 ;  /* 0xa8300000e8077fae */ /* 0x000fe80009921848 */
[----:B------:R-:W-:Y:S04]  /*105b0*/  LDGSTS.E [R7+-0x57900], desc[UR8][R234.64], P3 ;  /* 0xa8700000ea077fae */ /* 0x000fe80009921848 */
[----:B------:R-:W-:Y:S04]  /*105c0*/  LDGSTS.E [R7+-0x57500], desc[UR8][R236.64], P3 ;  /* 0xa8b00000ec077fae */ /* 0x000fe80009921848 */
[----:B------:R-:W4:Y:S04]  /*105d0*/  LDL.LU.64 R232, [R1+0xc98] ;  /* 0x000c980001e87983 */ /* 0x000f280000300a00 */
[----:B------:R-:W4:Y:S04]  /*105e0*/  LDL.LU.64 R234, [R1+0xc90] ;  /* 0x000c900001ea7983 */ /* 0x000f280000300a00 */
[----:B------:R-:W4:Y:S04]  /*105f0*/  LDL.LU.64 R236, [R1+0xc88] ;  /* 0x000c880001ec7983 */ /* 0x000f280000300a00 */
[----:B------:R-:W-:Y:S04]  /*10600*/  LDGSTS.E [R7+-0x57100], desc[UR8][R22.64], P3 ;  /* 0xa8f0000016077fae */ /* 0x000fe80009921848 */
[----:B------:R-:W-:Y:S04]  /*10610*/  LDGSTS.E [R7+-0x56d00], desc[UR8][R4.64], P3 ;  /* 0xa930000004077fae */ /* 0x000fe80009921848 */
[----:B------:R-:W2:Y:S04]  /*10620*/  LDL.LU.64 R22, [R1+0xc80] ;  /* 0x000c800001167983 */ /* 0x000ea80000300a00 */
[----:B------:R-:W3:Y:S01]  /*10630*/  LDL.LU.64 R4, [R1+0xc78] ;  /* 0x000c780001047983 */ /* 0x000ee20000300a00 */
[----:B------:R-:W-:-:S04]  /*10640*/  IMAD.WIDE R194, R250, 0x4, R194 ;  /* 0x00000004fac27825 */ /* 0x000fc800078e02c2 */
[C---:B------:R-:W-:Y:S01]  /*10650*/  IMAD.WIDE R210, R250.reuse, 0x4, R210 ;  /* 0x00000004fad27825 */ /* 0x040fe200078e02d2 */
[----:B------:R-:W-:Y:S03]  /*10660*/  LDGSTS.E [R7+-0x56900], desc[UR8][R194.64], P3 ;  /* 0xa9700000c2077fae */ /* 0x000fe60009921848 */
[C---:B------:R-:W-:Y:S01]  /*10670*/  IMAD.WIDE R226, R250.reuse, 0x4, R226 ;  /* 0x00000004fae27825 */ /* 0x040fe200078e02e2 */
[----:B------:R-:W-:Y:S03]  /*10680*/  LDGSTS.E [R7+-0x56500], desc[UR8][R210.64], P3 ;  /* 0xa9b00000d2077fae */ /* 0x000fe60009921848 */
[C---:B------:R-:W-:Y:S01]  /*10690*/  IMAD.WIDE R196, R250.reuse, 0x4, R196 ;  /* 0x00000004fac47825 */ /* 0x040fe200078e02c4 */
[----:B------:R-:W-:Y:S03]  /*106a0*/  LDGSTS.E [R7+-0x56100], desc[UR8][R226.64], P3 ;  /* 0xa9f00000e2077fae */ /* 0x000fe60009921848 */
[----:B------:R-:W-:-:S04]  /*106b0*/  IMAD.WIDE R212, R250, 0x4, R212 ;  /* 0x00000004fad47825 */ /* 0x000fc800078e02d4 */
[----:B------:R-:W-:-:S04]  /*106c0*/  IMAD.WIDE R228, R250, 0x4, R228 ;  /* 0x00000004fae47825 */ /* 0x000fc800078e02e4 */
[----:B-1----:R-:W-:Y:S01]  /*106d0*/  IMAD.WIDE R2, R6, 0x4, R2 ;  /* 0x0000000406027825 */ /* 0x002fe200078e0202 */
[----:B---3--:R-:W-:Y:S04]  /*106e0*/  LDGSTS.E [R4+-0x57c80], desc[UR8][R238.64], P3 ;  /* 0xa8380000ee047fae */ /* 0x008fe80009921848 */
[----:B------:R-:W-:Y:S04]  /*106f0*/  LDGSTS.E [R4+-0x57880], desc[UR8][R240.64], P3 ;  /* 0xa8780000f0047fae */ /* 0x000fe80009921848 */
[----:B------:R-:W-:Y:S04]  /*10700*/  LDGSTS.E [R4+-0x57480], desc[UR8][R18.64], P3 ;  /* 0xa8b8000012047fae */ /* 0x000fe80009921848 */
[----:B------:R-:W-:Y:S04]  /*10710*/  LDGSTS.E [R4+-0x57080], desc[UR8][R20.64], P3 ;  /* 0xa8f8000014047fae */ /* 0x000fe80009921848 */
[----:B------:R-:W3:Y:S04]  /*10720*/  LDL.LU.64 R238, [R1+0xc70] ;  /* 0x000c700001ee7983 */ /* 0x000ee80000300a00 */
[----:B------:R1:W-:Y:S04]  /*10730*/  LDGSTS.E [R4+-0x56c80], desc[UR8][R188.64], P3 ;  /* 0xa9380000bc047fae */ /* 0x0003e80009921848 */
[----:B------:R-:W4:Y:S04]  /*10740*/  LDL.LU.64 R240, [R1+0xc68] ;  /* 0x000c680001f07983 */ /* 0x000f280000300a00 */
[----:B------:R-:W-:Y:S04]  /*10750*/  LDGSTS.E [R4+-0x56880], desc[UR8][R196.64], P3 ;  /* 0xa9780000c4047fae */ /* 0x000fe80009921848 */
[----:B------:R-:W2:Y:S04]  /*10760*/  LDL.LU.64 R18, [R1+0xc60] ;  /* 0x000c600001127983 */ /* 0x000ea80000300a00 */
[----:B------:R-:W-:Y:S04]  /*10770*/  LDGSTS.E [R4+-0x56480], desc[UR8][R212.64], P3 ;  /* 0xa9b80000d4047fae */ /* 0x000fe80009921848 */
[----:B------:R-:W3:Y:S04]  /*10780*/  LDL.LU.64 R20, [R1+0xc58] ;  /* 0x000c580001147983 */ /* 0x000ee80000300a00 */
[----:B------:R4:W-:Y:S01]  /*10790*/  LDGSTS.E [R4+-0x56080], desc[UR8][R228.64], P3 ;  /* 0xa9f80000e4047fae */ /* 0x0009e20009921848 */
[----:B------:R-:W-:-:S03]  /*107a0*/  ISETP.GE.U32.AND P3, PT, R230, 0x7ffffe7b, PT ;  /* 0x7ffffe7be600780c */ /* 0x000fc60003f66070 */
[----:B------:R-:W1:Y:S04]  /*107b0*/  LDL.LU.64 R188, [R1+0xc50] ;  /* 0x000c500001bc7983 */ /* 0x000e680000300a00 */
[----:B------:R-:W4:Y:S04]  /*107c0*/  LDL.LU.64 R230, [R1+0xae8] ;  /* 0x000ae80001e67983 */ /* 0x000f280000300a00 */
[----:B------:R2:W-:Y:S04]  /*107d0*/  STL.64 [R1+0xae0], R2 ;  /* 0x000ae00201007387 */ /* 0x0005e80000100a00 */
[----:B------:R-:W0:Y:S04]  /*107e0*/  LDGDEPBAR ;  /* 0x00000000000079af */ /* 0x000e280000000000 */
[----:B--2---:R-:W2:Y:S01]  /*107f0*/  LDL.LU.64 R2, [R1+0xc48] ;  /* 0x000c480001027983 */ /* 0x004ea20000300a00 */
[----:B-1----:R-:W-:-:S04]  /*10800*/  IMAD.WIDE R188, R6, 0x4, R188 ;  /* 0x0000000406bc7825 */ /* 0x002fc800078e02bc */
[----:B--2---:R-:W-:-:S05]  /*10810*/  IMAD.WIDE R2, R6, 0x4, R2 ;  /* 0x0000000406027825 */ /* 0x004fca00078e0202 */
[----:B------:R1:W-:Y:S04]  /*10820*/  STL.64 [R1+0xad8], R2 ;  /* 0x000ad80201007387 */ /* 0x0003e80000100a00 */
[----:B-1----:R-:W2:Y:S04]  /*10830*/  LDL.LU.64 R2, [R1+0xc40] ;  /* 0x000c400001027983 */ /* 0x002ea80000300a00 */
[----:B------:R1:W-:Y:S04]  /*10840*/  STL.64 [R1+0xad0], R188 ;  /* 0x000ad0bc01007387 */ /* 0x0003e80000100a00 */
[----:B-1----:R-:W2:Y:S01]  /*10850*/  LDL.LU.64 R188, [R1+0xc38] ;  /* 0x000c380001bc7983 */ /* 0x002ea20000300a00 */
[----:B------:R-:W-:Y:S01]  /*10860*/  IADD3 R252, R252, -0x107, RZ ;  /* 0xfffffef9fcfc7810 */ /* 0x000fe20007ffe0ff */
[----:B------:R-:W-:-:S02]  /*10870*/  VIADD R251, R251, 0xfffffedf ;  /* 0xfffffedffbfb7836 */ /* 0x000fc40000000000 */
[----:B----4-:R-:W-:Y:S01]  /*10880*/  IMAD.WIDE R230, R6, 0x4, R230 ;  /* 0x0000000406e67825 */ /* 0x010fe200078e02e6 */
[----:B------:R1:W-:Y:S01]  /*10890*/  STL.64 [R1+0xd48], R216 ;  /* 0x000d48d801007387 */ /* 0x0003e20000100a00 */
[----:B------:R-:W-:Y:S06]  /*108a0*/  BAR.SYNC.DEFER_BLOCKING 0x0 ;  /* 0x0000000000007b1d */ /* 0x000fec0000010000 */
[----:B-1----:R-:W4:Y:S04]  /*108b0*/  LDL.64 R216, [R1+0xae0] ;  /* 0x000ae00001d87983 */ /* 0x002f280000100a00 */
[----:B------:R1:W-:Y:S04]  /*108c0*/  STL.64 [R1+0xd40], R218 ;  /* 0x000d40da01007387 */ /* 0x0003e80000100a00 */
[----:B-1----:R-:W4:Y:S04]  /*108d0*/  LDL.LU.64 R218, [R1+0xac8] ;  /* 0x000ac80001da7983 */ /* 0x002f280000300a00 */
[----:B------:R1:W-:Y:S04]  /*108e0*/  STL.64 [R1+0xd38], R220 ;  /* 0x000d38dc01007387 */ /* 0x0003e80000100a00 */
[----:B------:R-:W-:Y:S01]  /*108f0*/  @!PT LDS RZ, [RZ] ;  /* 0x00000000fffff984 */ /* 0x000fe20000000800 */
[----:B------:R-:W-:Y:S01]  /*10900*/  @!PT LDS RZ, [RZ] ;  /* 0x00000000fffff984 */ /* 0x000fe20000000800 */
[----:B------:R-:W-:Y:S01]  /*10910*/  @!PT LDS RZ, [RZ] ;  /* 0x00000000fffff984 */ /* 0x000fe20000000800 */
[----:B---3--:R-:W-:Y:S04]  /*10920*/  LDGSTS.E [R21+0x40000], desc[UR8][R230.64], !P5 ;  /* 0x40000000e6157fae */ /* 0x008fe8000e921848 */
[----:B-1----:R-:W3:Y:S04]  /*10930*/  LDL.LU.64 R220, [R1+0xaa8] ;  /* 0x000aa80001dc7983 */ /* 0x002ee80000300a00 */
[----:B------:R1:W-:Y:S04]  /*10940*/  STL.64 [R1+0xd30], R222 ;  /* 0x000d30de01007387 */ /* 0x0003e80000100a00 */
[----:B-1----:R-:W3:Y:S04]  /*10950*/  LDL.LU.64 R222, [R1+0xa98] ;  /* 0x000a980001de7983 */ /* 0x002ee80000300a00 */
[----:B------:R1:W-:Y:S04]  /*10960*/  STL.64 [R1+0xd28], R224 ;  /* 0x000d28e001007387 */ /* 0x0003e80000100a00 */
[----:B-1----:R-:W3:Y:S04]  /*10970*/  LDL.LU.64 R224, [R1+0xab0] ;  /* 0x000ab00001e07983 */ /* 0x002ee80000300a00 */
[----:B------:R1:W-:Y:S04]  /*10980*/  STL.64 [R1+0xd20], R226 ;  /* 0x000d20e201007387 */ /* 0x0003e80000100a00 */
[----:B-1----:R-:W3:Y:S04]  /*10990*/  LDL.LU.64 R226, [R1+0xab8] ;  /* 0x000ab80001e27983 */ /* 0x002ee80000300a00 */
[----:B------:R1:W-:Y:S04]  /*109a0*/  STL.64 [R1+0xd18], R228 ;  /* 0x000d18e401007387 */ /* 0x0003e80000100a00 */
[----:B-1----:R-:W3:Y:S04]  /*109b0*/  LDL.64 R228, [R1+0xad0] ;  /* 0x000ad00001e47983 */ /* 0x002ee80000100a00 */
[----:B------:R1:W-:Y:S04]  /*109c0*/  STL.64 [R1+0xd10], R12 ;  /* 0x000d100c01007387 */ /* 0x0003e80000100a00 */
[----:B-1----:R-:W3:Y:S04]  /*109d0*/  LDL.LU.64 R12, [R1+0xac0] ;  /* 0x000ac000010c7983 */ /* 0x002ee80000300a00 */
[----:B------:R1:W-:Y:S04]  /*109e0*/  STL.64 [R1+0xd08], R10 ;  /* 0x000d080a01007387 */ /* 0x0003e80000100a00 */
[----:B-1----:R-:W3:Y:S04]  /*109f0*/  LDL.LU.64 R10, [R1+0xaa0] ;  /* 0x000aa000010a7983 */ /* 0x002ee80000300a00 */
[----:B------:R1:W-:Y:S04]  /*10a00*/  STL.64 [R1+0xd00], R8 ;  /* 0x000d000801007387 */ /* 0x0003e80000100a00 */
[----:B-1----:R-:W3:Y:S04]  /*10a10*/  LDL.64 R8, [R1+0xad8] ;  /* 0x000ad80001087983 */ /* 0x002ee80000100a00 */
[----:B------:R1:W-:Y:S04]  /*10a20*/  STL.64 [R1+0xcf8], R4 ;  /* 0x000cf80401007387 */ /* 0x0003e80000100a00 */
[----:B--2---:R-:W-:Y:S04]  /*10a30*/  STL.64 [R1+0xc40], R188 ;  /* 0x000c40bc01007387 */ /* 0x004fe80000100a00 */
[----:B------:R2:W-:Y:S01]  /*10a40*/  STL.64 [R1+0xc38], R2 ;  /* 0x000c380201007387 */ /* 0x0005e20000100a00 */
[----:B-1----:R-:W1:Y:S08]  /*10a50*/  LDC R5, c[0x0][0x230] ;  /* 0x00008c00ff057b82 */ /* 0x002e700000000800 */
[----:B------:R-:W1:Y:S01]  /*10a60*/  LDC R4, c[0x0][0x230] ;  /* 0x00008c00ff047b82 */ /* 0x000e620000000800 */
[----:B----4-:R-:W-:Y:S04]  /*10a70*/  LDGSTS.E [R21+0x44000], desc[UR8][R216.64], !P5 ;  /* 0x44000000d8157fae */ /* 0x010fe8000e921848 */
[----:B------:R-:W4:Y:S01]  /*10a80*/  LDL.LU.64 R216, [R1+0xa90] ;  /* 0x000a900001d87983 */ /* 0x000f220000300a00 */
[----:B------:R-:W-:Y:S01]  /*10a90*/  ISETP.GE.U32.AND P5, PT, R252, 0x7ffffe7a, PT ;  /* 0x7ffffe7afc00780c */ /* 0x000fe20003fa6070 */
[----:B------:R-:W-:-:S05]  /*10aa0*/  IMAD.WIDE R218, R6, 0x4, R218 ;  /* 0x0000000406da7825 */ /* 0x000fca00078e02da */
[----:B------:R-:W-:Y:S01]  /*10ab0*/  STL.64 [R1+0xac8], R218 ;  /* 0x000ac8da01007387 */ /* 0x000fe20000100a00 */
[----:B---3--:R-:W-:-:S04]  /*10ac0*/  IMAD.WIDE R220, R6, 0x4, R220 ;  /* 0x0000000406dc7825 */ /* 0x008fc800078e02dc */
[C---:B--2---:R-:W-:Y:S02]  /*10ad0*/  IMAD.WIDE R2, R6.reuse, 0x4, R224 ;  /* 0x0000000406027825 */ /* 0x044fe400078e02e0 */
[----:B------:R-:W2:Y:S08]  /*10ae0*/  LDC R224, c[0x0][0x230] ;  /* 0x00008c00ffe07b82 */ /* 0x000eb00000000800 */
[----:B------:R-:W3:Y:S01]  /*10af0*/  LDC R225, c[0x0][0x230] ;  /* 0x00008c00ffe17b82 */ /* 0x000ee20000000800 */
[----:B------:R-:W-:-:S05]  /*10b00*/  IMAD.WIDE R188, R6, 0x4, R12 ;  /* 0x0000000406bc7825 */ /* 0x000fca00078e020c */
[----:B------:R1:W-:Y:S04]  /*10b10*/  STL.64 [R1+0xac0], R188 ;  /* 0x000ac0bc01007387 */ /* 0x0003e80000100a00 */
[----:B------:R2:W-:Y:S04]  /*10b20*/  LDGSTS.E [R21+0x40004], desc[UR8][R8.64], !P2 ;  /* 0x4000400008157fae */ /* 0x0005e8000d121848 */
[----:B------:R1:W-:Y:S01]  /*10b30*/  LDGSTS.E [R21+0x44004], desc[UR8][R228.64], !P2 ;  /* 0x44004000e4157fae */ /* 0x0003e2000d121848 */
[----:B------:R-:W-:-:S03]  /*10b40*/  ISETP.GE.U32.AND P2, PT, R251, 0x7ffffe60, PT ;  /* 0x7ffffe60fb00780c */ /* 0x000fc60003f46070 */
[----:B------:R-:W-:Y:S01]  /*10b50*/  LDGSTS.E [R21+0x40008], desc[UR8][R218.64], !P4 ;  /* 0x40008000da157fae */ /* 0x000fe2000e121848 */
[----:B--2---:R-:W-:-:S03]  /*10b60*/  IMAD.WIDE R8, R6, 0x4, R226 ;  /* 0x0000000406087825 */ /* 0x004fc600078e02e2 */
[----:B------:R2:W-:Y:S01]  /*10b70*/  LDGSTS.E [R21+0x44008], desc[UR8][R188.64], !P4 ;  /* 0x44008000bc157fae */ /* 0x0005e2000e121848 */
[----:B-1----:R-:W1:Y:S03]  /*10b80*/  LDC R228, c[0x0][0x230] ;  /* 0x00008c00ffe47b82 */ /* 0x002e660000000800 */
[----:B------:R-:W4:Y:S04]  /*10b90*/  LDL.LU.64 R226, [R1+0xa88] ;  /* 0x000a880001e27983 */ /* 0x000f280000300a00 */
[----:B------:R-:W4:Y:S01]  /*10ba0*/  LDL.LU.64 R12, [R1+0xa80] ;  /* 0x000a8000010c7983 */ /* 0x000f220000300a00 */
[----:B------:R-:W3:Y:S03]  /*10bb0*/  LDC R229, c[0x0][0x230] ;  /* 0x00008c00ffe57b82 */ /* 0x000ee60000000800 */
[----:B------:R-:W-:Y:S04]  /*10bc0*/  STL.64 [R1+0xab8], R8 ;  /* 0x000ab80801007387 */ /* 0x000fe80000100a00 */
[----:B------:R3:W-:Y:S01]  /*10bd0*/  STL.64 [R1+0xab0], R2 ;  /* 0x000ab00201007387 */ /* 0x0007e20000100a00 */
[----:B--2---:R-:W-:-:S03]  /*10be0*/  IMAD.WIDE R188, R6, 0x4, R10 ;  /* 0x0000000406bc7825 */ /* 0x004fc600078e020a */
[----:B------:R-:W-:Y:S01]  /*10bf0*/  LDGSTS.E [R21+0x4000c], desc[UR8][R8.64], !P1 ;  /* 0x4000c00008157fae */ /* 0x000fe2000c921848 */
[----:B-1----:R-:W-:-:S03]  /*10c00*/  VIADD R252, R228, 0xfffffede ;  /* 0xfffffedee4fc7836 */ /* 0x002fc60000000000 */
[----:B------:R1:W-:Y:S01]  /*10c10*/  LDGSTS.E [R21+0x4400c], desc[UR8][R2.64], !P1 ;  /* 0x4400c00002157fae */ /* 0x0003e2000c921848 */
[----:B---3--:R-:W-:Y:S01]  /*10c20*/  VIADD R251, R229, 0xfffffedd ;  /* 0xfffffedde5fb7836 */ /* 0x008fe20000000000 */
[----:B------:R-:W-:Y:S02]  /*10c30*/  ISETP.GE.U32.AND P4, PT, R252, 0x7ffffe5f, PT ;  /* 0x7ffffe5ffc00780c */ /* 0x000fe40003f86070 */
[----:B------:R-:W2:Y:S01]  /*10c40*/  LDL.LU.64 R228, [R1+0xa78] ;  /* 0x000a780001e47983 */ /* 0x000ea20000300a00 */
[----:B------:R-:W-:Y:S01]  /*10c50*/  IMAD.WIDE R10, R6, 0x4, R222 ;  /* 0x00000004060a7825 */ /* 0x000fe200078e02de */
[----:B-1----:R-:W1:Y:S02]  /*10c60*/  LDC R3, c[0x0][0x230] ;  /* 0x00008c00ff037b82 */ /* 0x002e640000000800 */
[----:B------:R-:W3:Y:S01]  /*10c70*/  LDL.LU.64 R218, [R1+0xa70] ;  /* 0x000a700001da7983 */ /* 0x000ee20000300a00 */
[----:B------:R-:W-:Y:S01]  /*10c80*/  ISETP.GE.U32.AND P1, PT, R251, 0x7ffffe5e, PT ;  /* 0x7ffffe5efb00780c */ /* 0x000fe20003f26070 */
[----:B------:R-:W-:-:S02]  /*10c90*/  VIADD R251, R225, 0xfffffebf ;  /* 0xfffffebfe1fb7836 */ /* 0x000fc40000000000 */
[----:B------:R4:W-:Y:S01]  /*10ca0*/  STL.64 [R1+0xaa8], R220 ;  /* 0x000aa8dc01007387 */ /* 0x0009e20000100a00 */
[----:B------:R-:W-:Y:S01]  /*10cb0*/  IADD3 R252, R224, -0x124, RZ ;  /* 0xfffffedce0fc7810 */ /* 0x000fe20007ffe0ff */
[----:B------:R-:W1:Y:S02]  /*10cc0*/  LDC R2, c[0x0][0x230] ;  /* 0x00008c00ff027b82 */ /* 0x000e640000000800 */
[----:B------:R-:W-:Y:S04]  /*10cd0*/  STL.64 [R1+0xaa0], R188 ;  /* 0x000aa0bc01007387 */ /* 0x000fe80000100a00 */
[----:B------:R-:W-:Y:S04]  /*10ce0*/  LDGSTS.E [R21+0x48000], desc[UR8][R220.64], !P2 ;  /* 0x48000000dc157fae */ /* 0x000fe8000d121848 */
[----:B------:R-:W-:Y:S01]  /*10cf0*/  LDGSTS.E [R21+0x4c000], desc[UR8][R188.64], !P2 ;  /* 0x4c000000bc157fae */ /* 0x000fe2000d121848 */
[----:B----4-:R-:W-:-:S03]  /*10d00*/  IMAD.WIDE R8, R6, 0x4, R216 ;  /* 0x0000000406087825 */ /* 0x010fc600078e02d8 */
[----:B------:R-:W-:Y:S04]  /*10d10*/  LDGSTS.E [R21+0x48004], desc[UR8][R10.64], !P4 ;  /* 0x480040000a157fae */ /* 0x000fe8000e121848 */
[----:B------:R-:W4:Y:S04]  /*10d20*/  LDL.LU.64 R216, [R1+0xa68] ;  /* 0x000a680001d87983 */ /* 0x000f280000300a00 */
[----:B------:R-:W4:Y:S04]  /*10d30*/  LDL.LU.64 R224, [R1+0xa60] ;  /* 0x000a600001e07983 */ /* 0x000f280000300a00 */
[----:B------:R-:W-:Y:S04]  /*10d40*/  STL.64 [R1+0xa98], R10 ;  /* 0x000a980a01007387 */ /* 0x000fe80000100a00 */
[----:B------:R1:W-:Y:S04]  /*10d50*/  STL.64 [R1+0xa90], R8 ;  /* 0x000a900801007387 */ /* 0x0003e80000100a00 */
[----:B------:R-:W4:Y:S04]  /*10d60*/  LDL.LU.64 R222, [R1+0xa58] ;  /* 0x000a580001de7983 */ /* 0x000f280000300a00 */
[----:B------:R-:W4:Y:S01]  /*10d70*/  LDL.LU.64 R220, [R1+0xa50] ;  /* 0x000a500001dc7983 */ /* 0x000f220000300a00 */
[----:B------:R-:W-:Y:S01]  /*10d80*/  ISETP.GE.U32.AND P2, PT, R252, 0x7ffffe5d, PT ;  /* 0x7ffffe5dfc00780c */ /* 0x000fe20003f46070 */
[----:B------:R-:W-:-:S02]  /*10d90*/  VIADD R252, R5, 0xfffffebe ;  /* 0xfffffebe05fc7836 */ /* 0x000fc40000000000 */
[----:B------:R1:W-:Y:S01]  /*10da0*/  LDGSTS.E [R21+0x4c004], desc[UR8][R8.64], !P4 ;  /* 0x4c00400008157fae */ /* 0x0003e2000e121848 */
[----:B------:R-:W-:Y:S01]  /*10db0*/  ISETP.GE.U32.AND P4, PT, R251, 0x7ffffe40, PT ;  /* 0x7ffffe40fb00780c */ /* 0x000fe20003f86070 */
[----:B------:R-:W-:Y:S01]  /*10dc0*/  VIADD R251, R4, 0xfffffebd ;  /* 0xfffffebd04fb7836 */ /* 0x000fe20000000000 */
[----:B-1----:R-:W1:Y:S08]  /*10dd0*/  LDC R9, c[0x0][0x230] ;  /* 0x00008c00ff097b82 */ /* 0x002e700000000800 */
[----:B------:R-:W1:Y:S01]  /*10de0*/  LDC R8, c[0x0][0x230] ;  /* 0x00008c00ff087b82 */ /* 0x000e620000000800 */
[----:B------:R-:W-:-:S04]  /*10df0*/  IMAD.WIDE R226, R6, 0x4, R226 ;  /* 0x0000000406e27825 */ /* 0x000fc800078e02e2 */
[C---:B------:R-:W-:Y:S01]  /*10e00*/  IMAD.WIDE R188, R6.reuse, 0x4, R12 ;  /* 0x0000000406bc7825 */ /* 0x040fe200078e020c */
[----:B------:R1:W-:Y:S04]  /*10e10*/  STL.64 [R1+0xa88], R226 ;  /* 0x000a88e201007387 */ /* 0x0003e80000100a00 */
[----:B------:R-:W-:Y:S04]  /*10e20*/  STL.64 [R1+0xa80], R188 ;  /* 0x000a80bc01007387 */ /* 0x000fe80000100a00 */
[----:B------:R-:W-:Y:S04]  /*10e30*/  LDGSTS.E [R21+0x48008], desc[UR8][R226.64], !P1 ;  /* 0x48008000e2157fae */ /* 0x000fe8000c921848 */
[----:B------:R-:W-:Y:S01]  /*10e40*/  LDGSTS.E [R21+0x4c008], desc[UR8][R188.64], !P1 ;  /* 0x4c008000bc157fae */ /* 0x000fe2000c921848 */
[----:B--2---:R-:W-:-:S04]  /*10e50*/  IMAD.WIDE R10, R6, 0x4, R228 ;  /* 0x00000004060a7825 */ /* 0x004fc800078e02e4 */
[----:B---3--:R-:W-:Y:S01]  /*10e60*/  IMAD.WIDE R4, R6, 0x4, R218 ;  /* 0x0000000406047825 */ /* 0x008fe200078e02da */
[----:B------:R-:W-:Y:S04]  /*10e70*/  LDGSTS.E [R21+0x4800c], desc[UR8][R10.64], !P2 ;  /* 0x4800c0000a157fae */ /* 0x000fe8000d121848 */
[----:B------:R-:W2:Y:S04]  /*10e80*/  LDL.LU.64 R218, [R1+0xa48] ;  /* 0x000a480001da7983 */ /* 0x000ea80000300a00 */
[----:B------:R-:W3:Y:S04]  /*10e90*/  LDL.LU.64 R12, [R1+0xa40] ;  /* 0x000a4000010c7983 */ /* 0x000ee80000300a00 */
[----:B------:R-:W-:Y:S04]  /*10ea0*/  STL.64 [R1+0xa78], R10 ;  /* 0x000a780a01007387 */ /* 0x000fe80000100a00 */
[----:B------:R1:W-:Y:S04]  /*10eb0*/  STL.64 [R1+0xa70], R4 ;  /* 0x000a700401007387 */ /* 0x0003e80000100a00 */
[----:B------:R-:W3:Y:S04]  /*10ec0*/  LDL.LU.64 R228, [R1+0xa38] ;  /* 0x000a380001e47983 */ /* 0x000ee80000300a00 */
[----:B-1----:R-:W3:Y:S01]  /*10ed0*/  LDL.LU.64 R226, [R1+0xa30] ;  /* 0x000a300001e27983 */ /* 0x002ee20000300a00 */
[----:B------:R-:W-:-:S03]  /*10ee0*/  ISETP.GE.U32.AND P1, PT, R252, 0x7ffffe3f, PT ;  /* 0x7ffffe3ffc00780c */ /* 0x000fc60003f26070 */
[----:B------:R1:W-:Y:S01]  /*10ef0*/  LDGSTS.E [R21+0x4c00c], desc[UR8][R4.64], !P2 ;  /* 0x4c00c00004157fae */ /* 0x0003e2000d121848 */
[----:B------:R-:W-:Y:S01]  /*10f00*/  ISETP.GE.U32.AND P2, PT, R251, 0x7ffffe3e, PT ;  /* 0x7ffffe3efb00780c */ /* 0x000fe20003f46070 */
[----:B------:R-:W-:Y:S01]  /*10f10*/  VIADD R251, R2, 0xfffffe9f ;  /* 0xfffffe9f02fb7836 */ /* 0x000fe20000000000 */
[----:B------:R-:W-:Y:S01]  /*10f20*/  IADD3 R252, R3, -0x144, RZ ;  /* 0xfffffebc03fc7810 */ /* 0x000fe20007ffe0ff */
[----:B-1----:R-:W1:Y:S08]  /*10f30*/  LDC R5, c[0x0][0x230] ;  /* 0x00008c00ff057b82 */ /* 0x002e700000000800 */
[----:B------:R-:W1:Y:S01]  /*10f40*/  LDC R4, c[0x0][0x230] ;  /* 0x00008c00ff047b82 */ /* 0x000e620000000800 */
[----:B----4-:R-:W-:-:S04]  /*10f50*/  IMAD.WIDE R216, R6, 0x4, R216 ;  /* 0x0000000406d87825 */ /* 0x010fc800078e02d8 */
[C---:B------:R-:W-:Y:S01]  /*10f60*/  IMAD.WIDE R188, R6.reuse, 0x4, R224 ;  /* 0x0000000406bc7825 */ /* 0x040fe200078e02e0 */
[----:B------:R4:W-:Y:S04]  /*10f70*/  STL.64 [R1+0x398], R216 ;  /* 0x000398d801007387 */ /* 0x0009e80000100a00 */
[----:B------:R-:W-:Y:S04]  /*10f80*/  STL.64 [R1+0xa60], R188 ;  /* 0x000a60bc01007387 */ /* 0x000fe80000100a00 */
[----:B------:R-:W-:Y:S01]  /*10f90*/  LDGSTS.E [R21+0x50000], desc[UR8][R216.64], !P4 ;  /* 0x50000000d8157fae */ /* 0x000fe2000e121848 */
[----:B------:R-:W-:-:S03]  /*10fa0*/  IMAD.WIDE R10, R6, 0x4, R222 ;  /* 0x00000004060a7825 */ /* 0x000fc600078e02de */
[----:B------:R-:W-:Y:S01]  /*10fb0*/  LDGSTS.E [R21+0x54000], desc[UR8][R188.64], !P4 ;  /* 0x54000000bc157fae */ /* 0x000fe2000e121848 */
[----:B------:R-:W-:-:S03]  /*10fc0*/  IMAD.WIDE R2, R6, 0x4, R220 ;  /* 0x0000000406027825 */ /* 0x000fc600078e02dc */
[----:B------:R-:W-:Y:S04]  /*10fd0*/  LDGSTS.E [R21+0x50004], desc[UR8][R10.64], !P1 ;  /* 0x500040000a157fae */ /* 0x000fe8000c921848 */
[----:B------:R-:W3:Y:S04]  /*10fe0*/  LDL.LU.64 R220, [R1+0xa28] ;  /* 0x000a280001dc7983 */ /* 0x000ee80000300a00 */
[----:B------:R-:W3:Y:S04]  /*10ff0*/  LDL.LU.64 R224, [R1+0xa20] ;  /* 0x000a200001e07983 */ /* 0x000ee80000300a00 */
[----:B------:R-:W-:Y:S04]  /*11000*/  STL.64 [R1+0x3b8], R10 ;  /* 0x0003b80a01007387 */ /* 0x000fe80000100a00 */
[----:B------:R1:W-:Y:S04]  /*11010*/  STL.64 [R1+0x3c0], R2 ;  /* 0x0003c00201007387 */ /* 0x0003e80000100a00 */
[----:B------:R-:W3:Y:S04]  /*11020*/  LDL.LU.64 R222, [R1+0xa18] ;  /* 0x000a180001de7983 */ /* 0x000ee80000300a00 */
[----:B----4-:R-:W4:Y:S01]  /*11030*/  LDL.LU.64 R216, [R1+0xa10] ;  /* 0x000a100001d87983 */ /* 0x010f220000300a00 */
[----:B------:R-:W-:Y:S01]  /*11040*/  ISETP.GE.U32.AND P4, PT, R252, 0x7ffffe3d, PT ;  /* 0x7ffffe3dfc00780c */ /* 0x000fe20003f86070 */
[----:B------:R-:W-:-:S02]  /*11050*/  VIADD R252, R9, 0xfffffe9e ;  /* 0xfffffe9e09fc7836 */ /* 0x000fc40000000000 */
[----:B------:R1:W-:Y:S01]  /*11060*/  LDGSTS.E [R21+0x54004], desc[UR8][R2.64], !P1 ;  /* 0x5400400002157fae */ /* 0x0003e2000c921848 */
[----:B------:R-:W-:Y:S01]  /*11070*/  ISETP.GE.U32.AND P1, PT, R251, 0x7ffffe20, PT ;  /* 0x7ffffe20fb00780c */ /* 0x000fe20003f26070 */
[----:B------:R-:W-:Y:S01]  /*11080*/  VIADD R251, R8, 0xfffffe9d ;  /* 0xfffffe9d08fb7836 */ /* 0x000fe20000000000 */
[----:B-1----:R-:W1:Y:S08]  /*11090*/  LDC R3, c[0x0][0x230] ;  /* 0x00008c00ff037b82 */ /* 0x002e700000000800 */
[----:B------:R-:W1:Y:S01]  /*110a0*/  LDC R2, c[0x0][0x230] ;  /* 0x00008c00ff027b82 */ /* 0x000e620000000800 */
[----:B--2---:R-:W-:-:S04]  /*110b0*/  IMAD.WIDE R218, R6, 0x4, R218 ;  /* 0x0000000406da7825 */ /* 0x004fc800078e02da */
[C---:B---3--:R-:W-:Y:S01]  /*110c0*/  IMAD.WIDE R188, R6.reuse, 0x4, R12 ;  /* 0x0000000406bc7825 */ /* 0x048fe200078e020c */
        /* <DEDUP_REMOVED lines=12> */
[----:B--2---:R-:W2:Y:S01]  /*11190*/  LDL.LU.64 R218, [R1+0x9f0] ;  /* 0x0009f00001da7983 */ /* 0x004ea20000300a00 */
[----:B------:R-:W-:-:S03]  /*111a0*/  ISETP.GE.U32.AND P2, PT, R252, 0x7ffffe1f, PT ;  /* 0x7ffffe1ffc00780c */ /* 0x000fc60003f46070 */
[----:B------:R1:W-:Y:S01]  /*111b0*/  LDGSTS.E [R21+0x5400c], desc[UR8][R8.64], !P4 ;  /* 0x5400c00008157fae */ /* 0x0003e2000e121848 */
[----:B------:R-:W-:Y:S01]  /*111c0*/  ISETP.GE.U32.AND P4, PT, R251, 0x7ffffe1e, PT ;  /* 0x7ffffe1efb00780c */ /* 0x000fe20003f86070 */
[----:B------:R-:W-:Y:S01]  /*111d0*/  VIADD R251, R4, 0xfffffe9c ;  /* 0xfffffe9c04fb7836 */ /* 0x000fe20000000000 */
[----:B------:R-:W-:Y:S01]  /*111e0*/  IADD3 R252, R5, -0x108, RZ ;  /* 0xfffffef805fc7810 */ /* 0x000fe20007ffe0ff */
[----:B-1----:R-:W1:Y:S08]  /*111f0*/  LDC R9, c[0x0][0x230] ;  /* 0x00008c00ff097b82 */ /* 0x002e700000000800 */
[----:B------:R-:W1:Y:S01]  /*11200*/  LDC R8, c[0x0][0x230] ;  /* 0x00008c00ff087b82 */ /* 0x000e620000000800 */
[----:B------:R-:W-:-:S04]  /*11210*/  IMAD.WIDE R220, R6, 0x4, R220 ;  /* 0x0000000406dc7825 */ /* 0x000fc800078e02dc */
[C---:B------:R-:W-:Y:S01]  /*11220*/  IMAD.WIDE R188, R6.reuse, 0x4, R224 ;  /* 0x0000000406bc7825 */ /* 0x040fe200078e02e0 */
[----:B------:R1:W-:Y:S04]  /*11230*/  STL.64 [R1+0xa28], R220 ;  /* 0x000a28dc01007387 */ /* 0x0003e80000100a00 */
[----:B------:R-:W-:Y:S04]  /*11240*/  STL.64 [R1+0xa20], R188 ;  /* 0x000a20bc01007387 */ /* 0x000fe80000100a00 */
[----:B------:R-:W-:Y:S01]  /*11250*/  LDGSTS.E [R21+0x58000], desc[UR8][R220.64], !P1 ;  /* 0x58000000dc157fae */ /* 0x000fe2000c921848 */
[----:B------:R-:W-:-:S03]  /*11260*/  IMAD.WIDE R10, R6, 0x4, R222 ;  /* 0x00000004060a7825 */ /* 0x000fc600078e02de */
        /* <DEDUP_REMOVED lines=8> */
[----:B-1----:R-:W4:Y:S01]  /*112f0*/  LDL.LU.64 R220, [R1+0x9d0] ;  /* 0x0009d00001dc7983 */ /* 0x002f220000300a00 */
[----:B------:R-:W-:Y:S01]  /*11300*/  ISETP.GE.U32.AND P1, PT, R251, 0x7ffffe1d, PT ;  /* 0x7ffffe1dfb00780c */ /* 0x000fe20003f26070 */
[----:B------:R-:W-:-:S02]  /*11310*/  VIADD R251, R2, 0xfffffef6 ;  /* 0xfffffef602fb7836 */ /* 0x000fc40000000000 */
[----:B------:R1:W-:Y:S01]  /*11320*/  LDGSTS.E [R21+0x5c004], desc[UR8][R4.64], !P2 ;  /* 0x5c00400004157fae */ /* 0x0003e2000d121848 */
[----:B------:R-:W-:Y:S01]  /*11330*/  ISETP.GE.U32.AND P2, PT, R252, 0x7ffffe79, PT ;  /* 0x7ffffe79fc00780c */ /* 0x000fe20003f46070 */
[----:B------:R-:W-:Y:S01]  /*11340*/  VIADD R252, R3, 0xfffffef7 ;  /* 0xfffffef703fc7836 */ /* 0x000fe20000000000 */
[----:B-1----:R-:W1:Y:S08]  /*11350*/  LDC R5, c[0x0][0x230] ;  /* 0x00008c00ff057b82 */ /* 0x002e700000000800 */
[----:B------:R-:W1:Y:S01]  /*11360*/  LDC R4, c[0x0][0x230] ;  /* 0x00008c00ff047b82 */ /* 0x000e620000000800 */
[----:B---3--:R-:W-:-:S04]  /*11370*/  IMAD.WIDE R226, R6, 0x4, R226 ;  /* 0x0000000406e27825 */ /* 0x008fc800078e02e2 */
[C---:B------:R-:W-:Y:S01]  /*11380*/  IMAD.WIDE R188, R6.reuse, 0x4, R12 ;  /* 0x0000000406bc7825 */ /* 0x040fe200078e020c */
[----:B------:R3:W-:Y:S04]  /*11390*/  STL.64 [R1+0x3e0], R226 ;  /* 0x0003e0e201007387 */ /* 0x0007e80000100a00 */
[----:B------:R-:W-:Y:S04]  /*113a0*/  STL.64 [R1+0xa00], R188 ;  /* 0x000a00bc01007387 */ /* 0x000fe80000100a00 */
[----:B------:R-:W-:Y:S01]  /*113b0*/  LDGSTS.E [R21+0x58008], desc[UR8][R226.64], !P4 ;  /* 0x58008000e2157fae */ /* 0x000fe2000e121848 */
[----:B------:R-:W-:-:S03]  /*113c0*/  IMAD.WIDE R10, R6, 0x4, R228 ;  /* 0x00000004060a7825 */ /* 0x000fc600078e02e4 */
[----:B------:R-:W-:Y:S01]  /*113d0*/  LDGSTS.E [R21+0x5c008], desc[UR8][R188.64], !P4 ;  /* 0x5c008000bc157fae */ /* 0x000fe2000e121848 */
[----:B--2---:R-:W-:-:S03]  /*113e0*/  IMAD.WIDE R2, R6, 0x4, R218 ;  /* 0x0000000406027825 */ /* 0x004fc600078e02da */
[----:B------:R-:W-:Y:S04]  /*113f0*/  LDGSTS.E [R21+0x5800c], desc[UR8][R10.64], !P1 ;  /* 0x5800c0000a157fae */ /* 0x000fe8000c921848 */
[----:B------:R-:W2:Y:S04]  /*11400*/  LDL.LU.64 R218, [R1+0x9c8] ;  /* 0x0009c80001da7983 */ /* 0x000ea80000300a00 */
[----:B------:R-:W2:Y:S04]  /*11410*/  LDL.LU.64 R12, [R1+0x9c0] ;  /* 0x0009c000010c7983 */ /* 0x000ea80000300a00 */
[----:B------:R-:W-:Y:S04]  /*11420*/  STL.64 [R1+0x220], R10 ;  /* 0x0002200a01007387 */ /* 0x000fe80000100a00 */
[----:B------:R1:W-:Y:S04]  /*11430*/  STL.64 [R1+0x9f0], R2 ;  /* 0x0009f00201007387 */ /* 0x0003e80000100a00 */
[----:B------:R-:W2:Y:S04]  /*11440*/  LDL.LU.64 R228, [R1+0x9b8] ;  /* 0x0009b80001e47983 */ /* 0x000ea80000300a00 */
[----:B---3--:R-:W3:Y:S01]  /*11450*/  LDL.LU.64 R226, [R1+0x9b0] ;  /* 0x0009b00001e27983 */ /* 0x008ee20000300a00 */
        /* <DEDUP_REMOVED lines=30> */
[C---:B------:R-:W-:Y:S01]  /*11640*/  IMAD.WIDE R188, R6.reuse, 0x4, R12 ;  /* 0x0000000406bc7825 */ /* 0x040fe200078e020c */
[----:B------:R2:W-:Y:S04]  /*11650*/  STL.64 [R1+0x9c8], R218 ;  /* 0x0009c8da01007387 */ /* 0x0005e80000100a00 */
[----:B------:R-:W-:Y:S04]  /*11660*/  STL.64 [R1+0x9c0], R188 ;  /* 0x0009c0bc01007387 */ /* 0x000fe80000100a00 */
[----:B------:R-:W-:Y:S01]  /*11670*/  LDGSTS.E [R20+0x40008], desc[UR8][R218.64], !P5 ;  /* 0x40008000da147fae */ /* 0x000fe2000e921848 */
[----:B------:R-:W-:-:S03]  /*11680*/  IMAD.WIDE R10, R6, 0x4, R228 ;  /* 0x00000004060a7825 */ /* 0x000fc600078e02e4 */
[----:B------:R-:W-:Y:S01]  /*11690*/  LDGSTS.E [R20+0x44008], desc[UR8][R188.64], !P5 ;  /* 0x44008000bc147fae */ /* 0x000fe2000e921848 */
[----:B---3--:R-:W-:-:S03]  /*116a0*/  IMAD.WIDE R4, R6, 0x4, R226 ;  /* 0x0000000406047825 */ /* 0x008fc600078e02e2 */
        /* <DEDUP_REMOVED lines=436> */
[----:B------:R-:W4:Y:S01]  /*131f0*/  LDL.LU.64 R12, [R1+0x4d8] ;  /* 0x0004d800010c7983 */ /* 0x000f220000300a00 */
[----:B------:R-:W-:-:S03]  /*13200*/  IMAD.WIDE R10, R6, 0x4, R228 ;  /* 0x00000004060a7825 */ /* 0x000fc600078e02e4 */
[----:B------:R-:W-:Y:S01]  /*13210*/  LDGSTS.E [R18+0x50008], desc[UR8][R218.64], !P2 ;  /* 0x50008000da127fae */ /* 0x000fe2000d121848 */
[----:B---3--:R-:W-:-:S03]  /*13220*/  IMAD.WIDE R8, R6, 0x4, R226 ;  /* 0x0000000406087825 */ /* 0x008fc600078e02e2 */
[----:B------:R-:W3:Y:S04]  /*13230*/  LDL.LU.64 R228, [R1+0x490] ;  /* 0x0004900001e47983 */ /* 0x000ee80000300a00 */
[----:B------:R-:W-:Y:S04]  /*13240*/  STL.64 [R1+0x560], R10 ;  /* 0x0005600a01007387 */ /* 0x000fe80000100a00 */
[----:B------:R1:W-:Y:S04]  /*13250*/  STL.64 [R1+0x540], R8 ;  /* 0x0005400801007387 */ /* 0x0003e80000100a00 */
[----:B------:R-:W3:Y:S04]  /*13260*/  LDL.LU.64 R226, [R1+0x468] ;  /* 0x0004680001e27983 */ /* 0x000ee80000300a00 */
[----:B--2---:R-:W2:Y:S04]  /*13270*/  LDL.LU.64 R218, [R1+0x440] ;  /* 0x0004400001da7983 */ /* 0x004ea80000300a00 */
[----:B------:R-:W-:Y:S01]  /*13280*/  LDGSTS.E [R18+0x54008], desc[UR8][R188.64], !P2 ;  /* 0x54008000bc127fae */ /* 0x000fe2000d121848 */
[----:B------:R-:W-:-:S03]  /*13290*/  ISETP.GE.U32.AND P2, PT, R252, 0x7ffffe13, PT ;  /* 0x7ffffe13fc00780c */ /* 0x000fc60003f46070 */
[----:B------:R-:W-:Y:S01]  /*132a0*/  LDGSTS.E [R18+0x5000c], desc[UR8][R10.64], !P4 ;  /* 0x5000c0000a127fae */ /* 0x000fe2000e121848 */
[----:B------:R-:W-:-:S03]  /*132b0*/  IADD3 R252, R5, -0x114, RZ ;  /* 0xfffffeec05fc7810 */ /* 0x000fc60007ffe0ff */
        /* <DEDUP_REMOVED lines=12> */
[----:B----4-:R-:W-:Y:S01]  /*13380*/  IMAD.WIDE R4, R6, 0x4, R216 ;  /* 0x0000000406047825 */ /* 0x010fe200078e02d8 */
[----:B------:R-:W-:Y:S02]  /*13390*/  ISETP.GE.U32.AND P1, PT, R251, 0x7ffffe11, PT ;  /* 0x7ffffe11fb00780c */ /* 0x000fe40003f26070 */
[----:B------:R-:W4:Y:S04]  /*133a0*/  LDL.LU.64 R216, [R1+0x418] ;  /* 0x0004180001d87983 */ /* 0x000f280000300a00 */
[----:B------:R-:W4:Y:S04]  /*133b0*/  LDL.LU.64 R222, [R1+0x3f0] ;  /* 0x0003f00001de7983 */ /* 0x000f280000300a00 */
[----:B------:R3:W-:Y:S04]  /*133c0*/  STL.64 [R1+0x520], R10 ;  /* 0x0005200a01007387 */ /* 0x0007e80000100a00 */
[----:B------:R3:W-:Y:S04]  /*133d0*/  STL.64 [R1+0x518], R4 ;  /* 0x0005180401007387 */ /* 0x0007e80000100a00 */
[----:B-1----:R-:W4:Y:S04]  /*133e0*/  LDL.LU.64 R220, [R1+0x3c8] ;  /* 0x0003c80001dc7983 */ /* 0x002f280000300a00 */
[----:B------:R-:W4:Y:S01]  /*133f0*/  LDL.LU.64 R224, [R1+0x3a0] ;  /* 0x0003a00001e07983 */ /* 0x000f220000300a00 */
[----:B------:R-:W-:-:S03]  /*13400*/  VIADD R251, R2, 0xfffffeea ;  /* 0xfffffeea02fb7836 */ /* 0x000fc60000000000 */
[----:B------:R3:W-:Y:S04]  /*13410*/  LDGSTS.E [R18+0x58004], desc[UR8][R10.64], !P2 ;  /* 0x580040000a127fae */ /* 0x0007e8000d121848 */
[----:B------:R1:W-:Y:S01]  /*13420*/  LDGSTS.E [R18+0x5c004], desc[UR8][R4.64], !P2 ;  /* 0x5c00400004127fae */ /* 0x0003e2000d121848 */
[----:B------:R-:W-:Y:S01]  /*13430*/  ISETP.GE.U32.AND P2, PT, R252, 0x7ffffe6d, PT ;  /* 0x7ffffe6dfc00780c */ /* 0x000fe20003f46070 */
[----:B------:R-:W-:Y:S02]  /*13440*/  VIADD R252, R3, 0xfffffeeb ;  /* 0xfffffeeb03fc7836 */ /* 0x000fe40000000000 */
[----:B------:R-:W-:-:S04]  /*13450*/  IMAD.WIDE R12, R6, 0x4, R12 ;  /* 0x00000004060c7825 */ /* 0x000fc800078e020c */
[C---:B---3--:R-:W-:Y:S01]  /*13460*/  IMAD.WIDE R10, R6.reuse, 0x4, R228 ;  /* 0x00000004060a7825 */ /* 0x048fe200078e02e4 */
[----:B------:R-:W-:Y:S04]  /*13470*/  STL.64 [R1+0x508], R12 ;  /* 0x0005080c01007387 */ /* 0x000fe80000100a00 */
[----:B------:R3:W-:Y:S04]  /*13480*/  STL.64 [R1+0x500], R10 ;  /* 0x0005000a01007387 */ /* 0x0007e80000100a00 */
[----:B------:R-:W-:Y:S01]  /*13490*/  LDGSTS.E [R18+0x58008], desc[UR8][R12.64], !P4 ;  /* 0x580080000c127fae */ /* 0x000fe2000e121848 */
[----:B-1----:R-:W-:-:S03]  /*134a0*/  IMAD.WIDE R4, R6, 0x4, R226 ;  /* 0x0000000406047825 */ /* 0x002fc600078e02e2 */
[----:B------:R-:W-:Y:S01]  /*134b0*/  LDGSTS.E [R18+0x5c008], desc[UR8][R10.64], !P4 ;  /* 0x5c0080000a127fae */ /* 0x000fe2000e121848 */
[----:B--2---:R-:W-:-:S03]  /*134c0*/  IMAD.WIDE R2, R6, 0x4, R218 ;  /* 0x0000000406027825 */ /* 0x004fc600078e02da */
[----:B------:R1:W-:Y:S04]  /*134d0*/  STL.64 [R1+0x4f8], R4 ;  /* 0x0004f80401007387 */ /* 0x0003e80000100a00 */
[----:B------:R-:W2:Y:S04]  /*134e0*/  LDL.LU.64 R218, [R1+0x378] ;  /* 0x0003780001da7983 */ /* 0x000ea80000300a00 */
[----:B------:R1:W-:Y:S04]  /*134f0*/  STL.64 [R1+0x4f0], R2 ;  /* 0x0004f00201007387 */ /* 0x0003e80000100a00 */
[----:B------:R-:W2:Y:S04]  /*13500*/  LDL.LU.64 R188, [R1+0x350] ;  /* 0x0003500001bc7983 */ /* 0x000ea80000300a00 */
[----:B---3--:R-:W3:Y:S04]  /*13510*/  LDL.LU.64 R10, [R1+0x328] ;  /* 0x00032800010a7983 */ /* 0x008ee80000300a00 */
[----:B------:R-:W-:Y:S01]  /*13520*/  LDGSTS.E [R18+0x5800c], desc[UR8][R4.64], !P1 ;  /* 0x5800c00004127fae */ /* 0x000fe2000c921848 */
[----:B------:R-:W-:-:S03]  /*13530*/  ISETP.GE.U32.AND P4, PT, R252, 0x7ffffe6c, PT ;  /* 0x7ffffe6cfc00780c */ /* 0x000fc60003f86070 */
[----:B------:R1:W-:Y:S04]  /*13540*/  LDGSTS.E [R18+0x5c00c], desc[UR8][R2.64], !P1 ;  /* 0x5c00c00002127fae */ /* 0x0003e8000c921848 */
[----:B-1----:R-:W3:Y:S01]  /*13550*/  LDL.LU.64 R4, [R1+0x300] ;  /* 0x0003000001047983 */ /* 0x002ee20000300a00 */
[----:B------:R-:W-:-:S03]  /*13560*/  ISETP.GE.U32.AND P1, PT, R251, 0x7ffffe6b, PT ;  /* 0x7ffffe6bfb00780c */ /* 0x000fc60003f26070 */
[----:B------:R-:W3:Y:S01]  /*13570*/  LDL.LU.64 R12, [R1+0x2d8] ;  /* 0x0002d800010c7983 */ /* 0x000ee20000300a00 */
[----:B------:R-:W-:Y:S01]  /*13580*/  IADD3 R252, R9, -0x117, RZ ;  /* 0xfffffee909fc7810 */ /* 0x000fe20007ffe0ff */
[----:B------:R-:W-:Y:S01]  /*13590*/  VIADD R251, R8, 0xfffffecf ;  /* 0xfffffecf08fb7836 */ /* 0x000fe20000000000 */
[----:B------:R-:W1:Y:S08]  /*135a0*/  LDC R3, c[0x0][0x230] ;  /* 0x00008c00ff037b82 */ /* 0x000e700000000800 */
[----:B------:R-:W1:Y:S01]  /*135b0*/  LDC R2, c[0x0][0x230] ;  /* 0x00008c00ff027b82 */ /* 0x000e620000000800 */
[----:B----4-:R-:W-:-:S04]  /*135c0*/  IMAD.WIDE R216, R6, 0x4, R216 ;  /* 0x0000000406d87825 */ /* 0x010fc800078e02d8 */
[C---:B------:R-:W-:Y:S01]  /*135d0*/  IMAD.WIDE R222, R6.reuse, 0x4, R222 ;  /* 0x0000000406de7825 */ /* 0x040fe200078e02de */
[----:B------:R4:W-:Y:S04]  /*135e0*/  STL.64 [R1+0x4d8], R216 ;  /* 0x0004d8d801007387 */ /* 0x0009e80000100a00 */
[----:B------:R-:W3:Y:S04]  /*135f0*/  LDL.LU.64 R228, [R1+0x2b0] ;  /* 0x0002b00001e47983 */ /* 0x000ee80000300a00 */
[----:B------:R1:W-:Y:S01]  /*13600*/  STL.64 [R1+0x4d0], R222 ;  /* 0x0004d0de01007387 */ /* 0x0003e20000100a00 */
[----:B------:R-:W-:-:S03]  /*13610*/  IMAD.WIDE R220, R6, 0x4, R220 ;  /* 0x0000000406dc7825 */ /* 0x000fc600078e02dc */
[----:B------:R-:W3:Y:S01]  /*13620*/  LDL.LU.64 R226, [R1+0x288] ;  /* 0x0002880001e27983 */ /* 0x000ee20000300a00 */
[----:B------:R-:W-:-:S03]  /*13630*/  IMAD.WIDE R8, R6, 0x4, R224 ;  /* 0x0000000406087825 */ /* 0x000fc600078e02e0 */
[----:B------:R-:W-:Y:S04]  /*13640*/  LDGSTS.E [R17+0x40000], desc[UR8][R216.64], !P6 ;  /* 0x40000000d8117fae */ /* 0x000fe8000f121848 */
[----:B------:R-:W3:Y:S04]  /*13650*/  LDL.LU.64 R224, [R1+0x260] ;  /* 0x0002600001e07983 */ /* 0x000ee80000300a00 */
[----:B------:R1:W-:Y:S04]  /*13660*/  STL.64 [R1+0x4c8], R220 ;  /* 0x0004c8dc01007387 */ /* 0x0003e80000100a00 */
[----:B----4-:R-:W4:Y:S04]  /*13670*/  LDL.LU.64 R216, [R1+0xd48] ;  /* 0x000d480001d87983 */ /* 0x010f280000300a00 */
[----:B------:R-:W-:Y:S04]  /*13680*/  LDGSTS.E [R17+0x44000], desc[UR8][R222.64], !P6 ;  /* 0x44000000de117fae */ /* 0x000fe8000f121848 */
[----:B------:R1:W-:Y:S04]  /*13690*/  STL.64 [R1+0x4c0], R8 ;  /* 0x0004c00801007387 */ /* 0x0003e80000100a00 */
[----:B------:R-:W-:Y:S04]  /*136a0*/  LDGSTS.E [R17+0x40004], desc[UR8][R220.64], !P3 ;  /* 0x40004000dc117fae */ /* 0x000fe8000d921848 */
[----:B-1----:R-:W4:Y:S01]  /*136b0*/  LDL.LU.64 R222, [R1+0x238] ;  /* 0x0002380001de7983 */ /* 0x002f220000300a00 */
[----:B------:R-:W-:-:S02]  /*136c0*/  ISETP.GE.U32.AND P6, PT, R252, 0x7ffffe6a, PT ;  /* 0x7ffffe6afc00780c */ /* 0x000fc40003fc6070 */
[----:B------:R-:W1:Y:S01]  /*136d0*/  LDC R252, c[0x0][0x230] ;  /* 0x00008c00fffc7b82 */ /* 0x000e620000000800 */
[----:B------:R1:W-:Y:S04]  /*136e0*/  LDGSTS.E [R17+0x44004], desc[UR8][R8.64], !P3 ;  /* 0x4400400008117fae */ /* 0x0003e8000d921848 */
[----:B------:R-:W4:Y:S01]  /*136f0*/  LDL.LU.64 R220, [R1+0x218] ;  /* 0x0002180001dc7983 */ /* 0x000f220000300a00 */
[----:B------:R-:W-:Y:S02]  /*13700*/  ISETP.GE.U32.AND P3, PT, R251, 0x7ffffe50, PT ;  /* 0x7ffffe50fb00780c */ /* 0x000fe40003f66070 */
[----:B------:R-:W1:Y:S08]  /*13710*/  LDC R251, c[0x0][0x230] ;  /* 0x00008c00fffb7b82 */ /* 0x000e700000000800 */
[----:B-1----:R-:W1:Y:S01]  /*13720*/  LDC R9, c[0x0][0x230] ;  /* 0x00008c00ff097b82 */ /* 0x002e620000000800 */
[----:B------:R-:W-:-:S07]  /*13730*/  VIADD R252, R252, 0xfffffece ;  /* 0xfffffecefcfc7836 */ /* 0x000fce0000000000 */
[----:B------:R-:W1:Y:S01]  /*13740*/  LDC R8, c[0x0][0x230] ;  /* 0x00008c00ff087b82 */ /* 0x000e620000000800 */
[----:B------:R-:W-:Y:S02]  /*13750*/  VIADD R251, R251, 0xfffffecd ;  /* 0xfffffecdfbfb7836 */ /* 0x000fe40000000000 */
[----:B--2---:R-:W-:-:S05]  /*13760*/  IMAD.WIDE R218, R6, 0x4, R218 ;  /* 0x0000000406da7825 */ /* 0x004fca00078e02da */
[----:B------:R-:W-:Y:S01]  /*13770*/  LDGSTS.E [R17+0x40008], desc[UR8][R218.64], !P5 ;  /* 0x40008000da117fae */ /* 0x000fe2000e921848 */
[----:B------:R-:W-:-:S03]  /*13780*/  IMAD.WIDE R188, R6, 0x4, R188 ;  /* 0x0000000406bc7825 */ /* 0x000fc600078e02bc */
[----:B------:R2:W-:Y:S01]  /*13790*/  STL.64 [R1+0x4b8], R218 ;  /* 0x0004b8da01007387 */ /* 0x0005e20000100a00 */
[----:B---3--:R-:W-:-:S03]  /*137a0*/  IMAD.WIDE R10, R6, 0x4, R10 ;  /* 0x00000004060a7825 */ /* 0x008fc600078e020a */
[----:B------:R3:W-:Y:S01]  /*137b0*/  LDGSTS.E [R17+0x44008], desc[UR8][R188.64], !P5 ;  /* 0x44008000bc117fae */ /* 0x0007e2000e921848 */
[----:B------:R-:W-:-:S03]  /*137c0*/  ISETP.GE.U32.AND P5, PT, R252, 0x7ffffe4f, PT ;  /* 0x7ffffe4ffc00780c */ /* 0x000fc60003fa6070 */
[----:B------:R3:W-:Y:S04]  /*137d0*/  STL.64 [R1+0x4b0], R188 ;  /* 0x0004b0bc01007387 */ /* 0x0007e80000100a00 */
[----:B--2---:R-:W2:Y:S01]  /*137e0*/  LDL.LU.64 R218, [R1+0xd40] ;  /* 0x000d400001da7983 */ /* 0x004ea20000300a00 */
[----:B------:R-:W-:-:S03]  /*137f0*/  IMAD.WIDE R4, R6, 0x4, R4 ;  /* 0x0000000406047825 */ /* 0x000fc600078e0204 */
[----:B------:R-:W-:Y:S04]  /*13800*/  STL.64 [R1+0x4a8], R10 ;  /* 0x0004a80a01007387 */ /* 0x000fe80000100a00 */
[----:B------:R-:W-:Y:S01]  /*13810*/  LDGSTS.E [R17+0x4000c], desc[UR8][R10.64], !P2 ;  /* 0x4000c0000a117fae */ /* 0x000fe2000d121848 */
[----:B---3--:R-:W-:-:S03]  /*13820*/  IMAD.WIDE R188, R6, 0x4, R12 ;  /* 0x0000000406bc7825 */ /* 0x008fc600078e020c */
[----:B------:R3:W-:Y:S04]  /*13830*/  STL.64 [R1+0x4a0], R4 ;  /* 0x0004a00401007387 */ /* 0x0007e80000100a00 */
[----:B------:R3:W-:Y:S01]  /*13840*/  LDGSTS.E [R17+0x4400c], desc[UR8][R4.64], !P2 ;  /* 0x4400c00004117fae */ /* 0x0007e2000d121848 */
[----:B------:R-:W-:Y:S01]  /*13850*/  ISETP.GE.U32.AND P2, PT, R251, 0x7ffffe4e, PT ;  /* 0x7ffffe4efb00780c */ /* 0x000fe20003f46070 */
[----:B------:R-:W-:Y:S01]  /*13860*/  VIADD R251, R2, 0xfffffeaf ;  /* 0xfffffeaf02fb7836 */ /* 0x000fe20000000000 */
[----:B------:R-:W-:Y:S01]  /*13870*/  IADD3 R252, R3, -0x134, RZ ;  /* 0xfffffecc03fc7810 */ /* 0x000fe20007ffe0ff */
[----:B------:R-:W-:Y:S01]  /*13880*/  LDGSTS.E [R17+0x48000], desc[UR8][R188.64], !P3 ;  /* 0x48000000bc117fae */ /* 0x000fe2000d921848 */
[----:B---3--:R-:W3:Y:S03]  /*13890*/  LDC R5, c[0x0][0x230] ;  /* 0x00008c00ff057b82 */ /* 0x008ee60000000800 */
[----:B------:R-:W-:Y:S05]  /*138a0*/  STL.64 [R1+0x498], R188 ;  /* 0x000498bc01007387 */ /* 0x000fea0000100a00 */
[----:B------:R-:W3:Y:S01]  /*138b0*/  LDC R4, c[0x0][0x230] ;  /* 0x00008c00ff047b82 */ /* 0x000ee20000000800 */
[----:B------:R-:W-:-:S05]  /*138c0*/  IMAD.WIDE R12, R6, 0x4, R228 ;  /* 0x00000004060c7825 */ /* 0x000fca00078e02e4 */
[----:B------:R-:W-:Y:S01]  /*138d0*/  LDGSTS.E [R17+0x4c000], desc[UR8][R12.64], !P3 ;  /* 0x4c0000000c117fae */ /* 0x000fe2000d921848 */
[----:B------:R-:W-:-:S03]  /*138e0*/  IMAD.WIDE R10, R6, 0x4, R226 ;  /* 0x00000004060a7825 */ /* 0x000fc600078e02e2 */
[----:B------:R-:W-:Y:S01]  /*138f0*/  STL.64 [R1+0x490], R12 ;  /* 0x0004900c01007387 */ /* 0x000fe20000100a00 */
[----:B------:R-:W-:Y:S01]  /*13900*/  ISETP.GE.U32.AND P3, PT, R252, 0x7ffffe4d, PT ;  /* 0x7ffffe4dfc00780c */ /* 0x000fe20003f66070 */
[----:B------:R-:W-:Y:S02]  /*13910*/  IMAD.WIDE R2, R6, 0x4, R224 ;  /* 0x0000000406027825 */ /* 0x000fe400078e02e0 */
[----:B------:R3:W-:Y:S04]  /*13920*/  STL.64 [R1+0x488], R10 ;  /* 0x0004880a01007387 */ /* 0x0007e80000100a00 */
[----:B------:R3:W-:Y:S01]  /*13930*/  LDGSTS.E [R17+0x48004], desc[UR8][R10.64], !P5 ;  /* 0x480040000a117fae */ /* 0x0007e2000e921848 */
[----:B-1----:R-:W-:-:S03]  /*13940*/  VIADD R252, R9, 0xfffffeae ;  /* 0xfffffeae09fc7836 */ /* 0x002fc60000000000 */
[----:B------:R1:W-:Y:S04]  /*13950*/  STL.64 [R1+0x480], R2 ;  /* 0x0004800201007387 */ /* 0x0003e80000100a00 */
[----:B------:R1:W-:Y:S01]  /*13960*/  LDGSTS.E [R17+0x4c004], desc[UR8][R2.64], !P5 ;  /* 0x4c00400002117fae */ /* 0x0003e2000e921848 */
[----:B------:R-:W-:Y:S01]  /*13970*/  ISETP.GE.U32.AND P5, PT, R251, 0x7ffffe30, PT ;  /* 0x7ffffe30fb00780c */ /* 0x000fe20003fa6070 */
[----:B------:R-:W-:Y:S02]  /*13980*/  VIADD R251, R8, 0xfffffead ;  /* 0xfffffead08fb7836 */ /* 0x000fe40000000000 */
[C---:B---3--:R-:W-:Y:S02]  /*13990*/  IMAD.WIDE R10, R6.reuse, 0x4, R240 ;  /* 0x00000004060a7825 */ /* 0x048fe400078e02f0 */
[----:B------:R-:W3:Y:S02]  /*139a0*/  LDC R240, c[0x0][0x230] ;  /* 0x00008c00fff07b82 */ /* 0x000ee40000000800 */
[----:B----4-:R-:W-:-:S06]  /*139b0*/  IMAD.WIDE R188, R6, 0x4, R222 ;  /* 0x0000000406bc7825 */ /* 0x010fcc00078e02de */
[----:B-1----:R-:W1:Y:S01]  /*139c0*/  LDC R3, c[0x0][0x230] ;  /* 0x00008c00ff037b82 */ /* 0x002e620000000800 */
[----:B------:R-:W-:Y:S01]  /*139d0*/  LDGSTS.E [R17+0x48008], desc[UR8][R188.64], !P2 ;  /* 0x48008000bc117fae */ /* 0x000fe2000d121848 */
[----:B------:R-:W-:-:S06]  /*139e0*/  IMAD.WIDE R12, R6, 0x4, R220 ;  /* 0x00000004060c7825 */ /* 0x000fcc00078e02dc */
[----:B------:R-:W4:Y:S01]  /*139f0*/  LDC R2, c[0x0][0x230] ;  /* 0x00008c00ff027b82 */ /* 0x000f220000000800 */
[----:B------:R3:W-:Y:S01]  /*13a00*/  LDGSTS.E [R17+0x4c008], desc[UR8][R12.64], !P2 ;  /* 0x4c0080000c117fae */ /* 0x0007e2000d121848 */
[----:B------:R-:W-:Y:S01]  /*13a10*/  ISETP.GE.U32.AND P2, PT, R252, 0x7ffffe2f, PT ;  /* 0x7ffffe2ffc00780c */ /* 0x000fe20003f46070 */
[----:B------:R-:W-:Y:S02]  /*13a20*/  IMAD.WIDE R8, R6, 0x4, R238 ;  /* 0x0000000406087825 */ /* 0x000fe400078e02ee */
[----:B------:R-:W-:Y:S03]  /*13a30*/  STL.64 [R1+0x478], R188 ;  /* 0x000478bc01007387 */ /* 0x000fe60000100a00 */
[----:B------:R-:W2:Y:S01]  /*13a40*/  LDC R239, c[0x0][0x230] ;  /* 0x00008c00ffef7b82 */ /* 0x000ea20000000800 */
[----:B------:R3:W-:Y:S01]  /*13a50*/  STL.64 [R1+0x470], R12 ;  /* 0x0004700c01007387 */ /* 0x0007e20000100a00 */
[----:B------:R-:W-:-:S03]  /*13a60*/  IADD3 R238, R5, -0x154, RZ ;  /* 0xfffffeac05ee7810 */ /* 0x000fc60007ffe0ff */
[----:B------:R3:W-:Y:S04]  /*13a70*/  STL.64 [R1+0x468], R10 ;  /* 0x0004680a01007387 */ /* 0x0007e80000100a00 */
[----:B------:R3:W-:Y:S02]  /*13a80*/  LDGSTS.E [R17+0x4800c], desc[UR8][R10.64], !P3 ;  /* 0x4800c0000a117fae */ /* 0x0007e4000d921848 */
[----:B---3--:R-:W-:Y:S02]  /*13a90*/  IMAD.WIDE R12, R6, 0x4, R22 ;  /* 0x00000004060c7825 */ /* 0x008fe400078e0216 */
[----:B------:R3:W-:Y:S02]  /*13aa0*/  STL.64 [R1+0x460], R8 ;  /* 0x0004600801007387 */ /* 0x0007e40000100a00 */
[----:B------:R-:W-:-:S02]  /*13ab0*/  VIADD R22, R4, 0xfffffe8f ;  /* 0xfffffe8f04167836 */ /* 0x000fc40000000000 */
[----:B------:R3:W-:Y:S01]  /*13ac0*/  LDGSTS.E [R17+0x4c00c], desc[UR8][R8.64], !P3 ;  /* 0x4c00c00008117fae */ /* 0x0007e2000d921848 */
[C---:B------:R-:W-:Y:S01]  /*13ad0*/  IMAD.WIDE R10, R6.reuse, 0x4, R24 ;  /* 0x00000004060a7825 */ /* 0x040fe200078e0218 */
[----:B------:R-:W-:Y:S02]  /*13ae0*/  ISETP.GE.U32.AND P3, PT, R251, 0x7ffffe2e, PT ;  /* 0x7ffffe2efb00780c */ /* 0x000fe40003f66070 */
[----:B------:R-:W-:Y:S01]  /*13af0*/  LDGSTS.E [R17+0x50000], desc[UR8][R12.64], !P5 ;  /* 0x500000000c117fae */ /* 0x000fe2000e921848 */
[----:B------:R-:W2:Y:S01]  /*13b00*/  LDC R25, c[0x0][0x230] ;  /* 0x00008c00ff197b82 */ /* 0x000ea20000000800 */
[C---:B------:R-:W-:Y:S02]  /*13b10*/  IMAD.WIDE R4, R6.reuse, 0x4, R28 ;  /* 0x0000000406047825 */ /* 0x040fe400078e021c */
[----:B------:R4:W-:Y:S02]  /*13b20*/  LDGSTS.E [R17+0x54000], desc[UR8][R10.64], !P5 ;  /* 0x540000000a117fae */ /* 0x0009e4000e921848 */
[----:B---3--:R-:W-:Y:S01]  /*13b30*/  IMAD.WIDE R8, R6, 0x4, R26 ;  /* 0x0000000406087825 */ /* 0x008fe200078e021a */
[----:B------:R-:W-:Y:S01]  /*13b40*/  ISETP.GE.U32.AND P5, PT, R238, 0x7ffffe2d, PT ;  /* 0x7ffffe2dee00780c */ /* 0x000fe20003fa6070 */
[----:B------:R-:W-:Y:S01]  /*13b50*/  STL.64 [R1+0x458], R12 ;  /* 0x0004580c01007387 */ /* 0x000fe20000100a00 */
[----:B------:R-:W3:Y:S03]  /*13b60*/  LDC R26, c[0x0][0x230] ;  /* 0x00008c00ff1a7b82 */ /* 0x000ee60000000800 */
[----:B------:R4:W-:Y:S04]  /*13b70*/  LDGSTS.E [R17+0x50004], desc[UR8][R8.64], !P2 ;  /* 0x5000400008117fae */ /* 0x0009e8000d121848 */
[----:B------:R4:W-:Y:S01]  /*13b80*/  LDGSTS.E [R17+0x54004], desc[UR8][R4.64], !P2 ;  /* 0x5400400004117fae */ /* 0x0009e2000d121848 */
[----:B------:R-:W-:Y:S01]  /*13b90*/  ISETP.GE.U32.AND P2, PT, R22, 0x7ffffe10, PT ;  /* 0x7ffffe101600780c */ /* 0x000fe20003f46070 */
[----:B-1----:R-:W-:Y:S01]  /*13ba0*/  VIADD R23, R3, 0xfffffe8e ;  /* 0xfffffe8e03177836 */ /* 0x002fe20000000000 */
[----:B------:R-:W1:Y:S01]  /*13bb0*/  LDC R24, c[0x0][0x230] ;  /* 0x00008c00ff187b82 */ /* 0x000e620000000800 */
[----:B------:R4:W-:Y:S02]  /*13bc0*/  STL.64 [R1+0x450], R10 ;  /* 0x0004500a01007387 */ /* 0x0009e40000100a00 */
[----:B----4-:R-:W-:-:S02]  /*13bd0*/  VIADD R22, R2, 0xfffffe8d ;  /* 0xfffffe8d02167836 */ /* 0x010fc40000000000 */
[----:B------:R4:W-:Y:S01]  /*13be0*/  STL.64 [R1+0x440], R8 ;  /* 0x0004400801007387 */ /* 0x0009e20000100a00 */
[C---:B------:R-:W-:Y:S02]  /*13bf0*/  IMAD.WIDE R2, R6.reuse, 0x4, R36 ;  /* 0x0000000406027825 */ /* 0x040fe400078e0224 */
[----:B------:R-:W1:Y:S01]  /*13c00*/  LDC R29, c[0x0][0x230] ;  /* 0x00008c00ff1d7b82 */ /* 0x000e620000000800 */
[----:B------:R4:W-:Y:S01]  /*13c10*/  STL.64 [R1+0x438], R4 ;  /* 0x0004380401007387 */ /* 0x0009e20000100a00 */
[----:B------:R-:W-:-:S06]  /*13c20*/  IMAD.WIDE R10, R6, 0x4, R30 ;  /* 0x00000004060a7825 */ /* 0x000fcc00078e021e */
[----:B------:R-:W1:Y:S01]  /*13c30*/  LDC R27, c[0x0][0x230] ;  /* 0x00008c00ff1b7b82 */ /* 0x000e620000000800 */
[C---:B----4-:R-:W-:Y:S01]  /*13c40*/  IMAD.WIDE R8, R6.reuse, 0x4, R32 ;  /* 0x0000000406087825 */ /* 0x050fe200078e0220 */
[----:B------:R-:W-:Y:S03]  /*13c50*/  STL.64 [R1+0x430], R10 ;  /* 0x0004300a01007387 */ /* 0x000fe60000100a00 */
[C---:B------:R-:W-:Y:S01]  /*13c60*/  IMAD.WIDE R4, R6.reuse, 0x4, R34 ;  /* 0x0000000406047825 */ /* 0x040fe200078e0222 */
[----:B------:R4:W-:Y:S02]  /*13c70*/  STL.64 [R1+0x428], R8 ;  /* 0x0004280801007387 */ /* 0x0009e40000100a00 */
[----:B------:R-:W1:Y:S01]  /*13c80*/  LDC R28, c[0x0][0x230] ;  /* 0x00008c00ff1c7b82 */ /* 0x000e620000000800 */
[C---:B------:R-:W-:Y:S01]  /*13c90*/  IMAD.WIDE R12, R6.reuse, 0x4, R38 ;  /* 0x00000004060c7825 */ /* 0x040fe200078e0226 */
[----:B------:R-:W-:Y:S03]  /*13ca0*/  LDGSTS.E [R17+0x50008], desc[UR8][R10.64], !P3 ;  /* 0x500080000a117fae */ /* 0x000fe6000d921848 */
[C---:B------:R-:W-:Y:S01]  /*13cb0*/  IMAD.WIDE R188, R6.reuse, 0x4, R40 ;  /* 0x0000000406bc7825 */ /* 0x040fe200078e0228 */
[----:B------:R-:W-:Y:S02]  /*13cc0*/  LDGSTS.E [R17+0x54008], desc[UR8][R8.64], !P3 ;  /* 0x5400800008117fae */ /* 0x000fe4000d921848 */
[----:B------:R-:W1:Y:S02]  /*13cd0*/  LDC R31, c[0x0][0x230] ;  /* 0x00008c00ff1f7b82 */ /* 0x000e640000000800 */
[----:B------:R3:W-:Y:S04]  /*13ce0*/  STL.64 [R1+0x420], R4 ;  /* 0x0004200401007387 */ /* 0x0007e80000100a00 */
[----:B------:R3:W-:Y:S02]  /*13cf0*/  STL.64 [R1+0x410], R2 ;  /* 0x0004100201007387 */ /* 0x0007e40000100a00 */
[----:B------:R-:W1:Y:S02]  /*13d00*/  LDC R30, c[0x0][0x230] ;  /* 0x00008c00ff1e7b82 */ /* 0x000e640000000800 */
[----:B------:R3:W-:Y:S04]  /*13d10*/  LDGSTS.E [R17+0x5000c], desc[UR8][R4.64], !P5 ;  /* 0x5000c00004117fae */ /* 0x0007e8000e921848 */
[----:B------:R3:W-:Y:S01]  /*13d20*/  LDGSTS.E [R17+0x5400c], desc[UR8][R2.64], !P5 ;  /* 0x5400c00002117fae */ /* 0x0007e2000e921848 */
[C---:B------:R-:W-:Y:S01]  /*13d30*/  IMAD.WIDE R136, R6.reuse, 0x4, R136 ;  /* 0x0000000406887825 */ /* 0x040fe200078e0288 */
[----:B------:R-:W1:Y:S02]  /*13d40*/  LDC R32, c[0x0][0x230] ;  /* 0x00008c00ff207b82 */ /* 0x000e640000000800 */
[----:B----4-:R-:W4:Y:S01]  /*13d50*/  LDL.LU.64 R8, [R1+0x98] ;  /* 0x0000980001087983 */ /* 0x010f220000300a00 */
[----:B---3--:R-:W-:-:S03]  /*13d60*/  IMAD.WIDE R4, R6, 0x4, R42 ;  /* 0x0000000406047825 */ /* 0x008fc600078e022a */
[----:B------:R-:W3:Y:S02]  /*13d70*/  LDL.LU.64 R10, [R1+0x90] ;  /* 0x00009000010a7983 */ /* 0x000ee40000300a00 */
[----:B------:R-:W3:Y:S01]  /*13d80*/  LDC R33, c[0x0][0x230] ;  /* 0x00008c00ff217b82 */ /* 0x000ee20000000800 */
[C---:B------:R-:W-:Y:S01]  /*13d90*/  IMAD.WIDE R2, R6.reuse, 0x4, R44 ;  /* 0x0000000406027825 */ /* 0x040fe200078e022c */
[----:B------:R1:W-:Y:S04]  /*13da0*/  STL.64 [R1+0x408], R12 ;  /* 0x0004080c01007387 */ /* 0x0003e80000100a00 */
[----:B------:R2:W-:Y:S01]  /*13db0*/  STL.64 [R1+0x3f0], R188 ;  /* 0x0003f0bc01007387 */ /* 0x0005e20000100a00 */
[----:B------:R-:W-:Y:S01]  /*13dc0*/  ISETP.GE.U32.AND P3, PT, R23, 0x7ffffe0f, PT ;  /* 0x7ffffe0f1700780c */ /* 0x000fe20003f66070 */
[----:B------:R-:W-:Y:S01]  /*13dd0*/  IMAD.WIDE R138, R6, 0x4, R138 ;  /* 0x00000004068a7825 */ /* 0x000fe200078e028a */
[----:B------:R-:W3:Y:S01]  /*13de0*/  LDC R35, c[0x0][0x230] ;  /* 0x00008c00ff237b82 */ /* 0x000ee20000000800 */
[----:B------:R-:W-:Y:S01]  /*13df0*/  LDGSTS.E [R17+0x58000], desc[UR8][R12.64], !P2 ;  /* 0x580000000c117fae */ /* 0x000fe2000d121848 */
[----:B------:R-:W-:Y:S01]  /*13e00*/  ISETP.GE.U32.AND P5, PT, R22, 0x7ffffe0e, PT ;  /* 0x7ffffe0e1600780c */ /* 0x000fe20003fa6070 */
[----:B------:R-:W-:-:S02]  /*13e10*/  IMAD.WIDE R140, R6, 0x4, R140 ;  /* 0x00000004068c7825 */ /* 0x000fc400078e028c */
[----:B------:R2:W-:Y:S02]  /*13e20*/  LDGSTS.E [R17+0x5c000], desc[UR8][R188.64], !P2 ;  /* 0x5c000000bc117fae */ /* 0x0005e4000d121848 */
[C---:B------:R-:W-:Y:S01]  /*13e30*/  IMAD.WIDE R142, R6.reuse, 0x4, R142 ;  /* 0x00000004068e7825 */ /* 0x040fe200078e028e */
[----:B------:R-:W3:Y:S01]  /*13e40*/  LDC R34, c[0x0][0x230] ;  /* 0x00008c00ff227b82 */ /* 0x000ee20000000800 */
[----:B-1----:R-:W3:Y:S02]  /*13e50*/  LDL.LU.64 R12, [R1+0x88] ;  /* 0x00008800010c7983 */ /* 0x002ee40000300a00 */
[----:B------:R-:W-:-:S05]  /*13e60*/  IMAD.WIDE R248, R6, 0x4, R248 ;  /* 0x0000000406f87825 */ /* 0x000fca00078e02f8 */
[----:B------:R-:W1:Y:S01]  /*13e70*/  LDC R36, c[0x0][0x230] ;  /* 0x00008c00ff247b82 */ /* 0x000e620000000800 */
[----:B------:R2:W-:Y:S04]  /*13e80*/  STL.64 [R1+0x3e8], R4 ;  /* 0x0003e80401007387 */ /* 0x0005e80000100a00 */
[----:B------:R2:W-:Y:S01]  /*13e90*/  STL.64 [R1+0x3d0], R2 ;  /* 0x0003d00201007387 */ /* 0x0005e20000100a00 */
[C---:B------:R-:W-:Y:S02]  /*13ea0*/  IMAD.WIDE R246, R6.reuse, 0x4, R246 ;  /* 0x0000000406f67825 */ /* 0x040fe400078e02f6 */
[----:B------:R-:W1:Y:S01]  /*13eb0*/  LDC R38, c[0x0][0x230] ;  /* 0x00008c00ff267b82 */ /* 0x000e620000000800 */
[----:B------:R-:W3:Y:S04]  /*13ec0*/  LDL.LU.64 R228, [R1+0x80] ;  /* 0x0000800001e47983 */ /* 0x000ee80000300a00 */
[----:B------:R-:W3:Y:S01]  /*13ed0*/  LDL.LU.64 R226, [R1+0x78] ;  /* 0x0000780001e27983 */ /* 0x000ee20000300a00 */
[----:B------:R-:W-:-:S02]  /*13ee0*/  IMAD.WIDE R244, R6, 0x4, R244 ;  /* 0x0000000406f47825 */ /* 0x000fc400078e02f4 */
[----:B------:R-:W1:Y:S01]  /*13ef0*/  LDC R42, c[0x0][0x230] ;  /* 0x00008c00ff2a7b82 */ /* 0x000e620000000800 */
[----:B------:R-:W3:Y:S04]  /*13f00*/  LDL.LU.64 R224, [R1+0x70] ;  /* 0x0000700001e07983 */ /* 0x000ee80000300a00 */
[----:B------:R-:W3:Y:S04]  /*13f10*/  LDL.LU.64 R222, [R1+0x68] ;  /* 0x0000680001de7983 */ /* 0x000ee80000300a00 */
[----:B------:R-:W3:Y:S01]  /*13f20*/  LDL.LU.64 R220, [R1+0x60] ;  /* 0x0000600001dc7983 */ /* 0x000ee20000300a00 */
[----:B------:R-:W-:Y:S01]  /*13f30*/  VIADD R22, R240, 0xfffffe8c ;  /* 0xfffffe8cf0167836 */ /* 0x000fe20000000000 */
[----:B--2---:R-:W-:Y:S01]  /*13f40*/  IADD3 R23, R239, -0x118, RZ ;  /* 0xfffffee8ef177810 */ /* 0x004fe20007ffe0ff */
[----:B------:R-:W-:Y:S01]  /*13f50*/  IMAD.WIDE R188, R6, 0x4, R48 ;  /* 0x0000000406bc7825 */ /* 0x000fe200078e0230 */
[----:B------:R2:W-:Y:S02]  /*13f60*/  LDGSTS.E [R17+0x58004], desc[UR8][R4.64], !P3 ;  /* 0x5800400004117fae */ /* 0x0005e4000d921848 */
[----:B------:R-:W-:Y:S01]  /*13f70*/  ISETP.GE.U32.AND P2, PT, R22, 0x7ffffe0d, PT ;  /* 0x7ffffe0d1600780c */ /* 0x000fe20003f46070 */
[----:B------:R-:W-:Y:S01]  /*13f80*/  IMAD.WIDE R238, R6, 0x4, R46 ;  /* 0x0000000406ee7825 */ /* 0x000fe200078e022e */
[----:B------:R2:W-:Y:S01]  /*13f90*/  LDGSTS.E [R17+0x5c004], desc[UR8][R2.64], !P3 ;  /* 0x5c00400002117fae */ /* 0x0005e2000d921848 */
[----:B------:R-:W-:Y:S01]  /*13fa0*/  ISETP.GE.U32.AND P3, PT, R23, 0x7ffffe69, PT ;  /* 0x7ffffe691700780c */ /* 0x000fe20003f66070 */
[----:B------:R-:W1:Y:S01]  /*13fb0*/  LDC R46, c[0x0][0x230] ;  /* 0x00008c00ff2e7b82 */ /* 0x000e620000000800 */
[----:B------:R-:W-:Y:S01]  /*13fc0*/  VIADD R23, R25, 0xfffffee7 ;  /* 0xfffffee719177836 */ /* 0x000fe20000000000 */
[----:B------:R-:W-:Y:S01]  /*13fd0*/  STL.64 [R1+0x3c8], R238 ;  /* 0x0003c8ee01007387 */ /* 0x000fe20000100a00 */
[----:B------:R-:W-:-:S02]  /*13fe0*/  VIADD R22, R26, 0xfffffee6 ;  /* 0xfffffee61a167836 */ /* 0x000fc40000000000 */
[C---:B--2---:R-:W-:Y:S01]  /*13ff0*/  IMAD.WIDE R4, R6.reuse, 0x4, R50 ;  /* 0x0000000406047825 */ /* 0x044fe200078e0232 */
[----:B------:R-:W-:Y:S02]  /*14000*/  LDGSTS.E [R17+0x58008], desc[UR8][R238.64], !P5 ;  /* 0x58008000ee117fae */ /* 0x000fe4000e921848 */
[----:B------:R-:W2:Y:S01]  /*14010*/  LDC R26, c[0x0][0x230] ;  /* 0x00008c00ff1a7b82 */ /* 0x000ea20000000800 */
[----:B------:R-:W-:Y:S01]  /*14020*/  IMAD.WIDE R2, R6, 0x4, R52 ;  /* 0x0000000406027825 */ /* 0x000fe200078e0234 */
[----:B------:R1:W-:Y:S04]  /*14030*/  STL.64 [R1+0x3b0], R188 ;  /* 0x0003b0bc01007387 */ /* 0x0003e80000100a00 */
[----:B------:R1:W-:Y:S01]  /*14040*/  LDGSTS.E [R17+0x5c008], desc[UR8][R188.64], !P5 ;  /* 0x5c008000bc117fae */ /* 0x0003e2000e921848 */
[----:B------:R-:W-:Y:S01]  /*14050*/  ISETP.GE.U32.AND P5, PT, R23, 0x7ffffe68, PT ;  /* 0x7ffffe681700780c */ /* 0x000fe20003fa6070 */
[----:B------:R-:W2:Y:S02]  /*14060*/  LDC R25, c[0x0][0x230] ;  /* 0x00008c00ff197b82 */ /* 0x000ea40000000800 */
[----:B------:R3:W-:Y:S01]  /*14070*/  STL.64 [R1+0x3a8], R4 ;  /* 0x0003a80401007387 */ /* 0x0007e20000100a00 */
[----:B------:R-:W-:-:S03]  /*14080*/  IADD3 R23, R24, -0x11b, RZ ;  /* 0xfffffee518177810 */ /* 0x000fc60007ffe0ff */
[----:B------:R3:W-:Y:S02]  /*14090*/  LDGSTS.E [R17+0x5800c], desc[UR8][R4.64], !P2 ;  /* 0x5800c00004117fae */ /* 0x0007e4000d121848 */
[----:B------:R-:W2:Y:S02]  /*140a0*/  LDC R24, c[0x0][0x230] ;  /* 0x00008c00ff187b82 */ /* 0x000ea40000000800 */
[----:B------:R3:W-:Y:S04]  /*140b0*/  STL.64 [R1+0x390], R2 ;  /* 0x0003900201007387 */ /* 0x0007e80000100a00 */
[----:B------:R3:W-:Y:S01]  /*140c0*/  LDGSTS.E [R17+0x5c00c], desc[UR8][R2.64], !P2 ;  /* 0x5c00c00002117fae */ /* 0x0007e2000d121848 */
[----:B------:R-:W-:Y:S01]  /*140d0*/  ISETP.GE.U32.AND P2, PT, R22, 0x7ffffe67, PT ;  /* 0x7ffffe671600780c */ /* 0x000fe20003f46070 */
[----:B------:R-:W-:Y:S01]  /*140e0*/  VIADD R22, R29, 0xfffffecb ;  /* 0xfffffecb1d167836 */ /* 0x000fe20000000000 */
[----:B------:R-:W2:Y:S08]  /*140f0*/  LDC R50, c[0x0][0x230] ;  /* 0x00008c00ff327b82 */ /* 0x000eb00000000800 */
[----:B------:R-:W2:Y:S01]  /*14100*/  LDC R29, c[0x0][0x230] ;  /* 0x00008c00ff1d7b82 */ /* 0x000ea20000000800 */
[----:B-1----:R-:W-:-:S04]  /*14110*/  IMAD.WIDE R188, R6, 0x4, R82 ;  /* 0x0000000406bc7825 */ /* 0x002fc800078e0252 */
[----:B----4-:R-:W-:-:S04]  /*14120*/  IMAD.WIDE R8, R6, 0x4, R8 ;  /* 0x0000000406087825 */ /* 0x010fc800078e0208 */
[----:B---3--:R-:W-:Y:S01]  /*14130*/  IMAD.WIDE R4, R6, 0x4, R10 ;  /* 0x0000000406047825 */ /* 0x008fe200078e020a */
[----:B------:R1:W-:Y:S04]  /*14140*/  LDGSTS.E [R16+0x40000], desc[UR8][R8.64], !P4 ;  /* 0x4000000008107fae */ /* 0x0003e8000e121848 */
[----:B------:R1:W-:Y:S04]  /*14150*/  STL.64 [R1+0x388], R8 ;  /* 0x0003880801007387 */ /* 0x0003e80000100a00 */
[----:B------:R3:W-:Y:S01]  /*14160*/  LDGSTS.E [R16+0x44000], desc[UR8][R4.64], !P4 ;  /* 0x4400000004107fae */ /* 0x0007e2000e121848 */
[----:B------:R-:W-:Y:S01]  /*14170*/  ISETP.GE.U32.AND P4, PT, R23, 0x7ffffe66, PT ;  /* 0x7ffffe661700780c */ /* 0x000fe20003f86070 */
[----:B------:R-:W-:-:S02]  /*14180*/  VIADD R23, R27, 0xfffffeca ;  /* 0xfffffeca1b177836 */ /* 0x000fc40000000000 */
[----:B------:R3:W-:Y:S01]  /*14190*/  STL.64 [R1+0x380], R4 ;  /* 0x0003800401007387 */ /* 0x0007e20000100a00 */
[C---:B------:R-:W-:Y:S01]  /*141a0*/  IMAD.WIDE R2, R6.reuse, 0x4, R12 ;  /* 0x0000000406027825 */ /* 0x040fe200078e020c */
[----:B------:R-:W4:Y:S04]  /*141b0*/  LDC R27, c[0x0][0x230] ;  /* 0x00008c00ff1b7b82 */ /* 0x000f280000000800 */
[----:B------:R2:W-:Y:S01]  /*141c0*/  LDGSTS.E [R16+0x40004], desc[UR8][R2.64], !P1 ;  /* 0x4000400002107fae */ /* 0x0005e2000c921848 */
[----:B------:R-:W-:-:S04]  /*141d0*/  IMAD.WIDE R238, R6, 0x4, R228 ;  /* 0x0000000406ee7825 */ /* 0x000fc800078e02e4 */
[C---:B------:R-:W-:Y:S01]  /*141e0*/  IMAD.WIDE R240, R6.reuse, 0x4, R226 ;  /* 0x0000000406f07825 */ /* 0x040fe200078e02e2 */
[----:B------:R2:W-:Y:S03]  /*141f0*/  STL.64 [R1+0x378], R2 ;  /* 0x0003780201007387 */ /* 0x0005e60000100a00 */
[----:B-1----:R-:W-:Y:S01]  /*14200*/  IMAD.WIDE R8, R6, 0x4, R224 ;  /* 0x0000000406087825 */ /* 0x002fe200078e02e0 */
[----:B------:R-:W-:Y:S01]  /*14210*/  LDGSTS.E [R16+0x44004], desc[UR8][R238.64], !P1 ;  /* 0x44004000ee107fae */ /* 0x000fe2000c921848 */
[----:B------:R-:W-:Y:S02]  /*14220*/  ISETP.GE.U32.AND P1, PT, R22, 0x7ffffe4c, PT ;  /* 0x7ffffe4c1600780c */ /* 0x000fe40003f26070 */
[----:B---3--:R-:W-:Y:S01]  /*14230*/  IMAD.WIDE R4, R6, 0x4, R222 ;  /* 0x0000000406047825 */ /* 0x008fe200078e02de */
[----:B------:R-:W-:Y:S03]  /*14240*/  LDGSTS.E [R16+0x40008], desc[UR8][R240.64], !P6 ;  /* 0x40008000f0107fae */ /* 0x000fe6000f121848 */
[----:B------:R-:W-:Y:S01]  /*14250*/  VIADD R22, R28, 0xfffffec9 ;  /* 0xfffffec91c167836 */ /* 0x000fe20000000000 */
[----:B------:R1:W-:Y:S01]  /*14260*/  LDGSTS.E [R16+0x44008], desc[UR8][R8.64], !P6 ;  /* 0x4400800008107fae */ /* 0x0003e2000f121848 */
[C---:B--2---:R-:W-:Y:S01]  /*14270*/  IMAD.WIDE R2, R6.reuse, 0x4, R220 ;  /* 0x0000000406027825 */ /* 0x044fe200078e02dc */
[----:B------:R-:W-:Y:S01]  /*14280*/  ISETP.GE.U32.AND P6, PT, R23, 0x7ffffe4b, PT ;  /* 0x7ffffe4b1700780c */ /* 0x000fe20003fc6070 */
[----:B------:R-:W2:Y:S01]  /*14290*/  LDC R28, c[0x0][0x230] ;  /* 0x00008c00ff1c7b82 */ /* 0x000ea20000000800 */
[----:B------:R3:W-:Y:S01]  /*142a0*/  LDGSTS.E [R16+0x4000c], desc[UR8][R4.64], !P3 ;  /* 0x4000c00004107fae */ /* 0x0007e2000d921848 */
[----:B------:R-:W-:-:S03]  /*142b0*/  IMAD.WIDE R10, R6, 0x4, R236 ;  /* 0x00000004060a7825 */ /* 0x000fc600078e02ec */
[----:B------:R4:W-:Y:S01]  /*142c0*/  LDGSTS.E [R16+0x4400c], desc[UR8][R2.64], !P3 ;  /* 0x4400c00002107fae */ /* 0x0009e2000d921848 */
[----:B------:R-:W-:-:S03]  /*142d0*/  ISETP.GE.U32.AND P3, PT, R22, 0x7ffffe4a, PT ;  /* 0x7ffffe4a1600780c */ /* 0x000fc60003f66070 */
[----:B------:R1:W-:Y:S01]  /*142e0*/  STL.64 [R1+0x370], R8 ;  /* 0x0003700801007387 */ /* 0x0003e20000100a00 */
[----:B------:R-:W-:Y:S01]  /*142f0*/  IADD3 R23, R26, -0x138, RZ ;  /* 0xfffffec81a177810 */ /* 0x000fe20007ffe0ff */
[----:B------:R-:W-:Y:S01]  /*14300*/  VIADD R22, R31, 0xfffffeab ;  /* 0xfffffeab1f167836 */ /* 0x000fe20000000000 */
[----:B------:R-:W2:Y:S01]  /*14310*/  LDC R26, c[0x0][0x230] ;  /* 0x00008c00ff1a7b82 */ /* 0x000ea20000000800 */
[----:B------:R3:W-:Y:S04]  /*14320*/  STL.64 [R1+0x368], R4 ;  /* 0x0003680401007387 */ /* 0x0007e80000100a00 */
[----:B------:R4:W-:Y:S01]  /*14330*/  STL.64 [R1+0x360], R2 ;  /* 0x0003600201007387 */ /* 0x0009e20000100a00 */
[C---:B------:R-:W-:Y:S02]  /*14340*/  IMAD.WIDE R12, R6.reuse, 0x4, R80 ;  /* 0x00000004060c7825 */ /* 0x040fe400078e0250 */
[----:B------:R-:W2:Y:S01]  /*14350*/  LDC R31, c[0x0][0x230] ;  /* 0x00008c00ff1f7b82 */ /* 0x000ea20000000800 */
[----:B------:R4:W-:Y:S01]  /*14360*/  LDGSTS.E [R16+0x48000], desc[UR8][R10.64], !P1 ;  /* 0x480000000a107fae */ /* 0x0009e2000c921848 */
[----:B-1----:R-:W-:-:S04]  /*14370*/  IMAD.WIDE R8, R6, 0x4, R234 ;  /* 0x0000000406087825 */ /* 0x002fc800078e02ea */
[C---:B---3--:R-:W-:Y:S01]  /*14380*/  IMAD.WIDE R4, R6.reuse, 0x4, R232 ;  /* 0x0000000406047825 */ /* 0x048fe200078e02e8 */
[----:B------:R1:W-:Y:S03]  /*14390*/  STL.64 [R1+0x358], R10 ;  /* 0x0003580a01007387 */ /* 0x0003e60000100a00 */
[----:B----4-:R-:W-:Y:S01]  /*143a0*/  IMAD.WIDE R2, R6, 0x4, R54 ;  /* 0x0000000406027825 */ /* 0x010fe200078e0236 */
[----:B------:R3:W-:Y:S01]  /*143b0*/  STL.64 [R1+0x350], R8 ;  /* 0x0003500801007387 */ /* 0x0007e20000100a00 */
[----:B------:R-:W4:Y:S03]  /*143c0*/  LDC R54, c[0x0][0x230] ;  /* 0x00008c00ff367b82 */ /* 0x000f260000000800 */
[----:B------:R3:W-:Y:S01]  /*143d0*/  LDGSTS.E [R16+0x4c000], desc[UR8][R8.64], !P1 ;  /* 0x4c00000008107fae */ /* 0x0007e2000c921848 */
[----:B------:R-:W-:Y:S01]  /*143e0*/  ISETP.GE.U32.AND P1, PT, R23, 0x7ffffe49, PT ;  /* 0x7ffffe491700780c */ /* 0x000fe20003f26070 */
[----:B------:R-:W-:-:S02]  /*143f0*/  VIADD R23, R25, 0xfffffeaa ;  /* 0xfffffeaa19177836 */ /* 0x000fc40000000000 */
[----:B-1----:R-:W-:Y:S01]  /*14400*/  IMAD.WIDE R10, R6, 0x4, R56 ;  /* 0x00000004060a7825 */ /* 0x002fe200078e0238 */
[----:B------:R1:W-:Y:S01]  /*14410*/  LDGSTS.E [R16+0x48004], desc[UR8][R4.64], !P6 ;  /* 0x4800400004107fae */ /* 0x0003e2000f121848 */
[----:B------:R-:W4:Y:S03]  /*14420*/  LDC R25, c[0x0][0x230] ;  /* 0x00008c00ff197b82 */ /* 0x000f260000000800 */
[----:B------:R1:W-:Y:S01]  /*14430*/  LDGSTS.E [R16+0x4c004], desc[UR8][R2.64], !P6 ;  /* 0x4c00400002107fae */ /* 0x0003e2000f121848 */
[----:B------:R-:W-:Y:S01]  /*14440*/  ISETP.GE.U32.AND P6, PT, R22, 0x7ffffe2c, PT ;  /* 0x7ffffe2c1600780c */ /* 0x000fe20003fc6070 */
[----:B---3--:R-:W-:Y:S02]  /*14450*/  IMAD.WIDE R8, R6, 0x4, R58 ;  /* 0x0000000406087825 */ /* 0x008fe400078e023a */
[----:B------:R3:W-:Y:S01]  /*14460*/  LDGSTS.E [R16+0x48008], desc[UR8][R10.64], !P3 ;  /* 0x480080000a107fae */ /* 0x0007e2000d921848 */
[----:B------:R-:W4:Y:S03]  /*14470*/  LDC R58, c[0x0][0x230] ;  /* 0x00008c00ff3a7b82 */ /* 0x000f260000000800 */
[----:B------:R2:W-:Y:S01]  /*14480*/  LDGSTS.E [R16+0x4c008], desc[UR8][R8.64], !P3 ;  /* 0x4c00800008107fae */ /* 0x0005e2000d921848 */
[----:B------:R-:W-:-:S03]  /*14490*/  ISETP.GE.U32.AND P3, PT, R23, 0x7ffffe2b, PT ;  /* 0x7ffffe2b1700780c */ /* 0x000fc60003f66070 */
[----:B------:R1:W-:Y:S01]  /*144a0*/  STL.64 [R1+0x348], R4 ;  /* 0x0003480401007387 */ /* 0x0003e20000100a00 */
[----:B------:R-:W-:Y:S01]  /*144b0*/  VIADD R22, R30, 0xfffffea9 ;  /* 0xfffffea91e167836 */ /* 0x000fe20000000000 */
[----:B------:R-:W-:Y:S01]  /*144c0*/  IADD3 R23, R24, -0x158, RZ ;  /* 0xfffffea818177810 */ /* 0x000fe20007ffe0ff */
[----:B------:R-:W4:Y:S01]  /*144d0*/  LDC R30, c[0x0][0x230] ;  /* 0x00008c00ff1e7b82 */ /* 0x000f220000000800 */
[----:B------:R3:W-:Y:S04]  /*144e0*/  STL.64 [R1+0x340], R2 ;  /* 0x0003400201007387 */ /* 0x0007e80000100a00 */
[----:B------:R2:W-:Y:S03]  /*144f0*/  STL.64 [R1+0x338], R10 ;  /* 0x0003380a01007387 */ /* 0x0005e60000100a00 */
[----:B------:R-:W4:Y:S01]  /*14500*/  LDC R24, c[0x0][0x230] ;  /* 0x00008c00ff187b82 */ /* 0x000f220000000800 */
[C---:B-1----:R-:W-:Y:S01]  /*14510*/  IMAD.WIDE R4, R6.reuse, 0x4, R60 ;  /* 0x0000000406047825 */ /* 0x042fe200078e023c */
[----:B------:R1:W-:Y:S03]  /*14520*/  STL.64 [R1+0x330], R8 ;  /* 0x0003300801007387 */ /* 0x0003e60000100a00 */
[C---:B---3--:R-:W-:Y:S01]  /*14530*/  IMAD.WIDE R2, R6.reuse, 0x4, R62 ;  /* 0x0000000406027825 */ /* 0x048fe200078e023e */
[----:B------:R3:W-:Y:S03]  /*14540*/  STL.64 [R1+0x328], R4 ;  /* 0x0003280401007387 */ /* 0x0007e60000100a00 */
[C---:B--2---:R-:W-:Y:S01]  /*14550*/  IMAD.WIDE R10, R6.reuse, 0x4, R64 ;  /* 0x00000004060a7825 */ /* 0x044fe200078e0240 */
[----:B------:R3:W-:Y:S03]  /*14560*/  LDGSTS.E [R16+0x4800c], desc[UR8][R4.64], !P1 ;  /* 0x4800c00004107fae */ /* 0x0007e6000c921848 */
[----:B-1----:R-:W-:Y:S01]  /*14570*/  IMAD.WIDE R8, R6, 0x4, R66 ;  /* 0x0000000406087825 */ /* 0x002fe200078e0242 */
[----:B------:R1:W-:Y:S01]  /*14580*/  STL.64 [R1+0x240], R2 ;  /* 0x0002400201007387 */ /* 0x0003e20000100a00 */
[----:B------:R-:W2:Y:S03]  /*14590*/  LDC R66, c[0x0][0x230] ;  /* 0x00008c00ff427b82 */ /* 0x000ea60000000800 */
[----:B------:R1:W-:Y:S01]  /*145a0*/  LDGSTS.E [R16+0x4c00c], desc[UR8][R2.64], !P1 ;  /* 0x4c00c00002107fae */ /* 0x0003e2000c921848 */
[----:B------:R-:W-:Y:S01]  /*145b0*/  ISETP.GE.U32.AND P1, PT, R22, 0x7ffffe2a, PT ;  /* 0x7ffffe2a1600780c */ /* 0x000fe20003f26070 */
[----:B---3--:R-:W-:-:S02]  /*145c0*/  IMAD.WIDE R4, R6, 0x4, R68 ;  /* 0x0000000406047825 */ /* 0x008fc400078e0244 */
[----:B------:R3:W-:Y:S02]  /*145d0*/  LDGSTS.E [R16+0x50000], desc[UR8][R10.64], !P6 ;  /* 0x500000000a107fae */ /* 0x0007e4000f121848 */
[----:B------:R-:W-:Y:S02]  /*145e0*/  VIADD R22, R29, 0xfffffe8b ;  /* 0xfffffe8b1d167836 */ /* 0x000fe40000000000 */
[----:B------:R3:W-:Y:S01]  /*145f0*/  LDGSTS.E [R16+0x54000], desc[UR8][R8.64], !P6 ;  /* 0x5400000008107fae */ /* 0x0007e2000f121848 */
[----:B------:R-:W-:Y:S01]  /*14600*/  ISETP.GE.U32.AND P6, PT, R23, 0x7ffffe29, PT ;  /* 0x7ffffe291700780c */ /* 0x000fe20003fc6070 */
[----:B------:R-:W2:Y:S01]  /*14610*/  LDC R29, c[0x0][0x230] ;  /* 0x00008c00ff1d7b82 */ /* 0x000ea20000000800 */
[----:B-1----:R-:W-:Y:S01]  /*14620*/  IMAD.WIDE R2, R6, 0x4, R70 ;  /* 0x0000000406027825 */ /* 0x002fe200078e0246 */
[----:B------:R1:W-:Y:S04]  /*14630*/  LDGSTS.E [R16+0x50004], desc[UR8][R4.64], !P3 ;  /* 0x5000400004107fae */ /* 0x0003e8000d921848 */
[----:B------:R4:W-:Y:S01]  /*14640*/  LDGSTS.E [R16+0x54004], desc[UR8][R2.64], !P3 ;  /* 0x5400400002107fae */ /* 0x0009e2000d921848 */
[----:B------:R-:W-:-:S03]  /*14650*/  ISETP.GE.U32.AND P3, PT, R22, 0x7ffffe0c, PT ;  /* 0x7ffffe0c1600780c */ /* 0x000fc60003f66070 */
[----:B------:R3:W-:Y:S01]  /*14660*/  STL.64 [R1+0x320], R10 ;  /* 0x0003200a01007387 */ /* 0x0007e20000100a00 */
[----:B------:R-:W-:Y:S01]  /*14670*/  VIADD R23, R26, 0xfffffe8a ;  /* 0xfffffe8a1a177836 */ /* 0x000fe20000000000 */
[----:B------:R-:W2:Y:S02]  /*14680*/  LDC R70, c[0x0][0x230] ;  /* 0x00008c00ff467b82 */ /* 0x000ea40000000800 */
[----:B------:R1:W-:Y:S04]  /*14690*/  STL.64 [R1+0x318], R8 ;  /* 0x0003180801007387 */ /* 0x0003e80000100a00 */
[----:B------:R4:W-:Y:S01]  /*146a0*/  STL.64 [R1+0x310], R4 ;  /* 0x0003100401007387 */ /* 0x0009e20000100a00 */
[----:B------:R-:W-:Y:S01]  /*146b0*/  VIADD R22, R28, 0xfffffe89 ;  /* 0xfffffe891c167836 */ /* 0x000fe20000000000 */
[----:B------:R-:W2:Y:S01]  /*146c0*/  LDC R26, c[0x0][0x230] ;  /* 0x00008c00ff1a7b82 */ /* 0x000ea20000000800 */
[C---:B---3--:R-:W-:Y:S01]  /*146d0*/  IMAD.WIDE R10, R6.reuse, 0x4, R72 ;  /* 0x00000004060a7825 */ /* 0x048fe200078e0248 */
[----:B------:R3:W-:Y:S03]  /*146e0*/  STL.64 [R1+0x308], R2 ;  /* 0x0003080201007387 */ /* 0x0007e60000100a00 */
[C---:B-1----:R-:W-:Y:S01]  /*146f0*/  IMAD.WIDE R8, R6.reuse, 0x4, R74 ;  /* 0x0000000406087825 */ /* 0x042fe200078e024a */
[----:B------:R1:W-:Y:S02]  /*14700*/  STL.64 [R1+0x300], R10 ;  /* 0x0003000a01007387 */ /* 0x0003e40000100a00 */
[----:B------:R-:W2:Y:S01]  /*14710*/  LDC R28, c[0x0][0x230] ;  /* 0x00008c00ff1c7b82 */ /* 0x000ea20000000800 */
[C---:B----4-:R-:W-:Y:S01]  /*14720*/  IMAD.WIDE R4, R6.reuse, 0x4, R76 ;  /* 0x0000000406047825 */ /* 0x050fe200078e024c */
[----:B------:R-:W-:Y:S03]  /*14730*/  STL.64 [R1+0x2f8], R8 ;  /* 0x0002f80801007387 */ /* 0x000fe60000100a00 */
[C---:B---3--:R-:W-:Y:S01]  /*14740*/  IMAD.WIDE R2, R6.reuse, 0x4, R78 ;  /* 0x0000000406027825 */ /* 0x048fe200078e024e */
[----:B------:R-:W-:Y:S02]  /*14750*/  LDGSTS.E [R16+0x50008], desc[UR8][R10.64], !P1 ;  /* 0x500080000a107fae */ /* 0x000fe4000c921848 */
[----:B------:R-:W3:Y:S02]  /*14760*/  LDC R74, c[0x0][0x230] ;  /* 0x00008c00ff4a7b82 */ /* 0x000ee40000000800 */
[----:B------:R-:W-:Y:S04]  /*14770*/  LDGSTS.E [R16+0x54008], desc[UR8][R8.64], !P1 ;  /* 0x5400800008107fae */ /* 0x000fe8000c921848 */
[----:B------:R4:W-:Y:S04]  /*14780*/  STL.64 [R1+0x2f0], R4 ;  /* 0x0002f00401007387 */ /* 0x0009e80000100a00 */
[----:B------:R4:W-:Y:S04]  /*14790*/  STL.64 [R1+0x2e8], R2 ;  /* 0x0002e80201007387 */ /* 0x0009e80000100a00 */
[----:B------:R4:W-:Y:S04]  /*147a0*/  LDGSTS.E [R16+0x5000c], desc[UR8][R4.64], !P6 ;  /* 0x5000c00004107fae */ /* 0x0009e8000f121848 */
[----:B------:R4:W-:Y:S04]  /*147b0*/  LDGSTS.E [R16+0x5400c], desc[UR8][R2.64], !P6 ;  /* 0x5400c00002107fae */ /* 0x0009e8000f121848 */
[----:B-1----:R-:W3:Y:S01]  /*147c0*/  LDL.LU.64 R10, [R1+0x58] ;  /* 0x00005800010a7983 */ /* 0x002ee20000300a00 */
[----:B----4-:R-:W-:-:S03]  /*147d0*/  IMAD.WIDE R4, R6, 0x4, R84 ;  /* 0x0000000406047825 */ /* 0x010fc600078e0254 */
[----:B------:R-:W4:Y:S01]  /*147e0*/  LDL.LU.64 R8, [R1+0x50] ;  /* 0x0000500001087983 */ /* 0x000f220000300a00 */
[----:B------:R-:W-:-:S03]  /*147f0*/  IMAD.WIDE R2, R6, 0x4, R86 ;  /* 0x0000000406027825 */ /* 0x000fc600078e0256 */
[----:B------:R1:W-:Y:S04]  /*14800*/  STL.64 [R1+0x2e0], R12 ;  /* 0x0002e00c01007387 */ /* 0x0003e80000100a00 */
[----:B------:R2:W-:Y:S04]  /*14810*/  STL.64 [R1+0x2d8], R188 ;  /* 0x0002d8bc01007387 */ /* 0x0005e80000100a00 */
[----:B------:R-:W-:Y:S01]  /*14820*/  LDGSTS.E [R16+0x58000], desc[UR8][R12.64], !P3 ;  /* 0x580000000c107fae */ /* 0x000fe2000d921848 */
[----:B------:R-:W-:-:S03]  /*14830*/  ISETP.GE.U32.AND P1, PT, R23, 0x7ffffe0b, PT ;  /* 0x7ffffe0b1700780c */ /* 0x000fc60003f26070 */
[----:B-1----:R-:W4:Y:S04]  /*14840*/  LDL.LU.64 R12, [R1+0x48] ;  /* 0x00004800010c7983 */ /* 0x002f280000300a00 */
[----:B------:R1:W-:Y:S04]  /*14850*/  STL.64 [R1+0x2d0], R4 ;  /* 0x0002d00401007387 */ /* 0x0003e80000100a00 */
[----:B------:R1:W-:Y:S04]  /*14860*/  STL.64 [R1+0x2c8], R2 ;  /* 0x0002c80201007387 */ /* 0x0003e80000100a00 */
[----:B------:R-:W4:Y:S04]  /*14870*/  LDL.LU.64 R228, [R1+0x40] ;  /* 0x0000400001e47983 */ /* 0x000f280000300a00 */
[----:B------:R-:W4:Y:S04]  /*14880*/  LDL.LU.64 R226, [R1+0x38] ;  /* 0x0000380001e27983 */ /* 0x000f280000300a00 */
[----:B------:R-:W4:Y:S04]  /*14890*/  LDL.LU.64 R224, [R1+0x30] ;  /* 0x0000300001e07983 */ /* 0x000f280000300a00 */
[----:B------:R-:W4:Y:S04]  /*148a0*/  LDL.LU.64 R222, [R1+0x28] ;  /* 0x0000280001de7983 */ /* 0x000f280000300a00 */
[----:B------:R-:W4:Y:S01]  /*148b0*/  LDL.LU.64 R220, [R1+0x20] ;  /* 0x0000200001dc7983 */ /* 0x000f220000300a00 */
[----:B------:R-:W-:Y:S01]  /*148c0*/  ISETP.GE.U32.AND P6, PT, R22, 0x7ffffe0a, PT ;  /* 0x7ffffe0a1600780c */ /* 0x000fe20003fc6070 */
[----:B------:R-:W-:Y:S01]  /*148d0*/  VIADD R22, R30, 0xfffffe88 ;  /* 0xfffffe881e167836 */ /* 0x000fe20000000000 */
[----:B------:R-:W-:Y:S01]  /*148e0*/  IADD3 R23, R27, -0x11c, RZ ;  /* 0xfffffee41b177810 */ /* 0x000fe20007ffe0ff */
[----:B------:R2:W-:Y:S01]  /*148f0*/  LDGSTS.E [R16+0x5c000], desc[UR8][R188.64], !P3 ;  /* 0x5c000000bc107fae */ /* 0x0005e2000d921848 */
[----:B------:R-:W4:Y:S02]  /*14900*/  LDC R27, c[0x0][0x230] ;  /* 0x00008c00ff1b7b82 */ /* 0x000f240000000800 */
[----:B------:R-:W-:Y:S01]  /*14910*/  ISETP.GE.U32.AND P3, PT, R22, 0x7ffffe09, PT ;  /* 0x7ffffe091600780c */ /* 0x000fe20003f66070 */
[----:B------:R1:W-:Y:S01]  /*14920*/  LDGSTS.E [R16+0x58004], desc[UR8][R4.64], !P1 ;  /* 0x5800400004107fae */ /* 0x0003e2000c921848 */
[----:B------:R-:W-:-:S03]  /*14930*/  IMAD.WIDE R232, R6, 0x4, R88 ;  /* 0x0000000406e87825 */ /* 0x000fc600078e0258 */
[----:B------:R1:W-:Y:S01]  /*14940*/  LDGSTS.E [R16+0x5c004], desc[UR8][R2.64], !P1 ;  /* 0x5c00400002107fae */ /* 0x0003e2000c921848 */
[----:B------:R-:W-:Y:S01]  /*14950*/  ISETP.GE.U32.AND P1, PT, R23, 0x7ffffe65, PT ;  /* 0x7ffffe651700780c */ /* 0x000fe20003f26070 */
[----:B------:R-:W-:Y:S01]  /*14960*/  VIADD R23, R25, 0xfffffee3 ;  /* 0xfffffee319177836 */ /* 0x000fe20000000000 */
[----:B------:R-:W4:Y:S01]  /*14970*/  LDC R30, c[0x0][0x230] ;  /* 0x00008c00ff1e7b82 */ /* 0x000f220000000800 */
[C---:B--2---:R-:W-:Y:S01]  /*14980*/  IMAD.WIDE R188, R6.reuse, 0x4, R90 ;  /* 0x0000000406bc7825 */ /* 0x044fe200078e025a */
[----:B------:R2:W-:Y:S03]  /*14990*/  STL.64 [R1+0x2c0], R232 ;  /* 0x0002c0e801007387 */ /* 0x0005e60000100a00 */
[C---:B-1----:R-:W-:Y:S01]  /*149a0*/  IMAD.WIDE R4, R6.reuse, 0x4, R92 ;  /* 0x0000000406047825 */ /* 0x042fe200078e025c */
[----:B------:R2:W-:Y:S02]  /*149b0*/  LDGSTS.E [R16+0x58008], desc[UR8][R232.64], !P6 ;  /* 0x58008000e8107fae */ /* 0x0005e4000f121848 */
[----:B------:R-:W1:Y:S01]  /*149c0*/  LDC R25, c[0x0][0x230] ;  /* 0x00008c00ff197b82 */ /* 0x000e620000000800 */
[----:B------:R-:W-:Y:S01]  /*149d0*/  IMAD.WIDE R2, R6, 0x4, R94 ;  /* 0x0000000406027825 */ /* 0x000fe200078e025e */
[----:B------:R-:W-:Y:S03]  /*149e0*/  STL.64 [R1+0x2b8], R188 ;  /* 0x0002b8bc01007387 */ /* 0x000fe60000100a00 */
[----:B------:R-:W-:Y:S01]  /*149f0*/  VIADD R22, R31, 0xfffffee2 ;  /* 0xfffffee21f167836 */ /* 0x000fe20000000000 */
[----:B------:R-:W-:Y:S02]  /*14a00*/  LDGSTS.E [R16+0x5c008], desc[UR8][R188.64], !P6 ;  /* 0x5c008000bc107fae */ /* 0x000fe4000f121848 */
[----:B------:R-:W1:Y:S01]  /*14a10*/  LDC R31, c[0x0][0x230] ;  /* 0x00008c00ff1f7b82 */ /* 0x000e620000000800 */
[----:B------:R-:W-:Y:S01]  /*14a20*/  ISETP.GE.U32.AND P6, PT, R23, 0x7ffffe64, PT ;  /* 0x7ffffe641700780c */ /* 0x000fe20003fc6070 */
[----:B------:R4:W-:Y:S01]  /*14a30*/  STL.64 [R1+0x2b0], R4 ;  /* 0x0002b00401007387 */ /* 0x0009e20000100a00 */
[----:B------:R-:W-:-:S03]  /*14a40*/  IADD3 R23, R24, -0x11f, RZ ;  /* 0xfffffee118177810 */ /* 0x000fc60007ffe0ff */
[----:B------:R4:W-:Y:S02]  /*14a50*/  LDGSTS.E [R16+0x5800c], desc[UR8][R4.64], !P3 ;  /* 0x5800c00004107fae */ /* 0x0009e4000d921848 */
[----:B------:R-:W1:Y:S02]  /*14a60*/  LDC R24, c[0x0][0x230] ;  /* 0x00008c00ff187b82 */ /* 0x000e640000000800 */
[----:B------:R1:W-:Y:S04]  /*14a70*/  STL.64 [R1+0x2a8], R2 ;  /* 0x0002a80201007387 */ /* 0x0003e80000100a00 */
[----:B------:R1:W-:Y:S01]  /*14a80*/  LDGSTS.E [R16+0x5c00c], desc[UR8][R2.64], !P3 ;  /* 0x5c00c00002107fae */ /* 0x0003e2000d921848 */
[----:B------:R-:W-:Y:S01]  /*14a90*/  ISETP.GE.U32.AND P3, PT, R22, 0x7ffffe63, PT ;  /* 0x7ffffe631600780c */ /* 0x000fe20003f66070 */
[----:B------:R-:W-:Y:S01]  /*14aa0*/  VIADD R22, R29, 0xfffffec7 ;  /* 0xfffffec71d167836 */ /* 0x000fe20000000000 */
[----:B--2---:R-:W2:Y:S08]  /*14ab0*/  LDC R232, c[0x0][0x230] ;  /* 0x00008c00ffe87b82 */ /* 0x004eb00000000800 */
[----:B------:R-:W2:Y:S01]  /*14ac0*/  LDC R29, c[0x0][0x230] ;  /* 0x00008c00ff1d7b82 */ /* 0x000ea20000000800 */
[----:B---3--:R-:W-:-:S04]  /*14ad0*/  IMAD.WIDE R10, R6, 0x4, R10 ;  /* 0x00000004060a7825 */ /* 0x008fc800078e020a */
[----:B----4-:R-:W-:Y:S01]  /*14ae0*/  IMAD.WIDE R8, R6, 0x4, R8 ;  /* 0x0000000406087825 */ /* 0x010fe200078e0208 */
[----:B------:R3:W-:Y:S04]  /*14af0*/  STL.64 [R1+0x2a0], R10 ;  /* 0x0002a00a01007387 */ /* 0x0007e80000100a00 */
[----:B------:R3:W-:Y:S04]  /*14b00*/  LDGSTS.E [R15+0x40000], desc[UR8][R10.64], !P5 ;  /* 0x400000000a0f7fae */ /* 0x0007e8000e921848 */
[----:B------:R4:W-:Y:S04]  /*14b10*/  STL.64 [R1+0x298], R8 ;  /* 0x0002980801007387 */ /* 0x0009e80000100a00 */
[----:B------:R4:W-:Y:S01]  /*14b20*/  LDGSTS.E [R15+0x44000], desc[UR8][R8.64], !P5 ;  /* 0x44000000080f7fae */ /* 0x0009e2000e921848 */
[----:B------:R-:W-:Y:S01]  /*14b30*/  ISETP.GE.U32.AND P5, PT, R23, 0x7ffffe62, PT ;  /* 0x7ffffe621700780c */ /* 0x000fe20003fa6070 */
[----:B------:R-:W-:-:S02]  /*14b40*/  VIADD R23, R27, 0xfffffec6 ;  /* 0xfffffec61b177836 */ /* 0x000fc40000000000 */
[----:B------:R-:W2:Y:S01]  /*14b50*/  LDC R27, c[0x0][0x230] ;  /* 0x00008c00ff1b7b82 */ /* 0x000ea20000000800 */
[----:B------:R-:W-:-:S05]  /*14b60*/  IMAD.WIDE R4, R6, 0x4, R12 ;  /* 0x0000000406047825 */ /* 0x000fca00078e020c */
[----:B------:R4:W-:Y:S04]  /*14b70*/  STL.64 [R1+0x290], R4 ;  /* 0x0002900401007387 */ /* 0x0009e80000100a00 */
[----:B------:R4:W-:Y:S01]  /*14b80*/  LDGSTS.E [R15+0x40004], desc[UR8][R4.64], !P2 ;  /* 0x40004000040f7fae */ /* 0x0009e2000d121848 */
[----:B-1----:R-:W-:-:S04]  /*14b90*/  IMAD.WIDE R2, R6, 0x4, R228 ;  /* 0x0000000406027825 */ /* 0x002fc800078e02e4 */
[C---:B---3--:R-:W-:Y:S01]  /*14ba0*/  IMAD.WIDE R10, R6.reuse, 0x4, R226 ;  /* 0x00000004060a7825 */ /* 0x048fe200078e02e2 */
[----:B------:R1:W-:Y:S03]  /*14bb0*/  STL.64 [R1+0x288], R2 ;  /* 0x0002880201007387 */ /* 0x0003e60000100a00 */
[----:B----4-:R-:W-:Y:S01]  /*14bc0*/  IMAD.WIDE R8, R6, 0x4, R224 ;  /* 0x0000000406087825 */ /* 0x010fe200078e02e0 */
[----:B------:R1:W-:Y:S01]  /*14bd0*/  LDGSTS.E [R15+0x44004], desc[UR8][R2.64], !P2 ;  /* 0x44004000020f7fae */ /* 0x0003e2000d121848 */
[----:B------:R-:W-:Y:S02]  /*14be0*/  ISETP.GE.U32.AND P2, PT, R22, 0x7ffffe48, PT ;  /* 0x7ffffe481600780c */ /* 0x000fe40003f46070 */
[----:B------:R-:W-:Y:S01]  /*14bf0*/  IMAD.WIDE R4, R6, 0x4, R222 ;  /* 0x0000000406047825 */ /* 0x000fe200078e02de */
[----:B------:R3:W-:Y:S03]  /*14c00*/  LDGSTS.E [R15+0x40008], desc[UR8][R10.64], !P4 ;  /* 0x400080000a0f7fae */ /* 0x0007e6000e121848 */
[----:B------:R-:W-:Y:S01]  /*14c10*/  VIADD R22, R28, 0xfffffec5 ;  /* 0xfffffec51c167836 */ /* 0x000fe20000000000 */
[----:B------:R4:W-:Y:S01]  /*14c20*/  LDGSTS.E [R15+0x44008], desc[UR8][R8.64], !P4 ;  /* 0x44008000080f7fae */ /* 0x0009e2000e121848 */
[----:B-1----:R-:W-:Y:S01]  /*14c30*/  IMAD.WIDE R2, R6, 0x4, R220 ;  /* 0x0000000406027825 */ /* 0x002fe200078e02dc */
[----:B------:R-:W-:-:S02]  /*14c40*/  ISETP.GE.U32.AND P4, PT, R23, 0x7ffffe47, PT ;  /* 0x7ffffe471700780c */ /* 0x000fc40003f86070 */
[----:B------:R1:W-:Y:S01]  /*14c50*/  LDGSTS.E [R15+0x4000c], desc[UR8][R4.64], !P1 ;  /* 0x4000c000040f7fae */ /* 0x0003e2000c921848 */
[----:B------:R-:W2:Y:S03]  /*14c60*/  LDC R28, c[0x0][0x230] ;  /* 0x00008c00ff1c7b82 */ /* 0x000ea60000000800 */
        /* <DEDUP_REMOVED lines=8> */
[----:B---3--:R-:W-:-:S03]  /*14cf0*/  IMAD.WIDE R10, R6, 0x4, R96 ;  /* 0x00000004060a7825 */ /* 0x008fc600078e0260 */
[----:B------:R3:W-:Y:S01]  /*14d00*/  STL.64 [R1+0x68], R2 ;  /* 0x0000680201007387 */ /* 0x0007e20000100a00 */
[----:B----4-:R-:W-:-:S03]  /*14d10*/  IMAD.WIDE R8, R6, 0x4, R98 ;  /* 0x0000000406087825 */ /* 0x010fc600078e0262 */
[----:B------:R4:W-:Y:S01]  /*14d20*/  STL.64 [R1+0x248], R10 ;  /* 0x0002480a01007387 */ /* 0x0009e20000100a00 */
[----:B-1----:R-:W-:-:S03]  /*14d30*/  IMAD.WIDE R4, R6, 0x4, R100 ;  /* 0x0000000406047825 */ /* 0x002fc600078e0264 */
[----:B------:R4:W-:Y:S01]  /*14d40*/  LDGSTS.E [R15+0x48000], desc[UR8][R10.64], !P2 ;  /* 0x480000000a0f7fae */ /* 0x0009e2000d121848 */
[----:B---3--:R-:W-:-:S03]  /*14d50*/  IMAD.WIDE R2, R6, 0x4, R102 ;  /* 0x0000000406027825 */ /* 0x008fc600078e0266 */
[----:B------:R1:W-:Y:S04]  /*14d60*/  STL.64 [R1+0x258], R8 ;  /* 0x0002580801007387 */ /* 0x0003e80000100a00 */
[----:B------:R1:W-:Y:S01]  /*14d70*/  LDGSTS.E [R15+0x4c000], desc[UR8][R8.64], !P2 ;  /* 0x4c000000080f7fae */ /* 0x0003e2000d121848 */
[----:B------:R-:W-:Y:S01]  /*14d80*/  ISETP.GE.U32.AND P2, PT, R23, 0x7ffffe45, PT ;  /* 0x7ffffe451700780c */ /* 0x000fe20003f46070 */
[----:B----4-:R-:W-:Y:S02]  /*14d90*/  IMAD.WIDE R10, R6, 0x4, R104 ;  /* 0x00000004060a7825 */ /* 0x010fe400078e0268 */
[----:B------:R3:W-:Y:S02]  /*14da0*/  LDGSTS.E [R15+0x48004], desc[UR8][R4.64], !P4 ;  /* 0x48004000040f7fae */ /* 0x0007e4000e121848 */
[----:B------:R-:W-:-:S02]  /*14db0*/  VIADD R23, R25, 0xfffffea6 ;  /* 0xfffffea619177836 */ /* 0x000fc40000000000 */
[----:B------:R4:W-:Y:S01]  /*14dc0*/  LDGSTS.E [R15+0x4c004], desc[UR8][R2.64], !P4 ;  /* 0x4c004000020f7fae */ /* 0x0009e2000e121848 */
[----:B-1----:R-:W-:Y:S01]  /*14dd0*/  IMAD.WIDE R8, R6, 0x4, R106 ;  /* 0x0000000406087825 */ /* 0x002fe200078e026a */
[----:B------:R-:W-:Y:S02]  /*14de0*/  ISETP.GE.U32.AND P4, PT, R22, 0x7ffffe28, PT ;  /* 0x7ffffe281600780c */ /* 0x000fe40003f86070 */
[----:B------:R1:W-:Y:S01]  /*14df0*/  LDGSTS.E [R15+0x48008], desc[UR8][R10.64], !P1 ;  /* 0x480080000a0f7fae */ /* 0x0003e2000c921848 */
[----:B------:R-:W2:Y:S03]  /*14e00*/  LDC R25, c[0x0][0x230] ;  /* 0x00008c00ff197b82 */ /* 0x000ea60000000800 */
[----:B------:R1:W-:Y:S01]  /*14e10*/  LDGSTS.E [R15+0x4c008], desc[UR8][R8.64], !P1 ;  /* 0x4c008000080f7fae */ /* 0x0003e2000c921848 */
[----:B------:R-:W-:-:S03]  /*14e20*/  ISETP.GE.U32.AND P1, PT, R23, 0x7ffffe27, PT ;  /* 0x7ffffe271700780c */ /* 0x000fc60003f26070 */
[----:B------:R3:W-:Y:S04]  /*14e30*/  STL.64 [R1+0x268], R4 ;  /* 0x0002680401007387 */ /* 0x0007e80000100a00 */
        /* <DEDUP_REMOVED lines=11> */
[----:B----4-:R-:W-:-:S03]  /*14ef0*/  IMAD.WIDE R4, R6, 0x4, R116 ;  /* 0x0000000406047825 */ /* 0x010fc600078e0274 */
[----:B------:R3:W-:Y:S04]  /*14f00*/  STL.64 [R1+0x230], R10 ;  /* 0x0002300a01007387 */ /* 0x0007e80000100a00 */
[----:B------:R3:W-:Y:S01]  /*14f10*/  LDGSTS.E [R15+0x50000], desc[UR8][R10.64], !P4 ;  /* 0x500000000a0f7fae */ /* 0x0007e2000e121848 */
[----:B-1----:R-:W-:-:S03]  /*14f20*/  IMAD.WIDE R2, R6, 0x4, R118 ;  /* 0x0000000406027825 */ /* 0x002fc600078e0276 */
[----:B------:R1:W-:Y:S04]  /*14f30*/  STL.64 [R1+0x228], R8 ;  /* 0x0002280801007387 */ /* 0x0003e80000100a00 */
[----:B------:R1:W-:Y:S01]  /*14f40*/  LDGSTS.E [R15+0x54000], desc[UR8][R8.64], !P4 ;  /* 0x54000000080f7fae */ /* 0x0003e2000e121848 */
[----:B---3--:R-:W-:-:S03]  /*14f50*/  IMAD.WIDE R10, R6, 0x4, R120 ;  /* 0x00000004060a7825 */ /* 0x008fc600078e0278 */
[----:B------:R3:W-:Y:S04]  /*14f60*/  STL.64 [R1+0x218], R4 ;  /* 0x0002180401007387 */ /* 0x0007e80000100a00 */
[----:B------:R3:W-:Y:S01]  /*14f70*/  LDGSTS.E [R15+0x50004], desc[UR8][R4.64], !P1 ;  /* 0x50004000040f7fae */ /* 0x0007e2000c921848 */
[----:B-1----:R-:W-:-:S03]  /*14f80*/  IMAD.WIDE R8, R6, 0x4, R122 ;  /* 0x0000000406087825 */ /* 0x002fc600078e027a */
[----:B------:R1:W-:Y:S04]  /*14f90*/  STL.64 [R1+0x210], R2 ;  /* 0x0002100201007387 */ /* 0x0003e80000100a00 */
[----:B------:R1:W-:Y:S01]  /*14fa0*/  LDGSTS.E [R15+0x54004], desc[UR8][R2.64], !P1 ;  /* 0x54004000020f7fae */ /* 0x0003e2000c921848 */
[----:B---3--:R-:W-:-:S03]  /*14fb0*/  IMAD.WIDE R4, R6, 0x4, R124 ;  /* 0x0000000406047825 */ /* 0x008fc600078e027c */
[----:B------:R3:W-:Y:S04]  /*14fc0*/  STL.64 [R1+0x80], R10 ;  /* 0x0000800a01007387 */ /* 0x0007e80000100a00 */
[----:B------:R4:W-:Y:S01]  /*14fd0*/  STL.64 [R1+0x78], R8 ;  /* 0x0000780801007387 */ /* 0x0009e20000100a00 */
[----:B-1----:R-:W-:-:S03]  /*14fe0*/  IMAD.WIDE R2, R6, 0x4, R126 ;  /* 0x0000000406027825 */ /* 0x002fc600078e027e */
[----:B------:R1:W-:Y:S04]  /*14ff0*/  STL.64 [R1+0x70], R4 ;  /* 0x0000700401007387 */ /* 0x0003e80000100a00 */
[----:B------:R1:W-:Y:S04]  /*15000*/  STL.64 [R1+0x60], R2 ;  /* 0x0000600201007387 */ /* 0x0003e80000100a00 */
[----:B------:R-:W4:Y:S04]  /*15010*/  LDL.LU.64 R226, [R1+0x18] ;  /* 0x0000180001e27983 */ /* 0x000f280000300a00 */
[----:B------:R-:W4:Y:S04]  /*15020*/  LDL.LU.64 R224, [R1+0x10] ;  /* 0x0000100001e07983 */ /* 0x000f280000300a00 */
[----:B------:R-:W4:Y:S04]  /*15030*/  LDL.LU.64 R222, [R1+0x8] ;  /* 0x0000080001de7983 */ /* 0x000f280000300a00 */
[----:B------:R-:W4:Y:S01]  /*15040*/  LDL.LU.64 R220, [R1] ;  /* 0x0000000001dc7983 */ /* 0x000f220000300a00 */
[----:B------:R-:W-:-:S02]  /*15050*/  VIADD R22, R30, 0xfffffea5 ;  /* 0xfffffea51e167836 */ /* 0x000fc40000000000 */
[----:B------:R-:W1:Y:S01]  /*15060*/  LDC R30, c[0x0][0x230] ;  /* 0x00008c00ff1e7b82 */ /* 0x000e620000000800 */
[----:B------:R-:W-:Y:S02]  /*15070*/  IADD3 R23, R24, -0x15c, RZ ;  /* 0xfffffea418177810 */ /* 0x000fe40007ffe0ff */
[----:B------:R-:W-:Y:S01]  /*15080*/  ISETP.GE.U32.AND P2, PT, R22, 0x7ffffe26, PT ;  /* 0x7ffffe261600780c */ /* 0x000fe20003f46070 */
[----:B--2---:R-:W-:Y:S01]  /*15090*/  VIADD R22, R29, 0xfffffe87 ;  /* 0xfffffe871d167836 */ /* 0x004fe20000000000 */
[----:B------:R-:W-:-:S03]  /*150a0*/  ISETP.GE.U32.AND P4, PT, R23, 0x7ffffe25, PT ;  /* 0x7ffffe251700780c */ /* 0x000fc60003f86070 */
[----:B------:R-:W2:Y:S01]  /*150b0*/  LDC R24, c[0x0][0x230] ;  /* 0x00008c00ff187b82 */ /* 0x000ea20000000800 */
[----:B------:R-:W-:Y:S01]  /*150c0*/  ISETP.GE.U32.AND P1, PT, R22, 0x7ffffe08, PT ;  /* 0x7ffffe081600780c */ /* 0x000fe20003f26070 */
[----:B------:R-:W-:Y:S02]  /*150d0*/  VIADD R23, R26, 0xfffffe86 ;  /* 0xfffffe861a177836 */ /* 0x000fe40000000000 */
[----:B------:R-:W-:-:S04]  /*150e0*/  VIADD R22, R28, 0xfffffe85 ;  /* 0xfffffe851c167836 */ /* 0x000fc80000000000 */
[----:B------:R-:W2:Y:S01]  /*150f0*/  LDC R29, c[0x0][0x230] ;  /* 0x00008c00ff1d7b82 */ /* 0x000ea20000000800 */
[----:B------:R3:W-:Y:S04]  /*15100*/  LDGSTS.E [R15+0x50008], desc[UR8][R10.64], !P2 ;  /* 0x500080000a0f7fae */ /* 0x0007e8000d121848 */
[----:B------:R4:W-:Y:S01]  /*15110*/  LDGSTS.E [R15+0x54008], desc[UR8][R8.64], !P2 ;  /* 0x54008000080f7fae */ /* 0x0009e2000d121848 */
[----:B------:R-:W-:Y:S02]  /*15120*/  ISETP.GE.U32.AND P2, PT, R23, 0x7ffffe07, PT ;  /* 0x7ffffe071700780c */ /* 0x000fe40003f46070 */
[----:B------:R-:W2:Y:S01]  /*15130*/  LDC R28, c[0x0][0x230] ;  /* 0x00008c00ff1c7b82 */ /* 0x000ea20000000800 */
[----:B------:R1:W-:Y:S04]  /*15140*/  LDGSTS.E [R15+0x5000c], desc[UR8][R4.64], !P4 ;  /* 0x5000c000040f7fae */ /* 0x0003e8000e121848 */
[----:B------:R1:W-:Y:S01]  /*15150*/  LDGSTS.E [R15+0x5400c], desc[UR8][R2.64], !P4 ;  /* 0x5400c000020f7fae */ /* 0x0003e2000e121848 */
[----:B---3--:R-:W-:Y:S01]  /*15160*/  IMAD.WIDE R10, R6, 0x4, R128 ;  /* 0x00000004060a7825 */ /* 0x008fe200078e0280 */
[----:B------:R-:W-:-:S03]  /*15170*/  ISETP.GE.U32.AND P4, PT, R22, 0x7ffffe06, PT ;  /* 0x7ffffe061600780c */ /* 0x000fc60003f86070 */
[----:B----4-:R-:W-:Y:S01]  /*15180*/  IMAD.WIDE R8, R6, 0x4, R130 ;  /* 0x0000000406087825 */ /* 0x010fe200078e0282 */
[----:B------:R-:W-:Y:S03]  /*15190*/  LDGSTS.E [R15+0x58000], desc[UR8][R10.64], !P1 ;  /* 0x580000000a0f7fae */ /* 0x000fe6000c921848 */
[----:B-1----:R-:W-:Y:S01]  /*151a0*/  VIADD R22, R30, 0xfffffe84 ;  /* 0xfffffe841e167836 */ /* 0x002fe20000000000 */
[----:B------:R-:W-:Y:S01]  /*151b0*/  LDGSTS.E [R15+0x5c000], desc[UR8][R8.64], !P1 ;  /* 0x5c000000080f7fae */ /* 0x000fe2000c921848 */
[----:B------:R-:W-:-:S03]  /*151c0*/  IMAD.WIDE R4, R6, 0x4, R132 ;  /* 0x0000000406047825 */ /* 0x000fc600078e0284 */
[----:B------:R-:W-:Y:S01]  /*151d0*/  ISETP.GE.U32.AND P1, PT, R22, 0x7ffffe05, PT ;  /* 0x7ffffe051600780c */ /* 0x000fe20003f26070 */
[----:B------:R-:W-:Y:S01]  /*151e0*/  IMAD.WIDE R2, R6, 0x4, R134 ;  /* 0x0000000406027825 */ /* 0x000fe200078e0286 */
[----:B------:R-:W-:Y:S01]  /*151f0*/  IADD3 R23, R27, -0x120, RZ ;  /* 0xfffffee01b177810 */ /* 0x000fe20007ffe0ff */
[----:B------:R-:W-:Y:S04]  /*15200*/  STL.64 [R1+0x58], R10 ;  /* 0x0000580a01007387 */ /* 0x000fe80000100a00 */
[----:B------:R-:W-:Y:S04]  /*15210*/  STL.64 [R1+0x48], R8 ;  /* 0x0000480801007387 */ /* 0x000fe80000100a00 */
[----:B------:R-:W-:Y:S04]  /*15220*/  STL.64 [R1+0x40], R4 ;  /* 0x0000400401007387 */ /* 0x000fe80000100a00 */
[----:B------:R-:W-:Y:S04]  /*15230*/  LDGSTS.E [R15+0x58004], desc[UR8][R4.64], !P2 ;  /* 0x58004000040f7fae */ /* 0x000fe8000d121848 */
[----:B------:R1:W-:Y:S04]  /*15240*/  STL.64 [R1+0x30], R2 ;  /* 0x0000300201007387 */ /* 0x0003e80000100a00 */
[----:B------:R3:W-:Y:S01]  /*15250*/  LDGSTS.E [R15+0x5c004], desc[UR8][R2.64], !P2 ;  /* 0x5c004000020f7fae */ /* 0x0007e2000d121848 */
[----:B------:R-:W-:Y:S01]  /*15260*/  ISETP.GE.U32.AND P2, PT, R23, 0x7ffffe61, PT ;  /* 0x7ffffe611700780c */ /* 0x000fe20003f46070 */
[----:B--2---:R-:W-:-:S02]  /*15270*/  VIADD R23, R24, 0xfffffec3 ;  /* 0xfffffec318177836 */ /* 0x004fc40000000000 */
[----:B------:R-:W2:Y:S01]  /*15280*/  LDL.LU.64 R234, [R1+0x1f8] ;  /* 0x0001f80001ea7983 */ /* 0x000ea20000300a00 */
[----:B------:R-:W-:-:S03]  /*15290*/  VIADD R22, R29, 0xfffffec2 ;  /* 0xfffffec21d167836 */ /* 0x000fc60000000000 */
[----:B------:R-:W4:Y:S04]  /*152a0*/  LDL.LU.64 R236, [R1+0x1f0] ;  /* 0x0001f00001ec7983 */ /* 0x000f280000300a00 */
[----:B-1----:R-:W3:Y:S04]  /*152b0*/  LDL.LU.64 R2, [R1+0x1e8] ;  /* 0x0001e80001027983 */ /* 0x002ee80000300a00 */
[----:B------:R-:W3:Y:S04]  /*152c0*/  LDL.LU.64 R188, [R1+0x1e0] ;  /* 0x0001e00001bc7983 */ /* 0x000ee80000300a00 */
[----:B------:R-:W-:Y:S04]  /*152d0*/  LDGSTS.E [R15+0x58008], desc[UR8][R136.64], !P4 ;  /* 0x58008000880f7fae */ /* 0x000fe8000e121848 */
[----:B------:R-:W2:Y:S04]  /*152e0*/  LDL.LU.64 R4, [R1+0x1d8] ;  /* 0x0001d80001047983 */ /* 0x000ea80000300a00 */
[----:B------:R-:W-:Y:S01]  /*152f0*/  LDGSTS.E [R15+0x5c008], desc[UR8][R138.64], !P4 ;  /* 0x5c0080008a0f7fae */ /* 0x000fe2000e121848 */
[----:B------:R-:W-:-:S03]  /*15300*/  ISETP.GE.U32.AND P4, PT, R23, 0x7ffffe44, PT ;  /* 0x7ffffe441700780c */ /* 0x000fc60003f86070 */
[----:B------:R-:W4:Y:S01]  /*15310*/  LDL.LU.64 R8, [R1+0x1d0] ;  /* 0x0001d00001087983 */ /* 0x000f220000300a00 */
[----:B------:R-:W-:-:S03]  /*15320*/  IADD3 R23, R25, -0x13f, RZ ;  /* 0xfffffec119177810 */ /* 0x000fc60007ffe0ff */
[----:B------:R-:W-:Y:S04]  /*15330*/  LDGSTS.E [R15+0x5800c], desc[UR8][R140.64], !P1 ;  /* 0x5800c0008c0f7fae */ /* 0x000fe8000c921848 */
[----:B------:R-:W3:Y:S04]  /*15340*/  LDL.LU.64 R10, [R1+0x1c8] ;  /* 0x0001c800010a7983 */ /* 0x000ee80000300a00 */
[----:B------:R-:W-:Y:S01]  /*15350*/  LDGSTS.E [R15+0x5c00c], desc[UR8][R142.64], !P1 ;  /* 0x5c00c0008e0f7fae */ /* 0x000fe2000c921848 */
[----:B------:R-:W-:Y:S01]  /*15360*/  ISETP.GE.U32.AND P1, PT, R22, 0x7ffffe43, PT ;  /* 0x7ffffe431600780c */ /* 0x000fe20003f26070 */
[----:B------:R-:W-:-:S02]  /*15370*/  VIADD R22, R28, 0xfffffec0 ;  /* 0xfffffec01c167836 */ /* 0x000fc40000000000 */
[----:B------:R-:W2:Y:S04]  /*15380*/  LDL.LU.64 R12, [R1+0x1c0] ;  /* 0x0001c000010c7983 */ /* 0x000ea80000300a00 */
[----:B------:R-:W4:Y:S01]  /*15390*/  LDL.LU.64 R228, [R1+0x1b8] ;  /* 0x0001b80001e47983 */ /* 0x000f220000300a00 */
[----:B------:R-:W-:-:S03]  /*153a0*/  IMAD.WIDE R24, R6, 0x4, R226 ;  /* 0x0000000406187825 */ /* 0x000fc600078e02e2 */
[----:B------:R-:W3:Y:S01]  /*153b0*/  LDL.LU.64 R226, [R1+0x1b0] ;  /* 0x0001b00001e27983 */ /* 0x000ee20000300a00 */
[----:B------:R-:W-:-:S03]  /*153c0*/  IMAD.WIDE R26, R6, 0x4, R224 ;  /* 0x00000004061a7825 */ /* 0x000fc600078e02e0 */
[----:B------:R-:W3:Y:S01]  /*153d0*/  LDL.LU.64 R224, [R1+0x1a8] ;  /* 0x0001a80001e07983 */ /* 0x000ee20000300a00 */
[----:B------:R-:W-:-:S03]  /*153e0*/  IMAD.WIDE R28, R6, 0x4, R222 ;  /* 0x00000004061c7825 */ /* 0x000fc600078e02de */
[----:B------:R-:W3:Y:S01]  /*153f0*/  LDL.LU.64 R222, [R1+0x1a0] ;  /* 0x0001a00001de7983 */ /* 0x000ee20000300a00 */
[----:B------:R-:W-:-:S03]  /*15400*/  IMAD.WIDE R30, R6, 0x4, R220 ;  /* 0x00000004061e7825 */ /* 0x000fc600078e02dc */
[----:B------:R-:W3:Y:S04]  /*15410*/  LDL.LU.64 R220, [R1+0x198] ;  /* 0x0001980001dc7983 */ /* 0x000ee80000300a00 */
[----:B------:R-:W-:Y:S04]  /*15420*/  LDGSTS.E [R14+0x40000], desc[UR8][R24.64], !P6 ;  /* 0x40000000180e7fae */ /* 0x000fe8000f121848 */
[----:B------:R-:W-:Y:S01]  /*15430*/  LDGSTS.E [R14+0x44000], desc[UR8][R26.64], !P6 ;  /* 0x440000001a0e7fae */ /* 0x000fe2000f121848 */
[----:B------:R-:W-:Y:S01]  /*15440*/  ISETP.GE.U32.AND P6, PT, R23, 0x7ffffe42, PT ;  /* 0x7ffffe421700780c */ /* 0x000fe20003fc6070 */
[----:B------:R-:W-:-:S02]  /*15450*/  VIADD R23, R32, 0xfffffea3 ;  /* 0xfffffea320177836 */ /* 0x000fc40000000000 */
[----:B------:R-:W-:Y:S04]  /*15460*/  LDGSTS.E [R14+0x40004], desc[UR8][R28.64], !P3 ;  /* 0x400040001c0e7fae */ /* 0x000fe8000d921848 */
[----:B------:R-:W-:Y:S01]  /*15470*/  LDGSTS.E [R14+0x44004], desc[UR8][R30.64], !P3 ;  /* 0x440040001e0e7fae */ /* 0x000fe2000d921848 */
[----:B------:R-:W-:Y:S01]  /*15480*/  ISETP.GE.U32.AND P3, PT, R22, 0x7ffffe41, PT ;  /* 0x7ffffe411600780c */ /* 0x000fe20003f66070 */
[----:B------:R-:W-:Y:S02]  /*15490*/  VIADD R22, R33, 0xfffffea2 ;  /* 0xfffffea221167836 */ /* 0x000fe40000000000 */
[C---:B------:R-:W-:Y:S01]  /*154a0*/  IMAD.WIDE R32, R6.reuse, 0x4, R242 ;  /* 0x0000000406207825 */ /* 0x040fe200078e02f2 */
[----:B------:R-:W-:Y:S03]  /*154b0*/  LDGSTS.E [R14+0x40008], desc[UR8][R248.64], !P5 ;  /* 0x40008000f80e7fae */ /* 0x000fe6000e921848 */
[----:B------:R-:W-:Y:S01]  /*154c0*/  IMAD.WIDE R144, R6, 0x4, R144 ;  /* 0x0000000406907825 */ /* 0x000fe200078e0290 */
[----:B------:R-:W-:Y:S01]  /*154d0*/  LDGSTS.E [R14+0x44008], desc[UR8][R246.64], !P5 ;  /* 0x44008000f60e7fae */ /* 0x000fe2000e921848 */
[----:B------:R-:W-:-:S02]  /*154e0*/  ISETP.GE.U32.AND P5, PT, R23, 0x7ffffe24, PT ;  /* 0x7ffffe241700780c */ /* 0x000fc40003fa6070 */
[----:B------:R-:W-:Y:S01]  /*154f0*/  IMAD.WIDE R146, R6, 0x4, R146 ;  /* 0x0000000406927825 */ /* 0x000fe200078e0292 */
[----:B------:R-:W-:Y:S01]  /*15500*/  LDGSTS.E [R14+0x4000c], desc[UR8][R244.64], !P2 ;  /* 0x4000c000f40e7fae */ /* 0x000fe2000d121848 */
[----:B------:R-:W-:-:S03]  /*15510*/  IADD3 R23, R35, -0x15f, RZ ;  /* 0xfffffea123177810 */ /* 0x000fc60007ffe0ff */
[----:B------:R-:W-:Y:S04]  /*15520*/  LDGSTS.E [R14+0x4400c], desc[UR8][R32.64], !P2 ;  /* 0x4400c000200e7fae */ /* 0x000fe8000d121848 */
[----:B------:R-:W-:Y:S04]  /*15530*/  LDGSTS.E [R14+0x48000], desc[UR8][R144.64], !P4 ;  /* 0x48000000900e7fae */ /* 0x000fe8000e121848 */
[----:B------:R-:W-:Y:S01]  /*15540*/  LDGSTS.E [R14+0x4c000], desc[UR8][R146.64], !P4 ;  /* 0x4c000000920e7fae */ /* 0x000fe2000e121848 */
[----:B------:R-:W-:Y:S01]  /*15550*/  ISETP.GE.U32.AND P4, PT, R23, 0x7ffffe22, PT ;  /* 0x7ffffe221700780c */ /* 0x000fe20003f86070 */
[----:B------:R-:W-:-:S02]  /*15560*/  VIADD R23, R34, 0xfffffe83 ;  /* 0xfffffe8322177836 */ /* 0x000fc40000000000 */
[----:B------:R-:W3:Y:S01]  /*15570*/  LDL.LU.64 R242, [R1+0x200] ;  /* 0x0002000001f27983 */ /* 0x000ee20000300a00 */
[----:B------:R-:W-:-:S03]  /*15580*/  IMAD.WIDE R34, R6, 0x4, R152 ;  /* 0x0000000406227825 */ /* 0x000fc600078e0298 */
[----:B------:R-:W3:Y:S01]  /*15590*/  LDL.LU.64 R152, [R1+0x208] ;  /* 0x0002080001987983 */ /* 0x000ee20000300a00 */
[----:B--2---:R-:W-:-:S04]  /*155a0*/  IMAD.WIDE R90, R250, 0x4, R12 ;  /* 0x00000004fa5a7825 */ /* 0x004fc800078e020c */
[----:B----4-:R-:W-:-:S04]  /*155b0*/  IMAD.WIDE R92, R250, 0x4, R228 ;  /* 0x00000004fa5c7825 */ /* 0x010fc800078e02e4 */
[----:B---3--:R-:W-:-:S04]  /*155c0*/  IMAD.WIDE R88, R250, 0x4, R10 ;  /* 0x00000004fa587825 */ /* 0x008fc800078e020a */
[----:B------:R-:W-:-:S04]  /*155d0*/  IMAD.WIDE R86, R250, 0x4, R8 ;  /* 0x00000004fa567825 */ /* 0x000fc800078e0208 */
[----:B------:R-:W-:-:S04]  /*155e0*/  IMAD.WIDE R94, R250, 0x4, R226 ;  /* 0x00000004fa5e7825 */ /* 0x000fc800078e02e2 */
[----:B------:R-:W-:-:S04]  /*155f0*/  IMAD.WIDE R96, R250, 0x4, R224 ;  /* 0x00000004fa607825 */ /* 0x000fc800078e02e0 */
[----:B------:R-:W-:-:S04]  /*15600*/  IMAD.WIDE R98, R250, 0x4, R222 ;  /* 0x00000004fa627825 */ /* 0x000fc800078e02de */
[----:B------:R-:W-:Y:S02]  /*15610*/  IMAD.WIDE R100, R250, 0x4, R220 ;  /* 0x00000004fa647825 */ /* 0x000fe400078e02dc */
[----:B------:R-:W2:Y:S04]  /*15620*/  LDL.LU.64 R220, [R1+0x190] ;  /* 0x0001900001dc7983 */ /* 0x000ea80000300a00 */
[----:B------:R-:W3:Y:S04]  /*15630*/  LDL.LU.64 R222, [R1+0x188] ;  /* 0x0001880001de7983 */ /* 0x000ee80000300a00 */
[----:B------:R-:W4:Y:S04]  /*15640*/  LDL.LU.64 R224, [R1+0x180] ;  /* 0x0001800001e07983 */ /* 0x000f280000300a00 */
[----:B------:R-:W4:Y:S04]  /*15650*/  LDL.LU.64 R226, [R1+0x178] ;  /* 0x0001780001e27983 */ /* 0x000f280000300a00 */
[----:B------:R-:W4:Y:S04]  /*15660*/  LDL.LU.64 R228, [R1+0x170] ;  /* 0x0001700001e47983 */ /* 0x000f280000300a00 */
[----:B------:R-:W4:Y:S04]  /*15670*/  LDL.LU.64 R12, [R1+0x168] ;  /* 0x00016800010c7983 */ /* 0x000f280000300a00 */
[----:B------:R-:W4:Y:S04]  /*15680*/  LDL.LU.64 R10, [R1+0x160] ;  /* 0x00016000010a7983 */ /* 0x000f280000300a00 */
[----:B------:R-:W4:Y:S01]  /*15690*/  LDL.LU.64 R8, [R1+0x158] ;  /* 0x0001580001087983 */ /* 0x000f220000300a00 */
[----:B------:R-:W-:Y:S01]  /*156a0*/  IMAD.WIDE R148, R6, 0x4, R148 ;  /* 0x0000000406947825 */ /* 0x000fe200078e0294 */
[----:B------:R-:W-:-:S03]  /*156b0*/  ISETP.GE.U32.AND P2, PT, R22, 0x7ffffe23, PT ;  /* 0x7ffffe231600780c */ /* 0x000fc60003f46070 */
[----:B------:R-:W-:Y:S01]  /*156c0*/  IMAD.WIDE R150, R6, 0x4, R150 ;  /* 0x0000000406967825 */ /* 0x000fe200078e0296 */
[----:B------:R-:W-:Y:S03]  /*156d0*/  LDGSTS.E [R14+0x48004], desc[UR8][R148.64], !P1 ;  /* 0x48004000940e7fae */ /* 0x000fe6000c921848 */
[----:B------:R-:W-:Y:S01]  /*156e0*/  VIADD R22, R36, 0xfffffea0 ;  /* 0xfffffea024167836 */ /* 0x000fe20000000000 */
[----:B------:R-:W-:Y:S01]  /*156f0*/  LDGSTS.E [R14+0x4c004], desc[UR8][R150.64], !P1 ;  /* 0x4c004000960e7fae */ /* 0x000fe2000c921848 */
[----:B------:R-:W-:-:S03]  /*15700*/  IMAD.WIDE R36, R6, 0x4, R154 ;  /* 0x0000000406247825 */ /* 0x000fc600078e029a */
[----:B------:R-:W-:Y:S01]  /*15710*/  ISETP.GE.U32.AND P1, PT, R22, 0x7ffffe21, PT ;  /* 0x7ffffe211600780c */ /* 0x000fe20003f26070 */
[----:B------:R-:W-:Y:S01]  /*15720*/  VIADD R22, R38, 0xfffffe82 ;  /* 0xfffffe8226167836 */ /* 0x000fe20000000000 */
[----:B------:R-:W-:Y:S01]  /*15730*/  LDGSTS.E [R14+0x48008], desc[UR8][R34.64], !P6 ;  /* 0x48008000220e7fae */ /* 0x000fe2000f121848 */
[----:B------:R-:W-:-:S03]  /*15740*/  IMAD.WIDE R38, R6, 0x4, R156 ;  /* 0x0000000406267825 */ /* 0x000fc600078e029c */
[----:B------:R-:W-:Y:S01]  /*15750*/  LDGSTS.E [R14+0x4c008], desc[UR8][R36.64], !P6 ;  /* 0x4c008000240e7fae */ /* 0x000fe2000f121848 */
[----:B------:R-:W-:Y:S01]  /*15760*/  IMAD.WIDE R40, R6, 0x4, R158 ;  /* 0x0000000406287825 */ /* 0x000fe200078e029e */
[----:B------:R-:W-:Y:S02]  /*15770*/  ISETP.GE.U32.AND P6, PT, R23, 0x7ffffe04, PT ;  /* 0x7ffffe041700780c */ /* 0x000fe40003fc6070 */
[----:B------:R-:W-:Y:S01]  /*15780*/  LDGSTS.E [R14+0x4800c], desc[UR8][R38.64], !P3 ;  /* 0x4800c000260e7fae */ /* 0x000fe2000d921848 */
[----:B------:R-:W-:Y:S01]  /*15790*/  IADD3 R23, R42, -0x17f, RZ ;  /* 0xfffffe812a177810 */ /* 0x000fe20007ffe0ff */
[----:B------:R-:W-:Y:S02]  /*157a0*/  IMAD.WIDE R42, R6, 0x4, R160 ;  /* 0x00000004062a7825 */ /* 0x000fe400078e02a0 */
[----:B------:R-:W-:Y:S01]  /*157b0*/  LDGSTS.E [R14+0x4c00c], desc[UR8][R40.64], !P3 ;  /* 0x4c00c000280e7fae */ /* 0x000fe2000d921848 */
[----:B------:R-:W-:Y:S01]  /*157c0*/  ISETP.GE.U32.AND P3, PT, R22, 0x7ffffe03, PT ;  /* 0x7ffffe031600780c */ /* 0x000fe20003f66070 */
[----:B------:R-:W-:-:S02]  /*157d0*/  IMAD.WIDE R44, R6, 0x4, R162 ;  /* 0x00000004062c7825 */ /* 0x000fc400078e02a2 */
[----:B------:R-:W-:Y:S02]  /*157e0*/  LDGSTS.E [R14+0x50000], desc[UR8][R42.64], !P5 ;  /* 0x500000002a0e7fae */ /* 0x000fe4000e921848 */
[----:B------:R-:W-:Y:S02]  /*157f0*/  VIADD R22, R46, 0xfffffe7f ;  /* 0xfffffe7f2e167836 */ /* 0x000fe40000000000 */
[C---:B------:R-:W-:Y:S01]  /*15800*/  IMAD.WIDE R46, R6.reuse, 0x4, R164 ;  /* 0x00000004062e7825 */ /* 0x040fe200078e02a4 */
[----:B------:R-:W-:Y:S03]  /*15810*/  LDGSTS.E [R14+0x54000], desc[UR8][R44.64], !P5 ;  /* 0x540000002c0e7fae */ /* 0x000fe6000e921848 */
[----:B------:R-:W-:Y:S01]  /*15820*/  IMAD.WIDE R48, R6, 0x4, R166 ;  /* 0x0000000406307825 */ /* 0x000fe200078e02a6 */
[----:B------:R-:W-:Y:S01]  /*15830*/  ISETP.GE.U32.AND P5, PT, R23, 0x7ffffe02, PT ;  /* 0x7ffffe021700780c */ /* 0x000fe20003fa6070 */
[----:B------:R-:W-:Y:S02]  /*15840*/  LDGSTS.E [R14+0x50004], desc[UR8][R46.64], !P2 ;  /* 0x500040002e0e7fae */ /* 0x000fe4000d121848 */
[----:B------:R-:W-:-:S02]  /*15850*/  VIADD R23, R50, 0xfffffe7e ;  /* 0xfffffe7e32177836 */ /* 0x000fc40000000000 */
[----:B------:R-:W-:Y:S01]  /*15860*/  LDGSTS.E [R14+0x54004], desc[UR8][R48.64], !P2 ;  /* 0x54004000300e7fae */ /* 0x000fe2000d121848 */
[----:B------:R-:W-:Y:S01]  /*15870*/  ISETP.GE.U32.AND P2, PT, R22, 0x7ffffe00, PT ;  /* 0x7ffffe001600780c */ /* 0x000fe20003f46070 */
[----:B------:R-:W-:-:S04]  /*15880*/  IMAD.WIDE R50, R6, 0x4, R168 ;  /* 0x0000000406327825 */ /* 0x000fc800078e02a8 */
[----:B------:R-:W-:Y:S01]  /*15890*/  IMAD.WIDE R52, R6, 0x4, R170 ;  /* 0x0000000406347825 */ /* 0x000fe200078e02aa */
[----:B------:R-:W-:Y:S03]  /*158a0*/  LDGSTS.E [R14+0x50008], desc[UR8][R50.64], !P4 ;  /* 0x50008000320e7fae */ /* 0x000fe6000e121848 */
[----:B------:R-:W-:Y:S01]  /*158b0*/  VIADD R22, R54, 0xfffffe7d ;  /* 0xfffffe7d36167836 */ /* 0x000fe20000000000 */
[----:B------:R-:W-:Y:S01]  /*158c0*/  LDGSTS.E [R14+0x54008], desc[UR8][R52.64], !P4 ;  /* 0x54008000340e7fae */ /* 0x000fe2000e121848 */
[----:B------:R-:W-:-:S04]  /*158d0*/  IMAD.WIDE R54, R6, 0x4, R172 ;  /* 0x0000000406367825 */ /* 0x000fc800078e02ac */
[----:B------:R-:W-:Y:S01]  /*158e0*/  IMAD.WIDE R56, R6, 0x4, R174 ;  /* 0x0000000406387825 */ /* 0x000fe200078e02ae */
[----:B------:R-:W-:Y:S04]  /*158f0*/  LDGSTS.E [R14+0x5000c], desc[UR8][R54.64], !P1 ;  /* 0x5000c000360e7fae */ /* 0x000fe8000c921848 */
[----:B------:R-:W-:Y:S01]  /*15900*/  LDGSTS.E [R14+0x5400c], desc[UR8][R56.64], !P1 ;  /* 0x5400c000380e7fae */ /* 0x000fe2000c921848 */
[----:B------:R-:W-:Y:S02]  /*15910*/  ISETP.GE.U32.AND P1, PT, R22, 0x7ffffdfe, PT ;  /* 0x7ffffdfe1600780c */ /* 0x000fe40003f26070 */
[----:B------:R-:W-:Y:S01]  /*15920*/  IADD3 R22, R58, -0x184, RZ ;  /* 0xfffffe7c3a167810 */ /* 0x000fe20007ffe0ff */
[----:B------:R-:W-:-:S04]  /*15930*/  IMAD.WIDE R58, R6, 0x4, R176 ;  /* 0x00000004063a7825 */ /* 0x000fc800078e02b0 */
[----:B------:R-:W-:Y:S01]  /*15940*/  IMAD.WIDE R60, R6, 0x4, R178 ;  /* 0x00000004063c7825 */ /* 0x000fe200078e02b2 */
[----:B------:R-:W-:Y:S03]  /*15950*/  LDGSTS.E [R14+0x58000], desc[UR8][R58.64], !P6 ;  /* 0x580000003a0e7fae */ /* 0x000fe6000f121848 */
[----:B------:R-:W-:Y:S01]  /*15960*/  VIADD R232, R232, 0xfffffe80 ;  /* 0xfffffe80e8e87836 */ /* 0x000fe20000000000 */
[----:B------:R-:W-:Y:S01]  /*15970*/  LDGSTS.E [R14+0x5c000], desc[UR8][R60.64], !P6 ;  /* 0x5c0000003c0e7fae */ /* 0x000fe2000f121848 */
[----:B------:R-:W-:-:S04]  /*15980*/  IMAD.WIDE R62, R6, 0x4, R180 ;  /* 0x00000004063e7825 */ /* 0x000fc800078e02b4 */
[----:B------:R-:W-:Y:S01]  /*15990*/  IMAD.WIDE R64, R6, 0x4, R182 ;  /* 0x0000000406407825 */ /* 0x000fe200078e02b6 */
[----:B------:R-:W-:Y:S01]  /*159a0*/  ISETP.GE.U32.AND P6, PT, R232, 0x7ffffe01, PT ;  /* 0x7ffffe01e800780c */ /* 0x000fe20003fc6070 */
[----:B------:R-:W-:Y:S01]  /*159b0*/  LDGSTS.E [R14+0x58004], desc[UR8][R62.64], !P3 ;  /* 0x580040003e0e7fae */ /* 0x000fe2000d921848 */
[----:B------:R-:W-:Y:S01]  /*159c0*/  ISETP.GE.U32.AND P4, PT, R23, 0x7ffffdff, PT ;  /* 0x7ffffdff1700780c */ /* 0x000fe20003f86070 */
[----:B------:R-:W-:Y:S02]  /*159d0*/  VIADD R23, R66, 0xfffffe5f ;  /* 0xfffffe5f42177836 */ /* 0x000fe40000000000 */
[----:B------:R-:W-:Y:S01]  /*159e0*/  IMAD.WIDE R68, R6, 0x4, R186 ;  /* 0x0000000406447825 */ /* 0x000fe200078e02ba */
[----:B------:R-:W-:Y:S01]  /*159f0*/  LDGSTS.E [R14+0x5c004], desc[UR8][R64.64], !P3 ;  /* 0x5c004000400e7fae */ /* 0x000fe2000d921848 */
[----:B------:R-:W-:Y:S01]  /*15a00*/  ISETP.GE.U32.AND P3, PT, R22, 0x7ffffdfd, PT ;  /* 0x7ffffdfd1600780c */ /* 0x000fe20003f66070 */
[----:B------:R-:W1:Y:S01]  /*15a10*/  LDC R181, c[0x0][0x230] ;  /* 0x00008c00ffb57b82 */ /* 0x000e620000000800 */
[----:B------:R-:W-:-:S04]  /*15a20*/  IMAD.WIDE R66, R6, 0x4, R184 ;  /* 0x0000000406427825 */ /* 0x000fc800078e02b8 */
[----:B------:R-:W-:Y:S01]  /*15a30*/  VIADD R22, R70, 0xfffffe5e ;  /* 0xfffffe5e46167836 */ /* 0x000fe20000000000 */
[----:B------:R-:W-:Y:S01]  /*15a40*/  LDGSTS.E [R14+0x58008], desc[UR8][R66.64], !P5 ;  /* 0x58008000420e7fae */ /* 0x000fe2000e921848 */
[----:B------:R-:W-:-:S04]  /*15a50*/  IMAD.WIDE R84, R250, 0x4, R4 ;  /* 0x00000004fa547825 */ /* 0x000fc800078e0204 */
[----:B------:R-:W-:Y:S01]  /*15a60*/  IMAD.WIDE R72, R6, 0x4, R192 ;  /* 0x0000000406487825 */ /* 0x000fe200078e02c0 */
[----:B------:R-:W4:Y:S01]  /*15a70*/  LDL.LU.64 R4, [R1+0x150] ;  /* 0x0001500001047983 */ /* 0x000f220000300a00 */
[----:B------:R-:W-:Y:S01]  /*15a80*/  IADD3 R180, R74, -0x1a3, RZ ;  /* 0xfffffe5d4ab47810 */ /* 0x000fe20007ffe0ff */
[----:B------:R-:W1:Y:S01]  /*15a90*/  LDC R182, c[0x0][0x230] ;  /* 0x00008c00ffb67b82 */ /* 0x000e620000000800 */
[----:B------:R-:W-:Y:S01]  /*15aa0*/  IMAD.WIDE R70, R6, 0x4, R190 ;  /* 0x0000000406467825 */ /* 0x000fe200078e02be */
[----:B------:R-:W4:Y:S04]  /*15ab0*/  LDL.LU.64 R192, [R1+0x148] ;  /* 0x0001480001c07983 */ /* 0x000f280000300a00 */
[----:B------:R-:W4:Y:S01]  /*15ac0*/  LDL.LU.64 R190, [R1+0x140] ;  /* 0x0001400001be7983 */ /* 0x000f220000300a00 */
[C---:B------:R-:W-:Y:S01]  /*15ad0*/  IMAD.WIDE R76, R250.reuse, 0x4, R234 ;  /* 0x00000004fa4c7825 */ /* 0x040fe200078e02ea */
[----:B------:R-:W1:Y:S02]  /*15ae0*/  LDC R183, c[0x0][0x230] ;  /* 0x00008c00ffb77b82 */ /* 0x000e640000000800 */
[----:B------:R-:W4:Y:S04]  /*15af0*/  LDL.LU.64 R186, [R1+0x138] ;  /* 0x0001380001ba7983 */ /* 0x000f280000300a00 */
[----:B------:R-:W-:Y:S01]  /*15b00*/  LDGSTS.E [R14+0x5c008], desc[UR8][R68.64], !P5 ;  /* 0x5c008000440e7fae */ /* 0x000fe2000e921848 */
[----:B------:R-:W-:Y:S01]  /*15b10*/  ISETP.GE.U32.AND P5, PT, R23, 0x7ffffde0, PT ;  /* 0x7ffffde01700780c */ /* 0x000fe20003fa6070 */
[----:B------:R-:W-:Y:S01]  /*15b20*/  IMAD.WIDE R78, R250, 0x4, R236 ;  /* 0x00000004fa4e7825 */ /* 0x000fe200078e02ec */
[----:B------:R-:W1:Y:S01]  /*15b30*/  LDC R184, c[0x0][0x230] ;  /* 0x00008c00ffb87b82 */ /* 0x000e620000000800 */
[----:B------:R-:W4:Y:S04]  /*15b40*/  LDL.LU.64 R178, [R1+0x130] ;  /* 0x0001300001b27983 */ /* 0x000f280000300a00 */
[----:B------:R-:W-:Y:S04]  /*15b50*/  LDGSTS.E [R14+0x5800c], desc[UR8][R70.64], !P6 ;  /* 0x5800c000460e7fae */ /* 0x000fe8000f121848 */
[----:B------:R-:W4:Y:S04]  /*15b60*/  LDL.LU.64 R176, [R1+0x128] ;  /* 0x0001280001b07983 */ /* 0x000f280000300a00 */
[----:B------:R-:W-:Y:S01]  /*15b70*/  LDGSTS.E [R14+0x5c00c], desc[UR8][R72.64], !P6 ;  /* 0x5c00c000480e7fae */ /* 0x000fe2000f121848 */
[----:B------:R-:W-:Y:S01]  /*15b80*/  ISETP.GE.U32.AND P6, PT, R22, 0x7ffffddf, PT ;  /* 0x7ffffddf1600780c */ /* 0x000fe20003fc6070 */
[----:B------:R-:W-:-:S02]  /*15b90*/  IMAD.WIDE R22, R250, 0x4, R152 ;  /* 0x00000004fa167825 */ /* 0x000fc400078e0298 */
[----:B------:R-:W4:Y:S04]  /*15ba0*/  LDL.LU.64 R174, [R1+0x120] ;  /* 0x0001200001ae7983 */ /* 0x000f280000300a00 */
[----:B------:R-:W4:Y:S04]  /*15bb0*/  LDL.LU.64 R172, [R1+0x118] ;  /* 0x0001180001ac7983 */ /* 0x000f280000300a00 */
[----:B------:R-:W4:Y:S04]  /*15bc0*/  LDL.LU.64 R170, [R1+0x110] ;  /* 0x0001100001aa7983 */ /* 0x000f280000300a00 */
[----:B------:R-:W4:Y:S04]  /*15bd0*/  LDL.LU.64 R152, [R1+0x108] ;  /* 0x0001080001987983 */ /* 0x000f280000300a00 */
[----:B------:R-:W4:Y:S04]  /*15be0*/  LDL.LU.64 R154, [R1+0x100] ;  /* 0x00010000019a7983 */ /* 0x000f280000300a00 */
[----:B------:R-:W4:Y:S04]  /*15bf0*/  LDL.LU.64 R156, [R1+0xf8] ;  /* 0x0000f800019c7983 */ /* 0x000f280000300a00 */
[----:B------:R-:W4:Y:S04]  /*15c00*/  LDL.LU.64 R158, [R1+0xf0] ;  /* 0x0000f000019e7983 */ /* 0x000f280000300a00 */
[----:B------:R-:W4:Y:S01]  /*15c10*/  LDL.LU.64 R160, [R1+0xe8] ;  /* 0x0000e80001a07983 */ /* 0x000f220000300a00 */
[----:B------:R-:W-:-:S03]  /*15c20*/  IMAD.WIDE R74, R250, 0x4, R242 ;  /* 0x00000004fa4a7825 */ /* 0x000fc600078e02f2 */
[----:B------:R-:W4:Y:S04]  /*15c30*/  LDL.LU.64 R162, [R1+0xe0] ;  /* 0x0000e00001a27983 */ /* 0x000f280000300a00 */
[----:B------:R-:W4:Y:S04]  /*15c40*/  LDL.LU.64 R164, [R1+0xd8] ;  /* 0x0000d80001a47983 */ /* 0x000f280000300a00 */
[----:B------:R-:W4:Y:S01]  /*15c50*/  LDL.LU.64 R166, [R1+0xd0] ;  /* 0x0000d00001a67983 */ /* 0x000f220000300a00 */
[----:B------:R-:W-:-:S03]  /*15c60*/  IMAD.WIDE R80, R250, 0x4, R2 ;  /* 0x00000004fa507825 */ /* 0x000fc600078e0202 */
[----:B------:R-:W4:Y:S01]  /*15c70*/  LDL.LU.64 R168, [R1+0xc8] ;  /* 0x0000c80001a87983 */ /* 0x000f220000300a00 */
[----:B------:R-:W-:-:S03]  /*15c80*/  IMAD.WIDE R82, R250, 0x4, R188 ;  /* 0x00000004fa527825 */ /* 0x000fc600078e02bc */
[----:B------:R-:W4:Y:S04]  /*15c90*/  LDL.LU.64 R242, [R1+0xc0] ;  /* 0x0000c00001f27983 */ /* 0x000f280000300a00 */
[----:B------:R-:W4:Y:S04]  /*15ca0*/  LDL.LU.64 R234, [R1+0xb8] ;  /* 0x0000b80001ea7983 */ /* 0x000f280000300a00 */
[----:B------:R-:W4:Y:S04]  /*15cb0*/  LDL.LU.64 R236, [R1+0xb0] ;  /* 0x0000b00001ec7983 */ /* 0x000f280000300a00 */
[----:B------:R-:W4:Y:S04]  /*15cc0*/  LDL.LU.64 R2, [R1+0xa8] ;  /* 0x0000a80001027983 */ /* 0x000f280000300a00 */
[----:B------:R-:W4:Y:S01]  /*15cd0*/  LDL.LU.64 R188, [R1+0xa0] ;  /* 0x0000a00001bc7983 */ /* 0x000f220000300a00 */
[----:B------:R-:W-:-:S03]  /*15ce0*/  IMAD.WIDE R198, R250, 0x4, R198 ;  /* 0x00000004fac67825 */ /* 0x000fc600078e02c6 */
[----:B------:R-:W0:Y:S01]  /*15cf0*/  LDGDEPBAR ;  /* 0x00000000000079af */ /* 0x000e220000000000 */
[----:B--2---:R-:W-:-:S03]  /*15d00*/  IMAD.WIDE R102, R250, 0x4, R220 ;  /* 0x00000004fa667825 */ /* 0x004fc600078e02dc */
[----:B------:R-:W2:Y:S01]  /*15d10*/  LDL.LU.64 R220, [R1+0xd38] ;  /* 0x000d380001dc7983 */ /* 0x000ea20000300a00 */
[----:B---3--:R-:W-:-:S03]  /*15d20*/  IMAD.WIDE R104, R250, 0x4, R222 ;  /* 0x00000004fa687825 */ /* 0x008fc600078e02de */
[----:B------:R-:W3:Y:S01]  /*15d30*/  LDL.LU.64 R222, [R1+0xd30] ;  /* 0x000d300001de7983 */ /* 0x000ee20000300a00 */
[----:B----4-:R-:W-:-:S03]  /*15d40*/  IMAD.WIDE R106, R250, 0x4, R224 ;  /* 0x00000004fa6a7825 */ /* 0x010fc600078e02e0 */
[----:B------:R-:W4:Y:S01]  /*15d50*/  LDL.LU.64 R224, [R1+0xd28] ;  /* 0x000d280001e07983 */ /* 0x000f220000300a00 */
[----:B------:R-:W-:-:S03]  /*15d60*/  IMAD.WIDE R108, R250, 0x4, R226 ;  /* 0x00000004fa6c7825 */ /* 0x000fc600078e02e2 */
[----:B------:R-:W4:Y:S01]  /*15d70*/  LDL.LU.64 R226, [R1+0xd20] ;  /* 0x000d200001e27983 */ /* 0x000f220000300a00 */
[----:B------:R-:W-:-:S03]  /*15d80*/  IMAD.WIDE R110, R250, 0x4, R228 ;  /* 0x00000004fa6e7825 */ /* 0x000fc600078e02e4 */
[----:B------:R-:W4:Y:S01]  /*15d90*/  LDL.LU.64 R228, [R1+0xd18] ;  /* 0x000d180001e47983 */ /* 0x000f220000300a00 */
[----:B------:R-:W-:-:S03]  /*15da0*/  IMAD.WIDE R112, R250, 0x4, R12 ;  /* 0x00000004fa707825 */ /* 0x000fc600078e020c */
[----:B------:R-:W2:Y:S01]  /*15db0*/  LDL.LU.64 R12, [R1+0xd10] ;  /* 0x000d1000010c7983 */ /* 0x000ea20000300a00 */
[----:B------:R-:W-:-:S03]  /*15dc0*/  IMAD.WIDE R114, R250, 0x4, R10 ;  /* 0x00000004fa727825 */ /* 0x000fc600078e020a */
[----:B------:R-:W3:Y:S01]  /*15dd0*/  LDL.LU.64 R10, [R1+0xd08] ;  /* 0x000d0800010a7983 */ /* 0x000ee20000300a00 */
[----:B------:R-:W-:-:S03]  /*15de0*/  IMAD.WIDE R116, R250, 0x4, R8 ;  /* 0x00000004fa747825 */ /* 0x000fc600078e0208 */
[----:B------:R-:W4:Y:S01]  /*15df0*/  LDL.LU.64 R8, [R1+0xd00] ;  /* 0x000d000001087983 */ /* 0x000f220000300a00 */
[----:B------:R-:W-:-:S04]  /*15e00*/  IMAD.WIDE R214, R250, 0x4, R214 ;  /* 0x00000004fad67825 */ /* 0x000fc800078e02d6 */
        /* <DEDUP_REMOVED lines=8> */
[C---:B------:R-:W-:Y:S02]  /*15e90*/  IMAD.WIDE R118, R250.reuse, 0x4, R4 ;  /* 0x00000004fa767825 */ /* 0x040fe400078e0204 */
[----:B------:R-:W4:Y:S02]  /*15ea0*/  LDL.LU.64 R4, [R1+0xcf8] ;  /* 0x000cf80001047983 */ /* 0x000f240000300a00 */
        /* <DEDUP_REMOVED lines=11> */
[----:B------:R-:W-:-:S05]  /*15f60*/  IMAD.WIDE R2, R250, 0x4, R22 ;  /* 0x00000004fa027825 */ /* 0x000fca00078e0216 */
[----:B------:R1:W-:Y:S01]  /*15f70*/  STL.64 [R1+0x848], R2 ;  /* 0x0008480201007387 */ /* 0x0003e20000100a00 */
[----:B------:R-:W-:-:S04]  /*15f80*/  IMAD.WIDE R172, R250, 0x4, R234 ;  /* 0x00000004faac7825 */ /* 0x000fc800078e02ea */
[----:B-1----:R-:W-:-:S05]  /*15f90*/  IMAD.WIDE R2, R250, 0x4, R74 ;  /* 0x00000004fa027825 */ /* 0x002fca00078e024a */
[----:B------:R1:W-:Y:S01]  /*15fa0*/  STL.64 [R1+0x858], R2 ;  /* 0x0008580201007387 */ /* 0x0003e20000100a00 */
[----:B------:R-:W-:-:S04]  /*15fb0*/  IMAD.WIDE R126, R250, 0x4, R178 ;  /* 0x00000004fa7e7825 */ /* 0x000fc800078e02b2 */
[----:B-1----:R-:W-:-:S05]  /*15fc0*/  IMAD.WIDE R2, R250, 0x4, R76 ;  /* 0x00000004fa027825 */ /* 0x002fca00078e024c */
[----:B------:R1:W-:Y:S01]  /*15fd0*/  STL.64 [R1+0x868], R2 ;  /* 0x0008680201007387 */ /* 0x0003e20000100a00 */
[----:B------:R-:W-:-:S04]  /*15fe0*/  IMAD.WIDE R130, R250, 0x4, R174 ;  /* 0x00000004fa827825 */ /* 0x000fc800078e02ae */
[----:B------:R-:W-:-:S04]  /*15ff0*/  IMAD.WIDE R158, R250, 0x4, R158 ;  /* 0x00000004fa9e7825 */ /* 0x000fc800078e029e */
[----:B------:R-:W-:-:S04]  /*16000*/  IMAD.WIDE R174, R250, 0x4, R236 ;  /* 0x00000004faae7825 */ /* 0x000fc800078e02ec */
[----:B-1----:R-:W-:-:S05]  /*16010*/  IMAD.WIDE R2, R250, 0x4, R78 ;  /* 0x00000004fa027825 */ /* 0x002fca00078e024e */
[----:B------:R1:W-:Y:S04]  /*16020*/  STL.64 [R1+0x878], R2 ;  /* 0x0008780201007387 */ /* 0x0003e80000100a00 */
        /* <DEDUP_REMOVED lines=8> */
[----:B------:R2:W-:Y:S04]  /*160b0*/  LDGSTS.E [R12+-0x4ff80], desc[UR8][R74.64], P0 ;  /* 0xb00800004a0c7fae */ /* 0x0005e80008121848 */
[----:B------:R-:W-:Y:S04]  /*160c0*/  LDGSTS.E [R12+-0x4fb80], desc[UR8][R90.64], P0 ;  /* 0xb04800005a0c7fae */ /* 0x000fe80008121848 */
[----:B------:R-:W-:Y:S04]  /*160d0*/  LDGSTS.E [R12+-0x4f780], desc[UR8][R106.64], P0 ;  /* 0xb08800006a0c7fae */ /* 0x000fe80008121848 */
[----:B------:R-:W-:Y:S01]  /*160e0*/  LDGSTS.E [R12+-0x4f380], desc[UR8][R122.64], P0 ;  /* 0xb0c800007a0c7fae */ /* 0x000fe20008121848 */
[C---:B------:R-:W-:Y:S01]  /*160f0*/  IMAD.WIDE R220, R250.reuse, 0x4, R220 ;  /* 0x00000004fadc7825 */ /* 0x040fe200078e02dc */
[----:B--2---:R-:W2:Y:S02]  /*16100*/  LDC R74, c[0x0][0x230] ;  /* 0x00008c00ff4a7b82 */ /* 0x004ea40000000800 */
[----:B------:R-:W-:Y:S04]  /*16110*/  LDGSTS.E [R12+-0x4ef80], desc[UR8][R154.64], P0 ;  /* 0xb10800009a0c7fae */ /* 0x000fe80008121848 */
[----:B------:R-:W-:Y:S01]  /*16120*/  LDGSTS.E [R12+-0x4eb80], desc[UR8][R170.64], P0 ;  /* 0xb1480000aa0c7fae */ /* 0x000fe20008121848 */
[C---:B-1----:R-:W-:Y:S01]  /*16130*/  IMAD.WIDE R2, R250.reuse, 0x4, R80 ;  /* 0x00000004fa027825 */ /* 0x042fe200078e0250 */
[----:B------:R-:W1:Y:S02]  /*16140*/  LDC R75, c[0x0][0x230] ;  /* 0x00008c00ff4b7b82 */ /* 0x000e640000000800 */
[----:B------:R-:W-:Y:S04]  /*16150*/  LDGSTS.E [R12+-0x4e780], desc[UR8][R200.64], P0 ;  /* 0xb1880000c80c7fae */ /* 0x000fe80008121848 */
[----:B------:R-:W-:Y:S04]  /*16160*/  LDGSTS.E [R12+-0x4e380], desc[UR8][R216.64], P0 ;  /* 0xb1c80000d80c7fae */ /* 0x000fe80008121848 */
[----:B---3--:R3:W-:Y:S04]  /*16170*/  LDGSTS.E [R11+-0x4ff00], desc[UR8][R76.64], P0 ;  /* 0xb01000004c0b7fae */ /* 0x0087e80008121848 */
[----:B------:R-:W-:Y:S04]  /*16180*/  LDGSTS.E [R11+-0x4fb00], desc[UR8][R92.64], P0 ;  /* 0xb05000005c0b7fae */ /* 0x000fe80008121848 */
[----:B------:R-:W-:Y:S04]  /*16190*/  LDGSTS.E [R11+-0x4f700], desc[UR8][R108.64], P0 ;  /* 0xb09000006c0b7fae */ /* 0x000fe80008121848 */
[----:B------:R-:W-:Y:S01]  /*161a0*/  LDGSTS.E [R11+-0x4f300], desc[UR8][R124.64], P0 ;  /* 0xb0d000007c0b7fae */ /* 0x000fe20008121848 */
[C---:B------:R-:W-:Y:S01]  /*161b0*/  IMAD.WIDE R160, R250.reuse, 0x4, R160 ;  /* 0x00000004faa07825 */ /* 0x040fe200078e02a0 */
[----:B---3--:R-:W3:Y:S02]  /*161c0*/  LDC R76, c[0x0][0x230] ;  /* 0x00008c00ff4c7b82 */ /* 0x008ee40000000800 */
[----:B------:R-:W-:Y:S04]  /*161d0*/  LDGSTS.E [R11+-0x4ef00], desc[UR8][R156.64], P0 ;  /* 0xb11000009c0b7fae */ /* 0x000fe80008121848 */
[----:B------:R-:W-:Y:S01]  /*161e0*/  LDGSTS.E [R11+-0x4eb00], desc[UR8][R172.64], P0 ;  /* 0xb1500000ac0b7fae */ /* 0x000fe20008121848 */
[C---:B------:R-:W-:Y:S01]  /*161f0*/  IMAD.WIDE R222, R250.reuse, 0x4, R222 ;  /* 0x00000004fade7825 */ /* 0x040fe200078e02de */
[----:B------:R-:W3:Y:S02]  /*16200*/  LDC R77, c[0x0][0x230] ;  /* 0x00008c00ff4d7b82 */ /* 0x000ee40000000800 */
[----:B------:R-:W-:Y:S04]  /*16210*/  LDGSTS.E [R11+-0x4e700], desc[UR8][R202.64], P0 ;  /* 0xb1900000ca0b7fae */ /* 0x000fe80008121848 */
[----:B------:R-:W-:Y:S04]  /*16220*/  LDGSTS.E [R11+-0x4e300], desc[UR8][R218.64], P0 ;  /* 0xb1d00000da0b7fae */ /* 0x000fe80008121848 */
[----:B------:R2:W-:Y:S04]  /*16230*/  LDGSTS.E [R10+-0x4fe80], desc[UR8][R78.64], P0 ;  /* 0xb01800004e0a7fae */ /* 0x0005e80008121848 */
[----:B------:R-:W-:Y:S04]  /*16240*/  LDGSTS.E [R10+-0x4fa80], desc[UR8][R94.64], P0 ;  /* 0xb05800005e0a7fae */ /* 0x000fe80008121848 */
[----:B------:R-:W-:Y:S04]  /*16250*/  LDGSTS.E [R10+-0x4f680], desc[UR8][R110.64], P0 ;  /* 0xb09800006e0a7fae */ /* 0x000fe80008121848 */
[----:B------:R-:W-:Y:S04]  /*16260*/  LDGSTS.E [R10+-0x4f280], desc[UR8][R126.64], P0 ;  /* 0xb0d800007e0a7fae */ /* 0x000fe80008121848 */
[----:B------:R-:W-:Y:S01]  /*16270*/  STL.64 [R1+0xcf0], R10 ;  /* 0x000cf00a01007387 */ /* 0x000fe20000100a00 */
[C---:B------:R-:W-:Y:S01]  /*16280*/  IMAD.WIDE R162, R250.reuse, 0x4, R162 ;  /* 0x00000004faa27825 */ /* 0x040fe200078e02a2 */
[----:B--2---:R-:W2:Y:S02]  /*16290*/  LDC R78, c[0x0][0x230] ;  /* 0x00008c00ff4e7b82 */ /* 0x004ea40000000800 */
[----:B------:R-:W-:Y:S04]  /*162a0*/  LDGSTS.E [R10+-0x4ee80], desc[UR8][R158.64], P0 ;  /* 0xb11800009e0a7fae */ /* 0x000fe80008121848 */
[----:B------:R-:W-:Y:S01]  /*162b0*/  LDGSTS.E [R10+-0x4ea80], desc[UR8][R174.64], P0 ;  /* 0xb1580000ae0a7fae */ /* 0x000fe20008121848 */
[C---:B------:R-:W-:Y:S01]  /*162c0*/  IMAD.WIDE R178, R250.reuse, 0x4, R188 ;  /* 0x00000004fab27825 */ /* 0x040fe200078e02bc */
[----:B------:R-:W3:Y:S02]  /*162d0*/  LDC R79, c[0x0][0x230] ;  /* 0x00008c00ff4f7b82 */ /* 0x000ee40000000800 */
[----:B------:R-:W-:Y:S04]  /*162e0*/  LDGSTS.E [R10+-0x4e680], desc[UR8][R204.64], P0 ;  /* 0xb1980000cc0a7fae */ /* 0x000fe80008121848 */
[----:B------:R-:W-:Y:S04]  /*162f0*/  LDGSTS.E [R10+-0x4e280], desc[UR8][R220.64], P0 ;  /* 0xb1d80000dc0a7fae */ /* 0x000fe80008121848 */
[----:B----4-:R4:W-:Y:S04]  /*16300*/  LDGSTS.E [R9+-0x4fe00], desc[UR8][R80.64], P0 ;  /* 0xb020000050097fae */ /* 0x0109e80008121848 */
[----:B------:R1:W-:Y:S04]  /*16310*/  STL.64 [R1+0x888], R2 ;  /* 0x0008880201007387 */ /* 0x0003e80000100a00 */
[----:B------:R-:W-:Y:S04]  /*16320*/  LDGSTS.E [R9+-0x4fa00], desc[UR8][R96.64], P0 ;  /* 0xb060000060097fae */ /* 0x000fe80008121848 */
[----:B------:R-:W-:Y:S01]  /*16330*/  LDGSTS.E [R9+-0x4f600], desc[UR8][R112.64], P0 ;  /* 0xb0a0000070097fae */ /* 0x000fe20008121848 */
[C---:B------:R-:W-:Y:S01]  /*16340*/  IMAD.WIDE R224, R250.reuse, 0x4, R224 ;  /* 0x00000004fae07825 */ /* 0x040fe200078e02e0 */
[----:B----4-:R-:W4:Y:S02]  /*16350*/  LDC R80, c[0x0][0x230] ;  /* 0x00008c00ff507b82 */ /* 0x010f240000000800 */
[----:B------:R-:W-:Y:S01]  /*16360*/  LDGSTS.E [R9+-0x4f200], desc[UR8][R128.64], P0 ;  /* 0xb0e0000080097fae */ /* 0x000fe20008121848 */
[----:B-1----:R-:W-:-:S03]  /*16370*/  IMAD.WIDE R2, R250, 0x4, R82 ;  /* 0x00000004fa027825 */ /* 0x002fc600078e0252 */
[----:B------:R-:W-:Y:S01]  /*16380*/  LDGSTS.E [R9+-0x4ee00], desc[UR8][R160.64], P0 ;  /* 0xb1200000a0097fae */ /* 0x000fe20008121848 */
[C---:B------:R-:W-:Y:S01]  /*16390*/  IMAD.WIDE R10, R250.reuse, 0x4, R90 ;  /* 0x00000004fa0a7825 */ /* 0x040fe200078e025a */
[----:B------:R-:W1:Y:S02]  /*163a0*/  LDC R81, c[0x0][0x230] ;  /* 0x00008c00ff517b82 */ /* 0x000e640000000800 */
[----:B------:R-:W-:Y:S04]  /*163b0*/  LDGSTS.E [R9+-0x4ea00], desc[UR8][R176.64], P0 ;  /* 0xb1600000b0097fae */ /* 0x000fe80008121848 */
[----:B------:R-:W-:Y:S04]  /*163c0*/  LDGSTS.E [R9+-0x4e600], desc[UR8][R206.64], P0 ;  /* 0xb1a00000ce097fae */ /* 0x000fe80008121848 */
[----:B------:R2:W-:Y:S04]  /*163d0*/  STL.64 [R1+0x898], R2 ;  /* 0x0008980201007387 */ /* 0x0005e80000100a00 */
[----:B------:R-:W-:Y:S04]  /*163e0*/  LDGSTS.E [R9+-0x4e200], desc[UR8][R222.64], P0 ;  /* 0xb1e00000de097fae */ /* 0x000fe80008121848 */
[----:B------:R3:W-:Y:S01]  /*163f0*/  LDGSTS.E [R8+-0x4fd80], desc[UR8][R82.64], P0 ;  /* 0xb028000052087fae */ /* 0x0007e20008121848 */
[----:B--2---:R-:W-:-:S03]  /*16400*/  IMAD.WIDE R2, R250, 0x4, R84 ;  /* 0x00000004fa027825 */ /* 0x004fc600078e0254 */
[----:B------:R-:W-:Y:S04]  /*16410*/  LDGSTS.E [R8+-0x4f980], desc[UR8][R98.64], P0 ;  /* 0xb068000062087fae */ /* 0x000fe80008121848 */
[----:B------:R-:W-:Y:S01]  /*16420*/  LDGSTS.E [R8+-0x4f580], desc[UR8][R114.64], P0 ;  /* 0xb0a8000072087fae */ /* 0x000fe20008121848 */
[C---:B------:R-:W-:Y:S01]  /*16430*/  IMAD.WIDE R164, R250.reuse, 0x4, R164 ;  /* 0x00000004faa47825 */ /* 0x040fe200078e02a4 */
[----:B---3--:R-:W2:Y:S02]  /*16440*/  LDC R82, c[0x0][0x230] ;  /* 0x00008c00ff527b82 */ /* 0x008ea40000000800 */
[----:B------:R-:W-:Y:S04]  /*16450*/  LDGSTS.E [R8+-0x4f180], desc[UR8][R130.64], P0 ;  /* 0xb0e8000082087fae */ /* 0x000fe80008121848 */
[----:B------:R-:W-:Y:S04]  /*16460*/  STL.64 [R1+0xce0], R8 ;  /* 0x000ce00801007387 */ /* 0x000fe80000100a00 */
[----:B------:R-:W-:Y:S04]  /*16470*/  LDGSTS.E [R8+-0x4ed80], desc[UR8][R162.64], P0 ;  /* 0xb1280000a2087fae */ /* 0x000fe80008121848 */
[----:B------:R3:W-:Y:S04]  /*16480*/  STL.64 [R1+0x8b0], R2 ;  /* 0x0008b00201007387 */ /* 0x0007e80000100a00 */
[----:B------:R-:W-:Y:S04]  /*16490*/  LDGSTS.E [R8+-0x4e980], desc[UR8][R178.64], P0 ;  /* 0xb1680000b2087fae */ /* 0x000fe80008121848 */
[----:B------:R-:W-:Y:S01]  /*164a0*/  LDGSTS.E [R8+-0x4e580], desc[UR8][R208.64], P0 ;  /* 0xb1a80000d0087fae */ /* 0x000fe20008121848 */
[----:B---3--:R-:W-:-:S03]  /*164b0*/  IMAD.WIDE R2, R250, 0x4, R86 ;  /* 0x00000004fa027825 */ /* 0x008fc600078e0256 */
[----:B------:R3:W-:Y:S04]  /*164c0*/  LDGSTS.E [R8+-0x4e180], desc[UR8][R224.64], P0 ;  /* 0xb1e80000e0087fae */ /* 0x0007e80008121848 */
[----:B------:R4:W-:Y:S01]  /*164d0*/  STL.64 [R1+0x8c0], R2 ;  /* 0x0008c00201007387 */ /* 0x0009e20000100a00 */
[----:B------:R-:W-:-:S03]  /*164e0*/  IMAD.WIDE R166, R250, 0x4, R166 ;  /* 0x00000004faa67825 */ /* 0x000fc600078e02a6 */
[----:B------:R-:W-:Y:S01]  /*164f0*/  LDGSTS.E [R7+-0x4fd00], desc[UR8][R84.64], P0 ;  /* 0xb030000054077fae */ /* 0x000fe20008121848 */
[----:B---3--:R-:W-:-:S03]  /*16500*/  IMAD.WIDE R8, R250, 0x4, R88 ;  /* 0x00000004fa087825 */ /* 0x008fc600078e0258 */
[----:B------:R-:W-:Y:S01]  /*16510*/  LDGSTS.E [R7+-0x4f900], desc[UR8][R100.64], P0 ;  /* 0xb070000064077fae */ /* 0x000fe20008121848 */
[----:B----4-:R-:W-:-:S03]  /*16520*/  IMAD.WIDE R2, R250, 0x4, R92 ;  /* 0x00000004fa027825 */ /* 0x010fc600078e025c */
[----:B------:R3:W-:Y:S04]  /*16530*/  STL.64 [R1+0x8d0], R8 ;  /* 0x0008d00801007387 */ /* 0x0007e80000100a00 */
[----:B------:R4:W-:Y:S04]  /*16540*/  STL.64 [R1+0x8e0], R10 ;  /* 0x0008e00a01007387 */ /* 0x0009e80000100a00 */
[----:B------:R1:W-:Y:S01]  /*16550*/  STL.64 [R1+0x8e8], R2 ;  /* 0x0008e80201007387 */ /* 0x0003e20000100a00 */
[----:B---3--:R-:W-:-:S03]  /*16560*/  IMAD.WIDE R8, R250, 0x4, R94 ;  /* 0x00000004fa087825 */ /* 0x008fc600078e025e */
[----:B------:R-:W-:Y:S01]  /*16570*/  LDGSTS.E [R7+-0x4f500], desc[UR8][R116.64], P0 ;  /* 0xb0b0000074077fae */ /* 0x000fe20008121848 */
[----:B----4-:R-:W-:-:S03]  /*16580*/  IMAD.WIDE R10, R250, 0x4, R96 ;  /* 0x00000004fa0a7825 */ /* 0x010fc600078e0260 */
[----:B------:R3:W-:Y:S01]  /*16590*/  STL.64 [R1+0x8f0], R8 ;  /* 0x0008f00801007387 */ /* 0x0007e20000100a00 */
[----:B-1----:R-:W-:-:S03]  /*165a0*/  IMAD.WIDE R2, R250, 0x4, R98 ;  /* 0x00000004fa027825 */ /* 0x002fc600078e0262 */
[----:B------:R-:W-:Y:S04]  /*165b0*/  STL.64 [R1+0x8f8], R10 ;  /* 0x0008f80a01007387 */ /* 0x000fe80000100a00 */
[----:B------:R1:W-:Y:S01]  /*165c0*/  STL.64 [R1+0x908], R2 ;  /* 0x0009080201007387 */ /* 0x0003e20000100a00 */
[----:B---3--:R-:W-:-:S03]  /*165d0*/  IMAD.WIDE R8, R250, 0x4, R100 ;  /* 0x00000004fa087825 */ /* 0x008fc600078e0264 */
[----:B------:R-:W-:Y:S04]  /*165e0*/  LDGSTS.E [R7+-0x4f100], desc[UR8][R132.64], P0 ;  /* 0xb0f0000084077fae */ /* 0x000fe80008121848 */
[----:B------:R3:W-:Y:S01]  /*165f0*/  STL.64 [R1+0x948], R8 ;  /* 0x0009480801007387 */ /* 0x0007e20000100a00 */
[----:B-1----:R-:W-:-:S03]  /*16600*/  IMAD.WIDE R2, R250, 0x4, R102 ;  /* 0x00000004fa027825 */ /* 0x002fc600078e0266 */
[----:B------:R-:W-:Y:S01]  /*16610*/  LDGSTS.E [R7+-0x4ed00], desc[UR8][R164.64], P0 ;  /* 0xb1300000a4077fae */ /* 0x000fe20008121848 */
[----:B------:R-:W-:-:S03]  /*16620*/  IMAD.WIDE R10, R250, 0x4, R106 ;  /* 0x00000004fa0a7825 */ /* 0x000fc600078e026a */
[----:B------:R1:W-:Y:S01]  /*16630*/  STL.64 [R1+0x950], R2 ;  /* 0x0009500201007387 */ /* 0x0003e20000100a00 */
[----:B---3--:R-:W-:-:S05]  /*16640*/  IMAD.WIDE R8, R250, 0x4, R104 ;  /* 0x00000004fa087825 */ /* 0x008fca00078e0268 */
[----:B------:R3:W-:Y:S01]  /*16650*/  STL.64 [R1+0x958], R8 ;  /* 0x0009580801007387 */ /* 0x0007e20000100a00 */
[----:B-1----:R-:W-:-:S03]  /*16660*/  IMAD.WIDE R2, R250, 0x4, R108 ;  /* 0x00000004fa027825 */ /* 0x002fc600078e026c */
[----:B------:R1:W-:Y:S04]  /*16670*/  STL.64 [R1+0x960], R10 ;  /* 0x0009600a01007387 */ /* 0x0003e80000100a00 */
[----:B------:R4:W-:Y:S01]  /*16680*/  STL.64 [R1+0x9f8], R2 ;  /* 0x0009f80201007387 */ /* 0x0009e20000100a00 */
[----:B---3--:R-:W-:-:S04]  /*16690*/  IMAD.WIDE R8, R250, 0x4, R110 ;  /* 0x00000004fa087825 */ /* 0x008fc800078e026e */
[C---:B-1----:R-:W-:Y:S01]  /*166a0*/  IMAD.WIDE R10, R250.reuse, 0x4, R112 ;  /* 0x00000004fa0a7825 */ /* 0x042fe200078e0270 */
[----:B------:R1:W-:Y:S03]  /*166b0*/  STL.64 [R1+0xa08], R8 ;  /* 0x000a080801007387 */ /* 0x0003e60000100a00 */
[C---:B----4-:R-:W-:Y:S01]  /*166c0*/  IMAD.WIDE R2, R250.reuse, 0x4, R114 ;  /* 0x00000004fa027825 */ /* 0x050fe200078e0272 */
[----:B------:R-:W-:Y:S04]  /*166d0*/  STL.64 [R1+0xa18], R10 ;  /* 0x000a180a01007387 */ /* 0x000fe80000100a00 */
[----:B------:R3:W-:Y:S01]  /*166e0*/  STL.64 [R1+0xa38], R2 ;  /* 0x000a380201007387 */ /* 0x0007e20000100a00 */
[----:B-1----:R-:W-:-:S05]  /*166f0*/  IMAD.WIDE R8, R250, 0x4, R116 ;  /* 0x00000004fa087825 */ /* 0x002fca00078e0274 */
[----:B------:R1:W-:Y:S01]  /*16700*/  STL.64 [R1+0xa48], R8 ;  /* 0x000a480801007387 */ /* 0x0003e20000100a00 */
[----:B---3--:R-:W-:-:S04]  /*16710*/  IMAD.WIDE R2, R250, 0x4, R118 ;  /* 0x00000004fa027825 */ /* 0x008fc800078e0276 */
[C---:B------:R-:W-:Y:S01]  /*16720*/  IMAD.WIDE R10, R250.reuse, 0x4, R122 ;  /* 0x00000004fa0a7825 */ /* 0x040fe200078e027a */
[----:B------:R3:W-:Y:S03]  /*16730*/  STL.64 [R1+0xa50], R2 ;  /* 0x000a500201007387 */ /* 0x0007e60000100a00 */
[----:B-1----:R-:W-:-:S05]  /*16740*/  IMAD.WIDE R8, R250, 0x4, R120 ;  /* 0x00000004fa087825 */ /* 0x002fca00078e0278 */
[----:B------:R1:W-:Y:S01]  /*16750*/  STL.64 [R1+0xa58], R8 ;  /* 0x000a580801007387 */ /* 0x0003e20000100a00 */
[----:B---3--:R-:W-:-:S03]  /*16760*/  IMAD.WIDE R2, R250, 0x4, R124 ;  /* 0x00000004fa027825 */ /* 0x008fc600078e027c */
[----:B------:R3:W-:Y:S04]  /*16770*/  STL.64 [R1+0xa68], R10 ;  /* 0x000a680a01007387 */ /* 0x0007e80000100a00 */
[----:B------:R4:W-:Y:S01]  /*16780*/  STL.64 [R1+0xae8], R2 ;  /* 0x000ae80201007387 */ /* 0x0009e20000100a00 */
[----:B-1----:R-:W-:-:S04]  /*16790*/  IMAD.WIDE R8, R250, 0x4, R126 ;  /* 0x00000004fa087825 */ /* 0x002fc800078e027e */
[C---:B---3--:R-:W-:Y:S01]  /*167a0*/  IMAD.WIDE R10, R250.reuse, 0x4, R128 ;  /* 0x00000004fa0a7825 */ /* 0x048fe200078e0280 */
        /* <DEDUP_REMOVED lines=25> */
[----:B-1----:R-:W-:-:S04]  /*16940*/  IMAD.WIDE R8, R250, 0x4, R168 ;  /* 0x00000004fa087825 */ /* 0x002fc800078e02a8 */
[C---:B------:R-:W-:Y:S01]  /*16950*/  IMAD.WIDE R194, R250.reuse, 0x4, R194 ;  /* 0x00000004fac27825 */ /* 0x040fe200078e02c2 */
[----:B------:R1:W-:Y:S03]  /*16960*/  STL.64 [R1+0xb58], R8 ;  /* 0x000b580801007387 */ /* 0x0003e60000100a00 */
[C---:B---3--:R-:W-:Y:S01]  /*16970*/  IMAD.WIDE R2, R250.reuse, 0x4, R172 ;  /* 0x00000004fa027825 */ /* 0x048fe200078e02ac */
[----:B------:R3:W-:Y:S03]  /*16980*/  STL.64 [R1+0xb60], R10 ;  /* 0x000b600a01007387 */ /* 0x0007e60000100a00 */
[C---:B------:R-:W-:Y:S01]  /*16990*/  IMAD.WIDE R22, R250.reuse, 0x4, R176 ;  /* 0x00000004fa167825 */ /* 0x040fe200078e02b0 */
[----:B------:R4:W-:Y:S03]  /*169a0*/  STL.64 [R1+0xb68], R2 ;  /* 0x000b680201007387 */ /* 0x0009e60000100a00 */
[C---:B-1----:R-:W-:Y:S01]  /*169b0*/  IMAD.WIDE R8, R250.reuse, 0x4, R174 ;  /* 0x00000004fa087825 */ /* 0x042fe200078e02ae */
[----:B------:R1:W-:Y:S03]  /*169c0*/  STL.64 [R1+0xb78], R22 ;  /* 0x000b781601007387 */ /* 0x0003e60000100a00 */
[C---:B---3--:R-:W-:Y:S01]  /*169d0*/  IMAD.WIDE R10, R250.reuse, 0x4, R178 ;  /* 0x00000004fa0a7825 */ /* 0x048fe200078e02b2 */
[----:B------:R-:W-:Y:S03]  /*169e0*/  STL.64 [R1+0xb70], R8 ;  /* 0x000b700801007387 */ /* 0x000fe60000100a00 */
[C---:B------:R-:W-:Y:S01]  /*169f0*/  IMAD.WIDE R196, R250.reuse, 0x4, R196 ;  /* 0x00000004fac47825 */ /* 0x040fe200078e02c4 */
[----:B------:R3:W-:Y:S03]  /*16a00*/  STL.64 [R1+0xb80], R10 ;  /* 0x000b800a01007387 */ /* 0x0007e60000100a00 */
[C---:B----4-:R-:W-:Y:S01]  /*16a10*/  IMAD.WIDE R2, R250.reuse, 0x4, R194 ;  /* 0x00000004fa027825 */ /* 0x050fe200078e02c2 */
[----:B------:R-:W-:Y:S04]  /*16a20*/  STL.64 [R1+0xce8], R8 ;  /* 0x000ce80801007387 */ /* 0x000fe80000100a00 */
[----:B------:R4:W-:Y:S01]  /*16a30*/  STL.64 [R1+0xb88], R2 ;  /* 0x000b880201007387 */ /* 0x0009e20000100a00 */
[----:B-1----:R-:W-:-:S03]  /*16a40*/  IMAD.WIDE R22, R250, 0x4, R200 ;  /* 0x00000004fa167825 */ /* 0x002fc600078e02c8 */
[----:B------:R-:W-:Y:S01]  /*16a50*/  LDGSTS.E [R7+-0x4e900], desc[UR8][R194.64], P0 ;  /* 0xb1700000c2077fae */ /* 0x000fe20008121848 */
[----:B---3--:R-:W-:-:S04]  /*16a60*/  IMAD.WIDE R10, R250, 0x4, R198 ;  /* 0x00000004fa0a7825 */ /* 0x008fc800078e02c6 */
[----:B----4-:R-:W-:-:S04]  /*16a70*/  IMAD.WIDE R2, R250, 0x4, R196 ;  /* 0x00000004fa027825 */ /* 0x010fc800078e02c4 */
[C---:B------:R-:W-:Y:S01]  /*16a80*/  IMAD.WIDE R8, R250.reuse, 0x4, R202 ;  /* 0x00000004fa087825 */ /* 0x040fe200078e02ca */
[----:B------:R1:W-:Y:S04]  /*16a90*/  STL.64 [R1+0xb90], R2 ;  /* 0x000b900201007387 */ /* 0x0003e80000100a00 */
[----:B------:R-:W-:Y:S04]  /*16aa0*/  STL.64 [R1+0xba0], R22 ;  /* 0x000ba01601007387 */ /* 0x000fe80000100a00 */
[----:B------:R-:W-:Y:S01]  /*16ab0*/  STL.64 [R1+0xb98], R10 ;  /* 0x000b980a01007387 */ /* 0x000fe20000100a00 */
[----:B-1----:R-:W-:-:S03]  /*16ac0*/  IMAD.WIDE R2, R250, 0x4, R204 ;  /* 0x00000004fa027825 */ /* 0x002fc600078e02cc */
[----:B------:R1:W-:Y:S04]  /*16ad0*/  STL.64 [R1+0xba8], R8 ;  /* 0x000ba80801007387 */ /* 0x0003e80000100a00 */
[----:B------:R3:W-:Y:S04]  /*16ae0*/  STL.64 [R1+0xbb0], R2 ;  /* 0x000bb00201007387 */ /* 0x0007e80000100a00 */
[----:B------:R-:W4:Y:S01]  /*16af0*/  LDL.LU.64 R242, [R1+0xae0] ;  /* 0x000ae00001f27983 */ /* 0x000f220000300a00 */
[----:B-1----:R-:W-:-:S04]  /*16b00*/  IMAD.WIDE R8, R250, 0x4, R206 ;  /* 0x00000004fa087825 */ /* 0x002fc800078e02ce */
[C---:B---3--:R-:W-:Y:S01]  /*16b10*/  IMAD.WIDE R2, R250.reuse, 0x4, R208 ;  /* 0x00000004fa027825 */ /* 0x048fe200078e02d0 */
[----:B------:R-:W-:Y:S04]  /*16b20*/  STL.64 [R1+0xbb8], R8 ;  /* 0x000bb80801007387 */ /* 0x000fe80000100a00 */
[----:B------:R-:W3:Y:S04]  /*16b30*/  LDL.LU.64 R234, [R1+0xad8] ;  /* 0x000ad80001ea7983 */ /* 0x000ee80000300a00 */
[----:B------:R1:W-:Y:S04]  /*16b40*/  STL.64 [R1+0xbc0], R2 ;  /* 0x000bc00201007387 */ /* 0x0003e80000100a00 */
[----:B------:R-:W2:Y:S01]  /*16b50*/  LDL.LU.64 R236, [R1+0xad0] ;  /* 0x000ad00001ec7983 */ /* 0x000ea20000300a00 */
[----:B------:R-:W-:-:S04]  /*16b60*/  IMAD.WIDE R210, R250, 0x4, R210 ;  /* 0x00000004fad27825 */ /* 0x000fc800078e02d2 */
[C---:B------:R-:W-:Y:S01]  /*16b70*/  IMAD.WIDE R212, R250.reuse, 0x4, R212 ;  /* 0x00000004fad47825 */ /* 0x040fe200078e02d4 */
[----:B------:R-:W-:Y:S03]  /*16b80*/  LDGSTS.E [R7+-0x4e500], desc[UR8][R210.64], P0 ;  /* 0xb1b00000d2077fae */ /* 0x000fe60008121848 */
[----:B-1----:R-:W-:-:S04]  /*16b90*/  IMAD.WIDE R2, R250, 0x4, R210 ;  /* 0x00000004fa027825 */ /* 0x002fc800078e02d2 */
[C---:B------:R-:W-:Y:S01]  /*16ba0*/  IMAD.WIDE R22, R250.reuse, 0x4, R214 ;  /* 0x00000004fa167825 */ /* 0x040fe200078e02d6 */
[----:B------:R1:W-:Y:S03]  /*16bb0*/  STL.64 [R1+0xbc8], R2 ;  /* 0x000bc80201007387 */ /* 0x0003e60000100a00 */
[C---:B------:R-:W-:Y:S01]  /*16bc0*/  IMAD.WIDE R188, R250.reuse, 0x4, R212 ;  /* 0x00000004fabc7825 */ /* 0x040fe200078e02d4 */
[----:B------:R-:W-:Y:S04]  /*16bd0*/  STL.64 [R1+0xbd8], R22 ;  /* 0x000bd81601007387 */ /* 0x000fe80000100a00 */
[----:B------:R-:W-:Y:S01]  /*16be0*/  STL.64 [R1+0xbd0], R188 ;  /* 0x000bd0bc01007387 */ /* 0x000fe20000100a00 */
[----:B-1----:R-:W-:-:S03]  /*16bf0*/  IMAD.WIDE R2, R250, 0x4, R218 ;  /* 0x00000004fa027825 */ /* 0x002fc600078e02da */
[----:B------:R-:W-:Y:S01]  /*16c00*/  STL.64 [R1+0xc48], R188 ;  /* 0x000c48bc01007387 */ /* 0x000fe20000100a00 */
[----:B------:R-:W-:-:S03]  /*16c10*/  IMAD.WIDE R8, R250, 0x4, R216 ;  /* 0x00000004fa087825 */ /* 0x000fc600078e02d8 */
[----:B------:R1:W-:Y:S01]  /*16c20*/  STL.64 [R1+0xbe8], R2 ;  /* 0x000be80201007387 */ /* 0x0003e20000100a00 */
[----:B------:R-:W-:-:S03]  /*16c30*/  IMAD.WIDE R226, R250, 0x4, R226 ;  /* 0x00000004fae27825 */ /* 0x000fc600078e02e2 */
[----:B------:R-:W-:Y:S01]  /*16c40*/  STL.64 [R1+0xbe0], R8 ;  /* 0x000be00801007387 */ /* 0x000fe20000100a00 */
[----:B------:R-:W-:-:S03]  /*16c50*/  IMAD.WIDE R152, R250, 0x4, R222 ;  /* 0x00000004fa987825 */ /* 0x000fc600078e02de */
[----:B------:R-:W-:Y:S01]  /*16c60*/  LDGSTS.E [R7+-0x4e100], desc[UR8][R226.64], P0 ;  /* 0xb1f00000e2077fae */ /* 0x000fe20008121848 */
[----:B-1----:R-:W-:-:S03]  /*16c70*/  IMAD.WIDE R2, R250, 0x4, R220 ;  /* 0x00000004fa027825 */ /* 0x002fc600078e02dc */
[----:B------:R-:W-:Y:S01]  /*16c80*/  LDGSTS.E [R4+-0x4fc80], desc[UR8][R86.64], P0 ;  /* 0xb038000056047fae */ /* 0x000fe20008121848 */
[----:B------:R-:W-:-:S03]  /*16c90*/  IMAD.WIDE R22, R250, 0x4, R224 ;  /* 0x00000004fa167825 */ /* 0x000fc600078e02e0 */
[----:B------:R1:W-:Y:S01]  /*16ca0*/  STL.64 [R1+0xbf0], R2 ;  /* 0x000bf00201007387 */ /* 0x0003e20000100a00 */
[----:B------:R-:W-:-:S03]  /*16cb0*/  IMAD.WIDE R228, R250, 0x4, R228 ;  /* 0x00000004fae47825 */ /* 0x000fc600078e02e4 */
[----:B------:R1:W-:Y:S04]  /*16cc0*/  STL.64 [R1+0xbf8], R152 ;  /* 0x000bf89801007387 */ /* 0x0003e80000100a00 */
[----:B------:R-:W2:Y:S01]  /*16cd0*/  LDL.LU.64 R154, [R1+0xac8] ;  /* 0x000ac800019a7983 */ /* 0x000ea20000300a00 */
[----:B-1----:R-:W-:-:S03]  /*16ce0*/  IMAD.WIDE R2, R250, 0x4, R226 ;  /* 0x00000004fa027825 */ /* 0x002fc600078e02e2 */
[----:B------:R-:W-:Y:S04]  /*16cf0*/  STL.64 [R1+0xc00], R22 ;  /* 0x000c001601007387 */ /* 0x000fe80000100a00 */
[----:B------:R-:W2:Y:S04]  /*16d00*/  LDL.LU.64 R152, [R1+0xac0] ;  /* 0x000ac00001987983 */ /* 0x000ea80000300a00 */
[----:B------:R1:W-:Y:S04]  /*16d10*/  STL.64 [R1+0xc08], R2 ;  /* 0x000c080201007387 */ /* 0x0003e80000100a00 */
[----:B------:R-:W2:Y:S04]  /*16d20*/  LDL.LU.64 R186, [R1+0xab8] ;  /* 0x000ab80001ba7983 */ /* 0x000ea80000300a00 */
[----:B------:R-:W2:Y:S01]  /*16d30*/  LDL.LU.64 R192, [R1+0xab0] ;  /* 0x000ab00001c07983 */ /* 0x000ea20000300a00 */
[----:B-1----:R-:W-:-:S03]  /*16d40*/  IMAD.WIDE R2, R250, 0x4, R228 ;  /* 0x00000004fa027825 */ /* 0x002fc600078e02e4 */
[----:B------:R-:W-:Y:S04]  /*16d50*/  LDGSTS.E [R4+-0x4f880], desc[UR8][R102.64], P0 ;  /* 0xb078000066047fae */ /* 0x000fe80008121848 */
[----:B------:R1:W-:Y:S04]  /*16d60*/  STL.64 [R1+0xc50], R4 ;  /* 0x000c500401007387 */ /* 0x0003e80000100a00 */
[----:B------:R-:W-:Y:S04]  /*16d70*/  LDGSTS.E [R4+-0x4f480], desc[UR8][R118.64], P0 ;  /* 0xb0b8000076047fae */ /* 0x000fe80008121848 */
[----:B------:R-:W-:Y:S04]  /*16d80*/  STL.64 [R1+0xc10], R2 ;  /* 0x000c100201007387 */ /* 0x000fe80000100a00 */
[----:B------:R-:W-:Y:S04]  /*16d90*/  LDGSTS.E [R4+-0x4f080], desc[UR8][R134.64], P0 ;  /* 0xb0f8000086047fae */ /* 0x000fe80008121848 */
[----:B------:R1:W-:Y:S04]  /*16da0*/  STL.64 [R1+0xc58], R2 ;  /* 0x000c580201007387 */ /* 0x0003e80000100a00 */
[----:B------:R-:W-:Y:S04]  /*16db0*/  LDGSTS.E [R4+-0x4ec80], desc[UR8][R166.64], P0 ;  /* 0xb1380000a6047fae */ /* 0x000fe80008121848 */
[----:B------:R-:W2:Y:S04]  /*16dc0*/  LDL.LU.64 R190, [R1+0xaa8] ;  /* 0x000aa80001be7983 */ /* 0x000ea80000300a00 */
[----:B------:R-:W-:Y:S04]  /*16dd0*/  LDGSTS.E [R4+-0x4e880], desc[UR8][R196.64], P0 ;  /* 0xb1780000c4047fae */ /* 0x000fe80008121848 */
[----:B------:R2:W-:Y:S04]  /*16de0*/  LDGSTS.E [R4+-0x4e480], desc[UR8][R212.64], P0 ;  /* 0xb1b80000d4047fae */ /* 0x0005e80008121848 */
[----:B------:R1:W-:Y:S04]  /*16df0*/  LDGSTS.E [R4+-0x4e080], desc[UR8][R228.64], P0 ;  /* 0xb1f80000e4047fae */ /* 0x0003e80008121848 */
[----:B------:R-:W0:Y:S01]  /*16e00*/  LDGDEPBAR ;  /* 0x00000000000079af */ /* 0x000e220000000000 */
[----:B----4-:R-:W-:-:S03]  /*16e10*/  IMAD.WIDE R220, R6, 0x4, R242 ;  /* 0x0000000406dc7825 */ /* 0x010fc600078e02f2 */
[----:B------:R-:W4:Y:S01]  /*16e20*/  LDL.LU.64 R242, [R1+0xaa0] ;  /* 0x000aa00001f27983 */ /* 0x000f220000300a00 */
[----:B---3--:R-:W-:-:S03]  /*16e30*/  IMAD.WIDE R216, R6, 0x4, R234 ;  /* 0x0000000406d87825 */ /* 0x008fc600078e02ea */
[----:B------:R-:W1:Y:S01]  /*16e40*/  LDL.LU.64 R234, [R1+0xa98] ;  /* 0x000a980001ea7983 */ /* 0x000e620000300a00 */
[----:B--2---:R-:W-:-:S03]  /*16e50*/  IMAD.WIDE R212, R6, 0x4, R236 ;  /* 0x0000000406d47825 */ /* 0x004fc600078e02ec */
[----:B------:R-:W2:Y:S01]  /*16e60*/  LDL.LU.64 R236, [R1+0xa90] ;  /* 0x000a900001ec7983 */ /* 0x000ea20000300a00 */
[----:B------:R-:W-:Y:S01]  /*16e70*/  IMAD.WIDE R230, R6, 0x4, R230 ;  /* 0x0000000406e67825 */ /* 0x000fe200078e02e6 */
[----:B------:R-:W-:Y:S03]  /*16e80*/  BAR.SYNC.DEFER_BLOCKING 0x0 ;  /* 0x0000000000007b1d */ /* 0x000fe60000010000 */
[----:B------:R-:W-:-:S03]  /*16e90*/  VIADD R23, R181, 0xfffffe5c ;  /* 0xfffffe5cb5177836 */ /* 0x000fc60000000000 */
[----:B------:R-:W-:Y:S04]  /*16ea0*/  STL.64 [R1+0xc60], R230 ;  /* 0x000c60e601007387 */ /* 0x000fe80000100a00 */
[----:B------:R-:W-:Y:S01]  /*16eb0*/  STL.64 [R1+0xc68], R220 ;  /* 0x000c68dc01007387 */ /* 0x000fe20000100a00 */
[----:B------:R-:W-:-:S03]  /*16ec0*/  VIADD R22, R182, 0xfffffe3f ;  /* 0xfffffe3fb6167836 */ /* 0x000fc60000000000 */
[----:B------:R-:W-:Y:S04]  /*16ed0*/  STL.64 [R1+0xc70], R216 ;  /* 0x000c70d801007387 */ /* 0x000fe80000100a00 */
[----:B------:R-:W-:Y:S04]  /*16ee0*/  STL.64 [R1+0xc78], R212 ;  /* 0x000c78d401007387 */ /* 0x000fe80000100a00 */
[----:B------:R-:W-:Y:S01]  /*16ef0*/  @!PT LDS RZ, [RZ] ;  /* 0x00000000fffff984 */ /* 0x000fe20000000800 */
[----:B------:R-:W-:Y:S01]  /*16f00*/  @!PT LDS RZ, [RZ] ;  /* 0x00000000fffff984 */ /* 0x000fe20000000800 */
[----:B------:R-:W-:Y:S01]  /*16f10*/  @!PT LDS RZ, [RZ] ;  /* 0x00000000fffff984 */ /* 0x000fe20000000800 */
[----:B------:R-:W-:Y:S04]  /*16f20*/  LDGSTS.E [R21+0x60000], desc[UR8][R230.64], !P2 ;  /* 0x60000000e6157fae */ /* 0x000fe8000d121848 */
[----:B------:R-:W-:Y:S01]  /*16f30*/  LDGSTS.E [R21+0x64000], desc[UR8][R220.64], !P2 ;  /* 0x64000000dc157fae */ /* 0x000fe2000d121848 */
[----:B------:R-:W-:Y:S01]  /*16f40*/  ISETP.GE.U32.AND P2, PT, R23, 0x7ffffddd, PT ;  /* 0x7ffffddd1700780c */ /* 0x000fe20003f46070 */
[----:B------:R-:W-:-:S02]  /*16f50*/  VIADD R23, R183, 0xfffffe3e ;  /* 0xfffffe3eb7177836 */ /* 0x000fc40000000000 */
[----:B------:R-:W-:Y:S04]  /*16f60*/  LDGSTS.E [R21+0x60004], desc[UR8][R216.64], !P4 ;  /* 0x60004000d8157fae */ /* 0x000fe8000e121848 */
[----:B------:R-:W-:Y:S01]  /*16f70*/  LDGSTS.E [R21+0x64004], desc[UR8][R212.64], !P4 ;  /* 0x64004000d4157fae */ /* 0x000fe2000e121848 */
[----:B------:R-:W-:-:S03]  /*16f80*/  IMAD.WIDE R208, R6, 0x4, R154 ;  /* 0x0000000406d07825 */ /* 0x000fc600078e029a */
[----:B------:R-:W3:Y:S01]  /*16f90*/  LDL.LU.64 R154, [R1+0xa88] ;  /* 0x000a8800019a7983 */ /* 0x000ee20000300a00 */
[----:B------:R-:W-:-:S03]  /*16fa0*/  IMAD.WIDE R196, R6, 0x4, R152 ;  /* 0x0000000406c47825 */ /* 0x000fc600078e0298 */
[----:B------:R-:W-:Y:S04]  /*16fb0*/  LDGSTS.E [R21+0x60008], desc[UR8][R208.64], !P1 ;  /* 0x60008000d0157fae */ /* 0x000fe8000c921848 */
[----:B------:R-:W3:Y:S01]  /*16fc0*/  LDL.LU.64 R152, [R1+0xa80] ;  /* 0x000a800001987983 */ /* 0x000ee20000300a00 */
[----:B------:R-:W-:-:S03]  /*16fd0*/  IMAD.WIDE R186, R6, 0x4, R186 ;  /* 0x0000000406ba7825 */ /* 0x000fc600078e02ba */
[----:B------:R-:W3:Y:S01]  /*16fe0*/  LDL.LU.64 R156, [R1+0xa78] ;  /* 0x000a7800019c7983 */ /* 0x000ee20000300a00 */
[----:B------:R-:W-:-:S03]  /*16ff0*/  IMAD.WIDE R182, R6, 0x4, R192 ;  /* 0x0000000406b67825 */ /* 0x000fc600078e02c0 */
[----:B------:R-:W-:Y:S04]  /*17000*/  LDGSTS.E [R21+0x64008], desc[UR8][R196.64], !P1 ;  /* 0x64008000c4157fae */ /* 0x000fe8000c921848 */
[----:B------:R-:W3:Y:S04]  /*17010*/  LDL.LU.64 R192, [R1+0xa70] ;  /* 0x000a700001c07983 */ /* 0x000ee80000300a00 */
[----:B------:R-:W-:Y:S04]  /*17020*/  STL.64 [R1+0xc80], R208 ;  /* 0x000c80d001007387 */ /* 0x000fe80000100a00 */
[----:B------:R-:W-:Y:S04]  /*17030*/  STL.64 [R1+0xc88], R196 ;  /* 0x000c88c401007387 */ /* 0x000fe80000100a00 */
[----:B------:R-:W-:Y:S04]  /*17040*/  STL.64 [R1+0xc90], R186 ;  /* 0x000c90ba01007387 */ /* 0x000fe80000100a00 */
[----:B------:R-:W-:Y:S01]  /*17050*/  STL.64 [R1+0xc98], R182 ;  /* 0x000c98b601007387 */ /* 0x000fe20000100a00 */
[----:B------:R-:W-:-:S03]  /*17060*/  IMAD.WIDE R160, R6, 0x4, R190 ;  /* 0x0000000406a07825 */ /* 0x000fc600078e02be */
[----:B------:R-:W-:Y:S04]  /*17070*/  LDGSTS.E [R21+0x6000c], desc[UR8][R186.64], !P3 ;  /* 0x6000c000ba157fae */ /* 0x000fe8000d921848 */
[----:B------:R-:W3:Y:S01]  /*17080*/  LDL.LU.64 R190, [R1+0x398] ;  /* 0x0003980001be7983 */ /* 0x000ee20000300a00 */
[----:B------:R-:W-:-:S03]  /*17090*/  ISETP.GE.U32.AND P0, PT, R180, 0x7ffffdde, PT ;  /* 0x7ffffddeb400780c */ /* 0x000fc60003f06070 */
[----:B------:R-:W-:Y:S04]  /*170a0*/  LDGSTS.E [R21+0x6400c], desc[UR8][R182.64], !P3 ;  /* 0x6400c000b6157fae */ /* 0x000fe8000d921848 */
[----:B------:R-:W-:Y:S01]  /*170b0*/  LDGSTS.E [R21+0x68000], desc[UR8][R160.64], !P5 ;  /* 0x68000000a0157fae */ /* 0x000fe2000e921848 */
[----:B----4-:R-:W-:-:S03]  /*170c0*/  IMAD.WIDE R158, R6, 0x4, R242 ;  /* 0x00000004069e7825 */ /* 0x010fc600078e02f2 */
[----:B------:R-:W4:Y:S04]  /*170d0*/  LDL.LU.64 R242, [R1+0xa60] ;  /* 0x000a600001f27983 */ /* 0x000f280000300a00 */
[----:B------:R-:W-:Y:S01]  /*170e0*/  STL.64 [R1+0x88], R160 ;  /* 0x000088a001007387 */ /* 0x000fe20000100a00 */
[----:B-1----:R-:W-:-:S03]  /*170f0*/  IMAD.WIDE R4, R6, 0x4, R234 ;  /* 0x0000000406047825 */ /* 0x002fc600078e02ea */
[----:B------:R-:W-:Y:S04]  /*17100*/  STL.64 [R1+0x90], R158 ;  /* 0x0000909e01007387 */ /* 0x000fe80000100a00 */
[----:B------:R1:W-:Y:S01]  /*17110*/  STL.64 [R1+0x98], R4 ;  /* 0x0000980401007387 */ /* 0x0003e20000100a00 */
[----:B--2---:R-:W-:-:S03]  /*17120*/  IMAD.WIDE R2, R6, 0x4, R236 ;  /* 0x0000000406027825 */ /* 0x004fc600078e02ec */
[----:B------:R-:W2:Y:S04]  /*17130*/  LDL.LU.64 R234, [R1+0x3b8] ;  /* 0x0003b80001ea7983 */ /* 0x000ea80000300a00 */
[----:B------:R1:W-:Y:S04]  /*17140*/  STL.64 [R1+0xa0], R2 ;  /* 0x0000a00201007387 */ /* 0x0003e80000100a00 */
[----:B------:R-:W2:Y:S04]  /*17150*/  LDL.LU.64 R236, [R1+0x3c0] ;  /* 0x0003c00001ec7983 */ /* 0x000ea80000300a00 */
[----:B------:R-:W-:Y:S04]  /*17160*/  LDGSTS.E [R21+0x6c000], desc[UR8][R158.64], !P5 ;  /* 0x6c0000009e157fae */ /* 0x000fe8000e921848 */
[----:B------:R1:W-:Y:S04]  /*17170*/  LDGSTS.E [R21+0x68004], desc[UR8][R4.64], !P6 ;  /* 0x6800400004157fae */ /* 0x0003e8000f121848 */
[----:B------:R1:W-:Y:S01]  /*17180*/  LDGSTS.E [R21+0x6c004], desc[UR8][R2.64], !P6 ;  /* 0x6c00400002157fae */ /* 0x0003e2000f121848 */
[----:B---3--:R-:W-:-:S05]  /*17190*/  IMAD.WIDE R154, R6, 0x4, R154 ;  /* 0x00000004069a7825 */ /* 0x008fca00078e029a */
[----:B------:R3:W-:Y:S04]  /*171a0*/  STL.64 [R1+0xa8], R154 ;  /* 0x0000a89a01007387 */ /* 0x0007e80000100a00 */
[----:B------:R-:W-:Y:S01]  /*171b0*/  LDGSTS.E [R21+0x68008], desc[UR8][R154.64], !P0 ;  /* 0x680080009a157fae */ /* 0x000fe2000c121848 */
[----:B------:R-:W-:-:S04]  /*171c0*/  IMAD.WIDE R152, R6, 0x4, R152 ;  /* 0x0000000406987825 */ /* 0x000fc800078e0298 */
[C---:B-1----:R-:W-:Y:S01]  /*171d0*/  IMAD.WIDE R4, R6.reuse, 0x4, R156 ;  /* 0x0000000406047825 */ /* 0x042fe200078e029c */
[----:B------:R1:W-:Y:S03]  /*171e0*/  STL.64 [R1+0xb0], R152 ;  /* 0x0000b09801007387 */ /* 0x0003e60000100a00 */
[C---:B------:R-:W-:Y:S01]  /*171f0*/  IMAD.WIDE R2, R6.reuse, 0x4, R192 ;  /* 0x0000000406027825 */ /* 0x040fe200078e02c0 */
[----:B------:R2:W-:Y:S04]  /*17200*/  STL.64 [R1+0xb8], R4 ;  /* 0x0000b80401007387 */ /* 0x0005e80000100a00 */
[----:B------:R2:W-:Y:S04]  /*17210*/  STL.64 [R1+0xc0], R2 ;  /* 0x0000c00201007387 */ /* 0x0005e80000100a00 */
[----:B------:R-:W2:Y:S04]  /*17220*/  LDL.LU.64 R164, [R1+0x3d8] ;  /* 0x0003d80001a47983 */ /* 0x000ea80000300a00 */
[----:B------:R-:W2:Y:S04]  /*17230*/  LDL.LU.64 R162, [R1+0x3f8] ;  /* 0x0003f80001a27983 */ /* 0x000ea80000300a00 */
[----:B------:R-:W2:Y:S04]  /*17240*/  LDL.LU.64 R160, [R1+0xa28] ;  /* 0x000a280001a07983 */ /* 0x000ea80000300a00 */
[----:B------:R-:W-:Y:S04]  /*17250*/  LDGSTS.E [R21+0x6c008], desc[UR8][R152.64], !P0 ;  /* 0x6c00800098157fae */ /* 0x000fe8000c121848 */
[----:B------:R-:W2:Y:S04]  /*17260*/  LDL.LU.64 R158, [R1+0x400] ;  /* 0x00040000019e7983 */ /* 0x000ea80000300a00 */
[----:B------:R2:W-:Y:S01]  /*17270*/  LDGSTS.E [R21+0x6800c], desc[UR8][R4.64], !P2 ;  /* 0x6800c00004157fae */ /* 0x0005e2000d121848 */
[----:B------:R-:W-:-:S03]  /*17280*/  IMAD.WIDE R168, R6, 0x4, R190 ;  /* 0x0000000406a87825 */ /* 0x000fc600078e02be */
[----:B---3--:R-:W3:Y:S04]  /*17290*/  LDL.LU.64 R154, [R1+0x3e0] ;  /* 0x0003e000019a7983 */ /* 0x008ee80000300a00 */
[----:B------:R-:W3:Y:S04]  /*172a0*/  LDL.LU.64 R156, [R1+0x220] ;  /* 0x00022000019c7983 */ /* 0x000ee80000300a00 */
[----:B------:R2:W-:Y:S04]  /*172b0*/  LDGSTS.E [R21+0x6c00c], desc[UR8][R2.64], !P2 ;  /* 0x6c00c00002157fae */ /* 0x0005e8000d121848 */
[----:B------:R-:W-:Y:S04]  /*172c0*/  STL.64 [R1+0x398], R168 ;  /* 0x000398a801007387 */ /* 0x000fe80000100a00 */
[----:B-1----:R-:W3:Y:S01]  /*172d0*/  LDL.LU.64 R152, [R1+0xa40] ;  /* 0x000a400001987983 */ /* 0x002ee20000300a00 */
[----:B----4-:R-:W-:-:S05]  /*172e0*/  IMAD.WIDE R166, R6, 0x4, R242 ;  /* 0x0000000406a67825 */ /* 0x010fca00078e02f2 */
[----:B------:R1:W-:Y:S04]  /*172f0*/  STL.64 [R1+0x3a0], R166 ;  /* 0x0003a0a601007387 */ /* 0x0003e80000100a00 */
[----:B------:R-:W4:Y:S01]  /*17300*/  LDL.LU.64 R192, [R1+0xa30] ;  /* 0x000a300001c07983 */ /* 0x000f220000300a00 */
[----:B--2---:R-:W-:-:S05]  /*17310*/  IMAD.WIDE R4, R6, 0x4, R234 ;  /* 0x0000000406047825 */ /* 0x004fca00078e02ea */
[----:B------:R2:W-:Y:S01]  /*17320*/  STL.64 [R1+0x3b8], R4 ;  /* 0x0003b80401007387 */ /* 0x0005e20000100a00 */
[----:B------:R-:W-:-:S03]  /*17330*/  IMAD.WIDE R2, R6, 0x4, R236 ;  /* 0x0000000406027825 */ /* 0x000fc600078e02ec */
[----:B------:R-:W4:Y:S04]  /*17340*/  LDL.LU.64 R190, [R1+0xa20] ;  /* 0x000a200001be7983 */ /* 0x000f280000300a00 */
[----:B------:R4:W-:Y:S04]  /*17350*/  STL.64 [R1+0x3c0], R2 ;  /* 0x0003c00201007387 */ /* 0x0009e80000100a00 */
[----:B------:R-:W4:Y:S04]  /*17360*/  LDL.LU.64 R242, [R1+0xa10] ;  /* 0x000a100001f27983 */ /* 0x000f280000300a00 */
[----:B------:R-:W4:Y:S04]  /*17370*/  LDL.LU.64 R234, [R1+0xa00] ;  /* 0x000a000001ea7983 */ /* 0x000f280000300a00 */
[----:B------:R-:W4:Y:S01]  /*17380*/  LDL.LU.64 R236, [R1+0x9f0] ;  /* 0x0009f00001ec7983 */ /* 0x000f220000300a00 */
[----:B------:R-:W-:-:S02]  /*17390*/  ISETP.GE.U32.AND P4, PT, R22, 0x7ffffdc0, PT ;  /* 0x7ffffdc01600780c */ /* 0x000fc40003f86070 */
[----:B------:R-:W-:-:S11]  /*173a0*/  ISETP.GE.U32.AND P1, PT, R23, 0x7ffffdbf, PT ;  /* 0x7ffffdbf1700780c */ /* 0x000fd60003f26070 */
[----:B------:R-:W-:Y:S04]  /*173b0*/  LDGSTS.E [R21+0x70000], desc[UR8][R168.64], !P4 ;  /* 0x70000000a8157fae */ /* 0x000fe8000e121848 */
[----:B------:R1:W-:Y:S04]  /*173c0*/  LDGSTS.E [R21+0x74000], desc[UR8][R166.64], !P4 ;  /* 0x74000000a6157fae */ /* 0x0003e8000e121848 */
[----:B------:R2:W-:Y:S04]  /*173d0*/  LDGSTS.E [R21+0x70004], desc[UR8][R4.64], !P1 ;  /* 0x7000400004157fae */ /* 0x0005e8000c921848 */
[----:B------:R4:W-:Y:S01]  /*173e0*/  LDGSTS.E [R21+0x74004], desc[UR8][R2.64], !P1 ;  /* 0x7400400002157fae */ /* 0x0009e2000c921848 */
[----:B------:R-:W-:-:S04]  /*173f0*/  IMAD.WIDE R170, R6, 0x4, R164 ;  /* 0x0000000406aa7825 */ /* 0x000fc800078e02a4 */
[C---:B-1----:R-:W-:Y:S01]  /*17400*/  IMAD.WIDE R166, R6.reuse, 0x4, R162 ;  /* 0x0000000406a67825 */ /* 0x042fe200078e02a2 */
[----:B------:R-:W-:Y:S03]  /*17410*/  STL.64 [R1+0x3d8], R170 ;  /* 0x0003d8aa01007387 */ /* 0x000fe60000100a00 */
[C---:B------:R-:W-:Y:S01]  /*17420*/  IMAD.WIDE R162, R6.reuse, 0x4, R160 ;  /* 0x0000000406a27825 */ /* 0x040fe200078e02a0 */
[----:B------:R-:W-:Y:S03]  /*17430*/  STL.64 [R1+0x3f8], R166 ;  /* 0x0003f8a601007387 */ /* 0x000fe60000100a00 */
[C---:B------:R-:W-:Y:S01]  /*17440*/  IMAD.WIDE R158, R6.reuse, 0x4, R158 ;  /* 0x00000004069e7825 */ /* 0x040fe200078e029e */
[----:B------:R-:W-:Y:S04]  /*17450*/  STL.64 [R1+0x7d8], R162 ;  /* 0x0007d8a201007387 */ /* 0x000fe80000100a00 */
[----:B------:R-:W-:Y:S01]  /*17460*/  STL.64 [R1+0x7f8], R158 ;  /* 0x0007f89e01007387 */ /* 0x000fe20000100a00 */
[----:B---3--:R-:W-:-:S04]  /*17470*/  IMAD.WIDE R154, R6, 0x4, R154 ;  /* 0x00000004069a7825 */ /* 0x008fc800078e029a */
[C---:B--2---:R-:W-:Y:S01]  /*17480*/  IMAD.WIDE R4, R6.reuse, 0x4, R156 ;  /* 0x0000000406047825 */ /* 0x044fe200078e029c */
[----:B------:R-:W-:Y:S03]  /*17490*/  STL.64 [R1+0x818], R154 ;  /* 0x0008189a01007387 */ /* 0x000fe60000100a00 */
[----:B------:R-:W-:-:S05]  /*174a0*/  IMAD.WIDE R168, R6, 0x4, R152 ;  /* 0x0000000406a87825 */ /* 0x000fca00078e0298 */
[----:B------:R-:W-:Y:S04]  /*174b0*/  STL.64 [R1+0x3e0], R168 ;  /* 0x0003e0a801007387 */ /* 0x000fe80000100a00 */
[----:B------:R-:W-:Y:S01]  /*174c0*/  STL.64 [R1+0x828], R4 ;  /* 0x0008280401007387 */ /* 0x000fe20000100a00 */
[----:B----4-:R-:W-:-:S05]  /*174d0*/  IMAD.WIDE R164, R6, 0x4, R192 ;  /* 0x0000000406a47825 */ /* 0x010fca00078e02c0 */
[----:B------:R-:W-:Y:S01]  /*174e0*/  STL.64 [R1+0x400], R164 ;  /* 0x000400a401007387 */ /* 0x000fe20000100a00 */
[----:B------:R-:W-:-:S04]  /*174f0*/  IMAD.WIDE R160, R6, 0x4, R190 ;  /* 0x0000000406a07825 */ /* 0x000fc800078e02be */
[C---:B------:R-:W-:Y:S01]  /*17500*/  IMAD.WIDE R156, R6.reuse, 0x4, R242 ;  /* 0x00000004069c7825 */ /* 0x040fe200078e02f2 */
[----:B------:R1:W-:Y:S03]  /*17510*/  STL.64 [R1+0x7b8], R160 ;  /* 0x0007b8a001007387 */ /* 0x0003e60000100a00 */
[C---:B------:R-:W-:Y:S01]  /*17520*/  IMAD.WIDE R152, R6.reuse, 0x4, R234 ;  /* 0x0000000406987825 */ /* 0x040fe200078e02ea */
[----:B------:R-:W-:Y:S03]  /*17530*/  STL.64 [R1+0x7c8], R156 ;  /* 0x0007c89c01007387 */ /* 0x000fe60000100a00 */
[----:B------:R-:W-:Y:S01]  /*17540*/  IMAD.WIDE R2, R6, 0x4, R236 ;  /* 0x0000000406027825 */ /* 0x000fe200078e02ec */
[----:B------:R2:W-:Y:S04]  /*17550*/  STL.64 [R1+0x7e8], R152 ;  /* 0x0007e89801007387 */ /* 0x0005e80000100a00 */
[----:B------:R-:W-:Y:S04]  /*17560*/  STL.64 [R1+0x808], R2 ;  /* 0x0008080201007387 */ /* 0x000fe80000100a00 */
[----:B------:R-:W3:Y:S04]  /*17570*/  LDL.LU.64 R190, [R1+0x9e8] ;  /* 0x0009e80001be7983 */ /* 0x000ee80000300a00 */
[----:B------:R-:W2:Y:S04]  /*17580*/  LDL.LU.64 R242, [R1+0x9e0] ;  /* 0x0009e00001f27983 */ /* 0x000ea80000300a00 */
[----:B------:R-:W4:Y:S04]  /*17590*/  LDL.LU.64 R234, [R1+0x9d8] ;  /* 0x0009d80001ea7983 */ /* 0x000f280000300a00 */
[----:B------:R-:W4:Y:S01]  /*175a0*/  LDL.LU.64 R236, [R1+0x9d0] ;  /* 0x0009d00001ec7983 */ /* 0x000f220000300a00 */
[----:B------:R-:W-:Y:S01]  /*175b0*/  IADD3 R22, R184, -0x1c3, RZ ;  /* 0xfffffe3db8167810 */ /* 0x000fe20007ffe0ff */
[----:B------:R-:W-:-:S02]  /*175c0*/  VIADD R23, R74, 0xfffffe3c ;  /* 0xfffffe3c4a177836 */ /* 0x000fc40000000000 */
[----:B------:R-:W1:Y:S01]  /*175d0*/  LDC R74, c[0x0][0x230] ;  /* 0x00008c00ff4a7b82 */ /* 0x000e620000000800 */
[----:B------:R-:W-:Y:S01]  /*175e0*/  ISETP.GE.U32.AND P3, PT, R22, 0x7ffffdbe, PT ;  /* 0x7ffffdbe1600780c */ /* 0x000fe20003f66070 */
[----:B------:R-:W-:-:S06]  /*175f0*/  VIADD R22, R75, 0xfffffe1f ;  /* 0xfffffe1f4b167836 */ /* 0x000fcc0000000000 */
[----:B------:R-:W1:Y:S01]  /*17600*/  LDC R75, c[0x0][0x230] ;  /* 0x00008c00ff4b7b82 */ /* 0x000e620000000800 */
[----:B------:R-:W-:Y:S02]  /*17610*/  ISETP.GE.U32.AND P6, PT, R22, 0x7ffffda0, PT ;  /* 0x7ffffda01600780c */ /* 0x000fe40003fc6070 */
[----:B------:R-:W-:Y:S02]  /*17620*/  IADD3 R22, R78, -0x1e3, RZ ;  /* 0xfffffe1d4e167810 */ /* 0x000fe40007ffe0ff */
[----:B------:R-:W-:Y:S01]  /*17630*/  ISETP.GE.U32.AND P5, PT, R23, 0x7ffffdbd, PT ;  /* 0x7ffffdbd1700780c */ /* 0x000fe20003fa6070 */
[----:B------:R-:W-:Y:S01]  /*17640*/  VIADD R23, R76, 0xfffffe1e ;  /* 0xfffffe1e4c177836 */ /* 0x000fe20000000000 */
[----:B------:R-:W-:Y:S01]  /*17650*/  LDGSTS.E [R21+0x70008], desc[UR8][R170.64], !P3 ;  /* 0x70008000aa157fae */ /* 0x000fe2000d921848 */
[----:B------:R-:W1:Y:S01]  /*17660*/  LDC R78, c[0x0][0x230] ;  /* 0x00008c00ff4e7b82 */ /* 0x000e620000000800 */
[----:B------:R-:W-:Y:S02]  /*17670*/  ISETP.GE.U32.AND P2, PT, R22, 0x7ffffd9e, PT ;  /* 0x7ffffd9e1600780c */ /* 0x000fe40003f46070 */
[----:B------:R-:W-:Y:S01]  /*17680*/  ISETP.GE.U32.AND P0, PT, R23, 0x7ffffd9f, PT ;  /* 0x7ffffd9f1700780c */ /* 0x000fe20003f06070 */
[----:B------:R-:W-:Y:S01]  /*17690*/  VIADD R22, R77, 0xfffffe1c ;  /* 0xfffffe1c4d167836 */ /* 0x000fe20000000000 */
[----:B------:R-:W-:Y:S01]  /*176a0*/  LDGSTS.E [R21+0x74008], desc[UR8][R168.64], !P3 ;  /* 0x74008000a8157fae */ /* 0x000fe2000d921848 */
[----:B-1----:R-:W-:-:S02]  /*176b0*/  VIADD R23, R74, 0xfffffe7b ;  /* 0xfffffe7b4a177836 */ /* 0x002fc40000000000 */
[----:B------:R-:W1:Y:S02]  /*176c0*/  LDC R77, c[0x0][0x230] ;  /* 0x00008c00ff4d7b82 */ /* 0x000e640000000800 */
[----:B------:R-:W-:Y:S01]  /*176d0*/  LDGSTS.E [R21+0x7000c], desc[UR8][R166.64], !P5 ;  /* 0x7000c000a6157fae */ /* 0x000fe2000e921848 */
[----:B------:R-:W-:-:S03]  /*176e0*/  ISETP.GE.U32.AND P4, PT, R22, 0x7ffffd9d, PT ;  /* 0x7ffffd9d1600780c */ /* 0x000fc60003f86070 */
[----:B------:R-:W-:Y:S01]  /*176f0*/  LDGSTS.E [R21+0x7400c], desc[UR8][R164.64], !P5 ;  /* 0x7400c000a4157fae */ /* 0x000fe2000e921848 */
[----:B------:R-:W-:Y:S01]  /*17700*/  VIADD R22, R75, 0xfffffe7a ;  /* 0xfffffe7a4b167836 */ /* 0x000fe20000000000 */
[----:B------:R-:W4:Y:S02]  /*17710*/  LDC R76, c[0x0][0x230] ;  /* 0x00008c00ff4c7b82 */ /* 0x000f240000000800 */
[----:B------:R-:W-:Y:S04]  /*17720*/  LDGSTS.E [R21+0x78000], desc[UR8][R162.64], !P6 ;  /* 0x78000000a2157fae */ /* 0x000fe8000f121848 */
[----:B------:R-:W-:Y:S02]  /*17730*/  LDGSTS.E [R21+0x7c000], desc[UR8][R160.64], !P6 ;  /* 0x7c000000a0157fae */ /* 0x000fe4000f121848 */
[----:B------:R-:W4:Y:S02]  /*17740*/  LDC R75, c[0x0][0x230] ;  /* 0x00008c00ff4b7b82 */ /* 0x000f240000000800 */
[----:B------:R-:W-:Y:S01]  /*17750*/  LDGSTS.E [R21+0x78004], desc[UR8][R158.64], !P0 ;  /* 0x780040009e157fae */ /* 0x000fe2000c121848 */
[----:B------:R-:W-:-:S03]  /*17760*/  ISETP.GE.U32.AND P3, PT, R22, 0x7ffffdfb, PT ;  /* 0x7ffffdfb1600780c */ /* 0x000fc60003f66070 */
[----:B------:R-:W-:Y:S01]  /*17770*/  LDGSTS.E [R21+0x7c004], desc[UR8][R156.64], !P0 ;  /* 0x7c0040009c157fae */ /* 0x000fe2000c121848 */
[----:B------:R-:W-:Y:S01]  /*17780*/  VIADD R22, R79, 0xfffffe5b ;  /* 0xfffffe5b4f167836 */ /* 0x000fe20000000000 */
[----:B-1----:R-:W-:Y:S02]  /*17790*/  IADD3 R74, R77, -0x187, RZ ;  /* 0xfffffe794d4a7810 */ /* 0x002fe40007ffe0ff */
[----:B------:R-:W-:Y:S01]  /*177a0*/  LDGSTS.E [R21+0x78008], desc[UR8][R154.64], !P2 ;  /* 0x780080009a157fae */ /* 0x000fe2000d121848 */
[----:B------:R-:W1:Y:S03]  /*177b0*/  LDC R77, c[0x0][0x230] ;  /* 0x00008c00ff4d7b82 */ /* 0x000e660000000800 */
[----:B------:R2:W-:Y:S01]  /*177c0*/  LDGSTS.E [R21+0x7c008], desc[UR8][R152.64], !P2 ;  /* 0x7c00800098157fae */ /* 0x0005e2000d121848 */
[----:B------:R-:W-:Y:S01]  /*177d0*/  ISETP.GE.U32.AND P2, PT, R23, 0x7ffffdfc, PT ;  /* 0x7ffffdfc1700780c */ /* 0x000fe20003f46070 */
[----:B------:R-:W-:-:S02]  /*177e0*/  VIADD R23, R78, 0xfffffe78 ;  /* 0xfffffe784e177836 */ /* 0x000fc40000000000 */
[----:B------:R-:W4:Y:S01]  /*177f0*/  LDL.LU.64 R160, [R1+0x9c8] ;  /* 0x0009c80001a07983 */ /* 0x000f220000300a00 */
[----:B------:R-:W-:Y:S01]  /*17800*/  ISETP.GE.U32.AND P6, PT, R22, 0x7ffffddc, PT ;  /* 0x7ffffddc1600780c */ /* 0x000fe20003fc6070 */
[----:B------:R-:W1:Y:S02]  /*17810*/  LDC R78, c[0x0][0x230] ;  /* 0x00008c00ff4e7b82 */ /* 0x000e640000000800 */
[----:B------:R-:W4:Y:S01]  /*17820*/  LDL.LU.64 R158, [R1+0x9c0] ;  /* 0x0009c000019e7983 */ /* 0x000f220000300a00 */
[----:B------:R-:W-:-:S03]  /*17830*/  ISETP.GE.U32.AND P5, PT, R23, 0x7ffffdf9, PT ;  /* 0x7ffffdf91700780c */ /* 0x000fc60003fa6070 */
[----:B------:R-:W4:Y:S02]  /*17840*/  LDL.LU.64 R162, [R1+0x9b8] ;  /* 0x0009b80001a27983 */ /* 0x000f240000300a00 */
[----:B------:R-:W1:Y:S02]  /*17850*/  LDC R79, c[0x0][0x230] ;  /* 0x00008c00ff4f7b82 */ /* 0x000e640000000800 */
[----:B------:R-:W4:Y:S04]  /*17860*/  LDL.LU.64 R192, [R1+0x9b0] ;  /* 0x0009b00001c07983 */ /* 0x000f280000300a00 */
[----:B------:R-:W-:Y:S04]  /*17870*/  LDGSTS.E [R21+0x7800c], desc[UR8][R4.64], !P4 ;  /* 0x7800c00004157fae */ /* 0x000fe8000e121848 */
[----:B------:R-:W-:Y:S01]  /*17880*/  LDGSTS.E [R21+0x7c00c], desc[UR8][R2.64], !P4 ;  /* 0x7c00c00002157fae */ /* 0x000fe2000e121848 */
[----:B---3--:R-:W-:-:S03]  /*17890*/  IMAD.WIDE R22, R6, 0x4, R190 ;  /* 0x0000000406167825 */ /* 0x008fc600078e02be */
[----:B------:R-:W3:Y:S01]  /*178a0*/  LDL.LU.64 R190, [R1+0x9a8] ;  /* 0x0009a80001be7983 */ /* 0x000ee20000300a00 */
[----:B--2---:R-:W-:-:S03]  /*178b0*/  IMAD.WIDE R152, R6, 0x4, R242 ;  /* 0x0000000406987825 */ /* 0x004fc600078e02f2 */
[----:B------:R-:W2:Y:S01]  /*178c0*/  LDL.LU.64 R242, [R1+0x9a0] ;  /* 0x0009a00001f27983 */ /* 0x000ea20000300a00 */
[----:B----4-:R-:W-:-:S03]  /*178d0*/  IMAD.WIDE R156, R6, 0x4, R234 ;  /* 0x00000004069c7825 */ /* 0x010fc600078e02ea */
[----:B------:R-:W4:Y:S01]  /*178e0*/  LDL.LU.64 R234, [R1+0x998] ;  /* 0x0009980001ea7983 */ /* 0x000f220000300a00 */
[----:B------:R-:W-:-:S03]  /*178f0*/  IMAD.WIDE R154, R6, 0x4, R236 ;  /* 0x00000004069a7825 */ /* 0x000fc600078e02ec */
[----:B------:R-:W4:Y:S04]  /*17900*/  LDL.LU.64 R236, [R1+0x990] ;  /* 0x0009900001ec7983 */ /* 0x000f280000300a00 */
[----:B------:R-:W-:Y:S04]  /*17910*/  STL.64 [R1+0xca0], R22 ;  /* 0x000ca01601007387 */ /* 0x000fe80000100a00 */
[----:B------:R3:W-:Y:S04]  /*17920*/  STL.64 [R1+0xca8], R152 ;  /* 0x000ca89801007387 */ /* 0x0007e80000100a00 */
[----:B------:R-:W-:Y:S04]  /*17930*/  STL.64 [R1+0xcb0], R156 ;  /* 0x000cb09c01007387 */ /* 0x000fe80000100a00 */
[----:B------:R-:W-:Y:S04]  /*17940*/  STL.64 [R1+0xcb8], R154 ;  /* 0x000cb89a01007387 */ /* 0x000fe80000100a00 */
[----:B------:R-:W4:Y:S04]  /*17950*/  LDL.LU.64 R168, [R1+0x988] ;  /* 0x0009880001a87983 */ /* 0x000f280000300a00 */
[----:B------:R-:W4:Y:S04]  /*17960*/  LDL.LU.64 R166, [R1+0x980] ;  /* 0x0009800001a67983 */ /* 0x000f280000300a00 */
[----:B------:R-:W-:Y:S04]  /*17970*/  LDGSTS.E [R20+0x60000], desc[UR8][R22.64], !P2 ;  /* 0x6000000016147fae */ /* 0x000fe8000d121848 */
[----:B------:R-:W4:Y:S04]  /*17980*/  LDL.LU.64 R164, [R1+0x978] ;  /* 0x0009780001a47983 */ /* 0x000f280000300a00 */
[----:B------:R3:W-:Y:S01]  /*17990*/  LDGSTS.E [R20+0x64000], desc[UR8][R152.64], !P2 ;  /* 0x6400000098147fae */ /* 0x0007e2000d121848 */
[----:B------:R-:W-:-:S04]  /*179a0*/  IMAD.WIDE R160, R6, 0x4, R160 ;  /* 0x0000000406a07825 */ /* 0x000fc800078e02a0 */
[----:B------:R-:W-:-:S04]  /*179b0*/  IMAD.WIDE R158, R6, 0x4, R158 ;  /* 0x00000004069e7825 */ /* 0x000fc800078e029e */
[----:B------:R-:W-:Y:S01]  /*179c0*/  IMAD.WIDE R180, R6, 0x4, R162 ;  /* 0x0000000406b47825 */ /* 0x000fe200078e02a2 */
[----:B------:R-:W-:Y:S01]  /*179d0*/  ISETP.GE.U32.AND P4, PT, R74, 0x7ffffdfa, PT ;  /* 0x7ffffdfa4a00780c */ /* 0x000fe20003f86070 */
[----:B------:R-:W-:Y:S02]  /*179e0*/  LDGSTS.E [R20+0x60004], desc[UR8][R156.64], !P3 ;  /* 0x600040009c147fae */ /* 0x000fe4000d921848 */
[C---:B------:R-:W-:Y:S02]  /*179f0*/  IMAD.WIDE R162, R6.reuse, 0x4, R192 ;  /* 0x0000000406a27825 */ /* 0x040fe400078e02c0 */
[----:B------:R-:W4:Y:S04]  /*17a00*/  LDL.LU.64 R192, [R1+0x970] ;  /* 0x0009700001c07983 */ /* 0x000f280000300a00 */
[----:B------:R-:W-:Y:S04]  /*17a10*/  STL.64 [R1+0xcc0], R160 ;  /* 0x000cc0a001007387 */ /* 0x000fe80000100a00 */
[----:B------:R-:W-:Y:S04]  /*17a20*/  STL.64 [R1+0xcc8], R158 ;  /* 0x000cc89e01007387 */ /* 0x000fe80000100a00 */
[----:B------:R-:W-:Y:S04]  /*17a30*/  STL.64 [R1+0xcd0], R180 ;  /* 0x000cd0b401007387 */ /* 0x000fe80000100a00 */
[----:B------:R-:W-:Y:S01]  /*17a40*/  STL.64 [R1+0xcd8], R162 ;  /* 0x000cd8a201007387 */ /* 0x000fe20000100a00 */
[----:B---3--:R-:W-:-:S04]  /*17a50*/  IMAD.WIDE R152, R6, 0x4, R190 ;  /* 0x0000000406987825 */ /* 0x008fc800078e02be */
[C---:B--2---:R-:W-:Y:S01]  /*17a60*/  IMAD.WIDE R22, R6.reuse, 0x4, R242 ;  /* 0x0000000406167825 */ /* 0x044fe200078e02f2 */
[----:B------:R-:W2:Y:S03]  /*17a70*/  LDL.LU.64 R190, [R1+0x968] ;  /* 0x0009680001be7983 */ /* 0x000ea60000300a00 */
[C---:B----4-:R-:W-:Y:S01]  /*17a80*/  IMAD.WIDE R4, R6.reuse, 0x4, R234 ;  /* 0x0000000406047825 */ /* 0x050fe200078e02ea */
[----:B------:R3:W-:Y:S03]  /*17a90*/  STL.64 [R1+0xc8], R152 ;  /* 0x0000c89801007387 */ /* 0x0007e60000100a00 */
[----:B------:R-:W-:Y:S01]  /*17aa0*/  IMAD.WIDE R2, R6, 0x4, R236 ;  /* 0x0000000406027825 */ /* 0x000fe200078e02ec */
[----:B------:R4:W-:Y:S04]  /*17ab0*/  STL.64 [R1+0xd0], R22 ;  /* 0x0000d01601007387 */ /* 0x0009e80000100a00 */
[----:B------:R-:W2:Y:S04]  /*17ac0*/  LDL.LU.64 R242, [R1+0x448] ;  /* 0x0004480001f27983 */ /* 0x000ea80000300a00 */
[----:B------:R1:W-:Y:S04]  /*17ad0*/  STL.64 [R1+0xd8], R4 ;  /* 0x0000d80401007387 */ /* 0x0003e80000100a00 */
[----:B------:R1:W-:Y:S04]  /*17ae0*/  STL.64 [R1+0xe0], R2 ;  /* 0x0000e00201007387 */ /* 0x0003e80000100a00 */
[----:B------:R-:W2:Y:S04]  /*17af0*/  LDL.LU.64 R234, [R1+0x4e0] ;  /* 0x0004e00001ea7983 */ /* 0x000ea80000300a00 */
[----:B------:R-:W2:Y:S01]  /*17b00*/  LDL.LU.64 R236, [R1+0x4e8] ;  /* 0x0004e80001ec7983 */ /* 0x000ea20000300a00 */
[----:B------:R-:W-:Y:S01]  /*17b10*/  VIADD R21, R80, 0xfffffe5a ;  /* 0xfffffe5a50157836 */ /* 0x000fe20000000000 */
[----:B------:R-:W-:Y:S01]  /*17b20*/  IADD3 R74, R81, -0x1a7, RZ ;  /* 0xfffffe59514a7810 */ /* 0x000fe20007ffe0ff */
[----:B------:R-:W2:Y:S01]  /*17b30*/  LDC R80, c[0x0][0x230] ;  /* 0x00008c00ff507b82 */ /* 0x000ea20000000800 */
[----:B------:R-:W-:Y:S02]  /*17b40*/  LDGSTS.E [R20+0x64004], desc[UR8][R154.64], !P3 ;  /* 0x640040009a147fae */ /* 0x000fe4000d921848 */
[----:B------:R-:W-:Y:S01]  /*17b50*/  ISETP.GE.U32.AND P0, PT, R21, 0x7ffffddb, PT ;  /* 0x7ffffddb1500780c */ /* 0x000fe20003f06070 */
[----:B------:R-:W-:Y:S01]  /*17b60*/  VIADD R21, R82, 0xfffffe58 ;  /* 0xfffffe5852157836 */ /* 0x000fe20000000000 */
[----:B------:R-:W-:Y:S01]  /*17b70*/  LDGSTS.E [R20+0x60008], desc[UR8][R160.64], !P4 ;  /* 0x60008000a0147fae */ /* 0x000fe2000e121848 */
[----:B------:R-:W-:-:S02]  /*17b80*/  ISETP.GE.U32.AND P2, PT, R74, 0x7ffffdda, PT ;  /* 0x7ffffdda4a00780c */ /* 0x000fc40003f46070 */
[----:B------:R-:W2:Y:S01]  /*17b90*/  LDC R81, c[0x0][0x230] ;  /* 0x00008c00ff517b82 */ /* 0x000ea20000000800 */
[----:B------:R-:W-:Y:S01]  /*17ba0*/  LDGSTS.E [R20+0x64008], desc[UR8][R158.64], !P4 ;  /* 0x640080009e147fae */ /* 0x000fe2000e121848 */
[----:B------:R-:W-:-:S03]  /*17bb0*/  ISETP.GE.U32.AND P3, PT, R21, 0x7ffffdd9, PT ;  /* 0x7ffffdd91500780c */ /* 0x000fc60003f66070 */
[----:B------:R-:W-:Y:S03]  /*17bc0*/  LDGSTS.E [R20+0x6000c], desc[UR8][R180.64], !P5 ;  /* 0x6000c000b4147fae */ /* 0x000fe6000e921848 */
[----:B------:R-:W2:Y:S01]  /*17bd0*/  LDC R82, c[0x0][0x230] ;  /* 0x00008c00ff527b82 */ /* 0x000ea20000000800 */
[----:B------:R-:W-:Y:S04]  /*17be0*/  LDGSTS.E [R20+0x6400c], desc[UR8][R162.64], !P5 ;  /* 0x6400c000a2147fae */ /* 0x000fe8000e921848 */
[----:B------:R3:W-:Y:S04]  /*17bf0*/  LDGSTS.E [R20+0x68000], desc[UR8][R152.64], !P6 ;  /* 0x6800000098147fae */ /* 0x0007e8000f121848 */
[----:B------:R4:W-:Y:S04]  /*17c00*/  LDGSTS.E [R20+0x6c000], desc[UR8][R22.64], !P6 ;  /* 0x6c00000016147fae */ /* 0x0009e8000f121848 */
[----:B------:R1:W-:Y:S01]  /*17c10*/  LDGSTS.E [R20+0x68004], desc[UR8][R4.64], !P0 ;  /* 0x6800400004147fae */ /* 0x0003e2000c121848 */
[----:B---3--:R-:W-:-:S03]  /*17c20*/  IMAD.WIDE R152, R6, 0x4, R168 ;  /* 0x0000000406987825 */ /* 0x008fc600078e02a8 */
[----:B------:R3:W-:Y:S01]  /*17c30*/  LDGSTS.E [R20+0x6c004], desc[UR8][R2.64], !P0 ;  /* 0x6c00400002147fae */ /* 0x0007e2000c121848 */
[----:B----4-:R-:W-:-:S03]  /*17c40*/  IMAD.WIDE R22, R6, 0x4, R166 ;  /* 0x0000000406167825 */ /* 0x010fc600078e02a6 */
[----:B------:R2:W-:Y:S01]  /*17c50*/  STL.64 [R1+0xe8], R152 ;  /* 0x0000e89801007387 */ /* 0x0005e20000100a00 */
[----:B-1----:R-:W-:-:S03]  /*17c60*/  IMAD.WIDE R4, R6, 0x4, R164 ;  /* 0x0000000406047825 */ /* 0x002fc600078e02a4 */
[----:B------:R1:W-:Y:S04]  /*17c70*/  STL.64 [R1+0xf0], R22 ;  /* 0x0000f01601007387 */ /* 0x0003e80000100a00 */
[----:B------:R4:W-:Y:S01]  /*17c80*/  STL.64 [R1+0xf8], R4 ;  /* 0x0000f80401007387 */ /* 0x0009e20000100a00 */
[----:B---3--:R-:W-:-:S03]  /*17c90*/  IMAD.WIDE R2, R6, 0x4, R192 ;  /* 0x0000000406027825 */ /* 0x008fc600078e02c0 */
[----:B------:R2:W-:Y:S04]  /*17ca0*/  LDGSTS.E [R20+0x68008], desc[UR8][R152.64], !P2 ;  /* 0x6800800098147fae */ /* 0x0005e8000d121848 */
[----:B------:R3:W-:Y:S04]  /*17cb0*/  STL.64 [R1+0x100], R2 ;  /* 0x0001000201007387 */ /* 0x0007e80000100a00 */
[----:B------:R-:W3:Y:S04]  /*17cc0*/  LDL.LU.64 R168, [R1+0x510] ;  /* 0x0005100001a87983 */ /* 0x000ee80000300a00 */
[----:B------:R-:W3:Y:S04]  /*17cd0*/  LDL.LU.64 R164, [R1+0x938] ;  /* 0x0009380001a47983 */ /* 0x000ee80000300a00 */
[----:B------:R1:W-:Y:S04]  /*17ce0*/  LDGSTS.E [R20+0x6c008], desc[UR8][R22.64], !P2 ;  /* 0x6c00800016147fae */ /* 0x0003e8000d121848 */
[----:B------:R-:W3:Y:S04]  /*17cf0*/  LDL.LU.64 R176, [R1+0x928] ;  /* 0x0009280001b07983 */ /* 0x000ee80000300a00 */
[----:B------:R-:W3:Y:S04]  /*17d00*/  LDL.LU.64 R174, [R1+0x918] ;  /* 0x0009180001ae7983 */ /* 0x000ee80000300a00 */
[----:B------:R4:W-:Y:S04]  /*17d10*/  LDGSTS.E [R20+0x6800c], desc[UR8][R4.64], !P3 ;  /* 0x6800c00004147fae */ /* 0x0009e8000d921848 */
[----:B------:R-:W3:Y:S04]  /*17d20*/  LDL.LU.64 R172, [R1+0x8d8] ;  /* 0x0008d80001ac7983 */ /* 0x000ee80000300a00 */
[----:B------:R-:W3:Y:S04]  /*17d30*/  LDL.LU.64 R170, [R1+0x550] ;  /* 0x0005500001aa7983 */ /* 0x000ee80000300a00 */
[----:B------:R3:W-:Y:S01]  /*17d40*/  LDGSTS.E [R20+0x6c00c], desc[UR8][R2.64], !P3 ;  /* 0x6c00c00002147fae */ /* 0x0007e2000d921848 */
[----:B--2---:R-:W-:-:S05]  /*17d50*/  IMAD.WIDE R152, R6, 0x4, R190 ;  /* 0x0000000406987825 */ /* 0x004fca00078e02be */
[----:B------:R2:W-:Y:S04]  /*17d60*/  STL.64 [R1+0x418], R152 ;  /* 0x0004189801007387 */ /* 0x0005e80000100a00 */
[----:B------:R-:W2:Y:S01]  /*17d70*/  LDL.LU.64 R166, [R1+0x940] ;  /* 0x0009400001a67983 */ /* 0x000ea20000300a00 */
[----:B-1----:R-:W-:-:S05]  /*17d80*/  IMAD.WIDE R22, R6, 0x4, R242 ;  /* 0x0000000406167825 */ /* 0x002fca00078e02f2 */
[----:B------:R-:W-:Y:S04]  /*17d90*/  STL.64 [R1+0x448], R22 ;  /* 0x0004481601007387 */ /* 0x000fe80000100a00 */
[----:B------:R-:W2:Y:S01]  /*17da0*/  LDL.LU.64 R192, [R1+0x930] ;  /* 0x0009300001c07983 */ /* 0x000ea20000300a00 */
[----:B----4-:R-:W-:-:S04]  /*17db0*/  IMAD.WIDE R4, R6, 0x4, R234 ;  /* 0x0000000406047825 */ /* 0x010fc800078e02ea */
[----:B---3--:R-:W-:Y:S01]  /*17dc0*/  IMAD.WIDE R2, R6, 0x4, R236 ;  /* 0x0000000406027825 */ /* 0x008fe200078e02ec */
[----:B------:R1:W-:Y:S04]  /*17dd0*/  STL.64 [R1+0x4e0], R4 ;  /* 0x0004e00401007387 */ /* 0x0003e80000100a00 */
[----:B------:R-:W3:Y:S04]  /*17de0*/  LDL.LU.64 R190, [R1+0x920] ;  /* 0x0009200001be7983 */ /* 0x000ee80000300a00 */
[----:B------:R4:W-:Y:S04]  /*17df0*/  STL.64 [R1+0x4e8], R2 ;  /* 0x0004e80201007387 */ /* 0x0009e80000100a00 */
[----:B------:R-:W4:Y:S04]  /*17e00*/  LDL.LU.64 R242, [R1+0x910] ;  /* 0x0009100001f27983 */ /* 0x000f280000300a00 */
[----:B------:R-:W4:Y:S04]  /*17e10*/  LDL.LU.64 R234, [R1+0x900] ;  /* 0x0009000001ea7983 */ /* 0x000f280000300a00 */
[----:B------:R-:W4:Y:S01]  /*17e20*/  LDL.LU.64 R236, [R1+0x8c8] ;  /* 0x0008c80001ec7983 */ /* 0x000f220000300a00 */
[----:B------:R-:W-:-:S02]  /*17e30*/  VIADD R74, R75, 0xfffffe3b ;  /* 0xfffffe3b4b4a7836 */ /* 0x000fc40000000000 */
[----:B------:R-:W-:Y:S01]  /*17e40*/  VIADD R21, R76, 0xfffffe3a ;  /* 0xfffffe3a4c157836 */ /* 0x000fe20000000000 */
[----:B------:R-:W4:Y:S02]  /*17e50*/  LDC R75, c[0x0][0x230] ;  /* 0x00008c00ff4b7b82 */ /* 0x000f240000000800 */
[----:B------:R-:W-:Y:S02]  /*17e60*/  ISETP.GE.U32.AND P4, PT, R74, 0x7ffffdbc, PT ;  /* 0x7ffffdbc4a00780c */ /* 0x000fe40003f86070 */
[----:B------:R-:W-:-:S04]  /*17e70*/  ISETP.GE.U32.AND P5, PT, R21, 0x7ffffdbb, PT ;  /* 0x7ffffdbb1500780c */ /* 0x000fc80003fa6070 */
[----:B------:R-:W4:Y:S07]  /*17e80*/  LDC R76, c[0x0][0x230] ;  /* 0x00008c00ff4c7b82 */ /* 0x000f2e0000000800 */
[----:B------:R2:W-:Y:S04]  /*17e90*/  LDGSTS.E [R20+0x70000], desc[UR8][R152.64], !P4 ;  /* 0x7000000098147fae */ /* 0x0005e8000e121848 */
[----:B------:R-:W-:Y:S04]  /*17ea0*/  LDGSTS.E [R20+0x74000], desc[UR8][R22.64], !P4 ;  /* 0x7400000016147fae */ /* 0x000fe8000e121848 */
[----:B------:R1:W-:Y:S04]  /*17eb0*/  LDGSTS.E [R20+0x70004], desc[UR8][R4.64], !P5 ;  /* 0x7000400004147fae */ /* 0x0003e8000e921848 */
[----:B------:R4:W-:Y:S01]  /*17ec0*/  LDGSTS.E [R20+0x74004], desc[UR8][R2.64], !P5 ;  /* 0x7400400002147fae */ /* 0x0009e2000e921848 */
[----:B------:R-:W-:-:S04]  /*17ed0*/  IMAD.WIDE R168, R6, 0x4, R168 ;  /* 0x0000000406a87825 */ /* 0x000fc800078e02a8 */
[C---:B------:R-:W-:Y:S01]  /*17ee0*/  IMAD.WIDE R164, R6.reuse, 0x4, R164 ;  /* 0x0000000406a47825 */ /* 0x040fe200078e02a4 */
[----:B------:R-:W-:Y:S03]  /*17ef0*/  STL.64 [R1+0x510], R168 ;  /* 0x000510a801007387 */ /* 0x000fe60000100a00 */
[C---:B------:R-:W-:Y:S01]  /*17f00*/  IMAD.WIDE R160, R6.reuse, 0x4, R176 ;  /* 0x0000000406a07825 */ /* 0x040fe200078e02b0 */
[----:B------:R4:W-:Y:S03]  /*17f10*/  STL.64 [R1+0x548], R164 ;  /* 0x000548a401007387 */ /* 0x0009e60000100a00 */
[C---:B------:R-:W-:Y:S01]  /*17f20*/  IMAD.WIDE R156, R6.reuse, 0x4, R174 ;  /* 0x00000004069c7825 */ /* 0x040fe200078e02ae */
[----:B------:R-:W-:Y:S03]  /*17f30*/  STL.64 [R1+0x748], R160 ;  /* 0x000748a001007387 */ /* 0x000fe60000100a00 */
[C---:B--2---:R-:W-:Y:S01]  /*17f40*/  IMAD.WIDE R152, R6.reuse, 0x4, R172 ;  /* 0x0000000406987825 */ /* 0x044fe200078e02ac */
[----:B------:R-:W-:Y:S03]  /*17f50*/  STL.64 [R1+0x768], R156 ;  /* 0x0007689c01007387 */ /* 0x000fe60000100a00 */
[C---:B-1----:R-:W-:Y:S01]  /*17f60*/  IMAD.WIDE R4, R6.reuse, 0x4, R170 ;  /* 0x0000000406047825 */ /* 0x042fe200078e02aa */
[----:B------:R-:W-:Y:S03]  /*17f70*/  STL.64 [R1+0x798], R152 ;  /* 0x0007989801007387 */ /* 0x000fe60000100a00 */
[----:B------:R-:W-:-:S05]  /*17f80*/  IMAD.WIDE R166, R6, 0x4, R166 ;  /* 0x0000000406a67825 */ /* 0x000fca00078e02a6 */
[----:B------:R1:W-:Y:S01]  /*17f90*/  STL.64 [R1+0x528], R166 ;  /* 0x000528a601007387 */ /* 0x0003e20000100a00 */
[----:B------:R-:W-:-:S03]  /*17fa0*/  IMAD.WIDE R162, R6, 0x4, R192 ;  /* 0x0000000406a27825 */ /* 0x000fc600078e02c0 */
[----:B------:R-:W-:Y:S04]  /*17fb0*/  STL.64 [R1+0x7a8], R4 ;  /* 0x0007a80401007387 */ /* 0x000fe80000100a00 */
[----:B------:R-:W-:Y:S01]  /*17fc0*/  STL.64 [R1+0x550], R162 ;  /* 0x000550a201007387 */ /* 0x000fe20000100a00 */
[----:B---3--:R-:W-:-:S04]  /*17fd0*/  IMAD.WIDE R158, R6, 0x4, R190 ;  /* 0x00000004069e7825 */ /* 0x008fc800078e02be */
[C---:B----4-:R-:W-:Y:S01]  /*17fe0*/  IMAD.WIDE R154, R6.reuse, 0x4, R242 ;  /* 0x00000004069a7825 */ /* 0x050fe200078e02f2 */
[----:B------:R-:W-:Y:S03]  /*17ff0*/  STL.64 [R1+0x728], R158 ;  /* 0x0007289e01007387 */ /* 0x000fe60000100a00 */
[C---:B------:R-:W-:Y:S01]  /*18000*/  IMAD.WIDE R22, R6.reuse, 0x4, R234 ;  /* 0x0000000406167825 */ /* 0x040fe200078e02ea */
[----:B------:R-:W-:Y:S03]  /*18010*/  STL.64 [R1+0x738], R154 ;  /* 0x0007389a01007387 */ /* 0x000fe60000100a00 */
[----:B------:R-:W-:Y:S01]  /*18020*/  IMAD.WIDE R2, R6, 0x4, R236 ;  /* 0x0000000406027825 */ /* 0x000fe200078e02ec */
[----:B------:R2:W-:Y:S04]  /*18030*/  STL.64 [R1+0x758], R22 ;  /* 0x0007581601007387 */ /* 0x0005e80000100a00 */
[----:B------:R3:W-:Y:S04]  /*18040*/  STL.64 [R1+0x778], R2 ;  /* 0x0007780201007387 */ /* 0x0007e80000100a00 */
[----:B------:R-:W4:Y:S04]  /*18050*/  LDL.LU.64 R190, [R1+0x8b8] ;  /* 0x0008b80001be7983 */ /* 0x000f280000300a00 */
[----:B------:R-:W1:Y:S04]  /*18060*/  LDL.LU.64 R242, [R1+0x8a8] ;  /* 0x0008a80001f27983 */ /* 0x000e680000300a00 */
[----:B------:R-:W2:Y:S04]  /*18070*/  LDL.LU.64 R234, [R1+0x8a0] ;  /* 0x0008a00001ea7983 */ /* 0x000ea80000300a00 */
[----:B------:R-:W3:Y:S01]  /*18080*/  LDL.LU.64 R236, [R1+0x890] ;  /* 0x0008900001ec7983 */ /* 0x000ee20000300a00 */
[----:B------:R-:W-:Y:S01]  /*18090*/  IADD3 R74, R77, -0x1c7, RZ ;  /* 0xfffffe394d4a7810 */ /* 0x000fe20007ffe0ff */
[----:B------:R-:W-:Y:S01]  /*180a0*/  VIADD R21, R80, 0xfffffe38 ;  /* 0xfffffe3850157836 */ /* 0x000fe20000000000 */
[----:B------:R-:W3:Y:S01]  /*180b0*/  LDC R77, c[0x0][0x230] ;  /* 0x00008c00ff4d7b82 */ /* 0x000ee20000000800 */
[----:B------:R-:W3:Y:S01]  /*180c0*/  LDL.LU.64 R174, [R1+0x880] ;  /* 0x0008800001ae7983 */ /* 0x000ee20000300a00 */
[----:B------:R-:W-:-:S02]  /*180d0*/  ISETP.GE.U32.AND P6, PT, R74, 0x7ffffdba, PT ;  /* 0x7ffffdba4a00780c */ /* 0x000fc40003fc6070 */
[----:B------:R-:W-:Y:S01]  /*180e0*/  ISETP.GE.U32.AND P0, PT, R21, 0x7ffffdb9, PT ;  /* 0x7ffffdb91500780c */ /* 0x000fe20003f06070 */
[----:B------:R-:W3:Y:S03]  /*180f0*/  LDL.LU.64 R172, [R1+0x870] ;  /* 0x0008700001ac7983 */ /* 0x000ee60000300a00 */
[----:B------:R-:W3:Y:S01]  /*18100*/  LDC R80, c[0x0][0x230] ;  /* 0x00008c00ff507b82 */ /* 0x000ee20000000800 */
[----:B------:R-:W3:Y:S04]  /*18110*/  LDL.LU.64 R192, [R1+0x860] ;  /* 0x0008600001c07983 */ /* 0x000ee80000300a00 */
[----:B------:R-:W3:Y:S04]  /*18120*/  LDL.LU.64 R176, [R1+0x850] ;  /* 0x0008500001b07983 */ /* 0x000ee80000300a00 */
[----:B------:R-:W-:Y:S04]  /*18130*/  LDGSTS.E [R20+0x70008], desc[UR8][R168.64], !P6 ;  /* 0x70008000a8147fae */ /* 0x000fe8000f121848 */
[----:B------:R-:W-:Y:S04]  /*18140*/  LDGSTS.E [R20+0x74008], desc[UR8][R166.64], !P6 ;  /* 0x74008000a6147fae */ /* 0x000fe8000f121848 */
[----:B------:R4:W-:Y:S01]  /*18150*/  LDGSTS.E [R20+0x7000c], desc[UR8][R164.64], !P0 ;  /* 0x7000c000a4147fae */ /* 0x0009e2000c121848 */
[----:B--2---:R-:W-:-:S03]  /*18160*/  IMAD.WIDE R170, R6, 0x4, R234 ;  /* 0x0000000406aa7825 */ /* 0x004fc600078e02ea */
[----:B------:R-:W-:Y:S01]  /*18170*/  LDGSTS.E [R20+0x7400c], desc[UR8][R162.64], !P0 ;  /* 0x7400c000a2147fae */ /* 0x000fe2000c121848 */
[----:B----4-:R-:W-:-:S03]  /*18180*/  IMAD.WIDE R164, R6, 0x4, R190 ;  /* 0x0000000406a47825 */ /* 0x010fc600078e02be */
[----:B------:R-:W2:Y:S01]  /*18190*/  LDL.LU.64 R190, [R1+0x830] ;  /* 0x0008300001be7983 */ /* 0x000ea20000300a00 */
[----:B-1----:R-:W-:-:S03]  /*181a0*/  IMAD.WIDE R166, R6, 0x4, R242 ;  /* 0x0000000406a67825 */ /* 0x002fc600078e02f2 */
[----:B------:R-:W4:Y:S01]  /*181b0*/  LDL.LU.64 R242, [R1+0x820] ;  /* 0x0008200001f27983 */ /* 0x000f220000300a00 */
[----:B---3--:R-:W-:-:S03]  /*181c0*/  IMAD.WIDE R168, R6, 0x4, R236 ;  /* 0x0000000406a87825 */ /* 0x008fc600078e02ec */
[----:B------:R-:W3:Y:S04]  /*181d0*/  LDL.LU.64 R234, [R1+0x810] ;  /* 0x0008100001ea7983 */ /* 0x000ee80000300a00 */
[----:B------:R-:W3:Y:S01]  /*181e0*/  LDL.LU.64 R236, [R1+0x800] ;  /* 0x0008000001ec7983 */ /* 0x000ee20000300a00 */
[----:B------:R-:W-:Y:S02]  /*181f0*/  VIADD R74, R78, 0xfffffe1b ;  /* 0xfffffe1b4e4a7836 */ /* 0x000fe40000000000 */
[----:B------:R-:W-:Y:S01]  /*18200*/  VIADD R21, R81, 0xfffffe1a ;  /* 0xfffffe1a51157836 */ /* 0x000fe20000000000 */
[----:B------:R-:W3:Y:S01]  /*18210*/  LDL.LU.64 R200, [R1+0x7f0] ;  /* 0x0007f00001c87983 */ /* 0x000ee20000300a00 */
[----:B------:R-:W1:Y:S01]  /*18220*/  LDC R78, c[0x0][0x230] ;  /* 0x00008c00ff4e7b82 */ /* 0x000e620000000800 */
[----:B------:R-:W-:-:S02]  /*18230*/  ISETP.GE.U32.AND P2, PT, R74, 0x7ffffd9c, PT ;  /* 0x7ffffd9c4a00780c */ /* 0x000fc40003f46070 */
[----:B------:R-:W-:Y:S01]  /*18240*/  IADD3 R74, R75, -0x1e7, RZ ;  /* 0xfffffe194b4a7810 */ /* 0x000fe20007ffe0ff */
[----:B------:R-:W3:Y:S01]  /*18250*/  LDL.LU.64 R198, [R1+0x7e0] ;  /* 0x0007e00001c67983 */ /* 0x000ee20000300a00 */
[----:B------:R-:W-:Y:S01]  /*18260*/  ISETP.GE.U32.AND P3, PT, R21, 0x7ffffd9b, PT ;  /* 0x7ffffd9b1500780c */ /* 0x000fe20003f66070 */
[----:B------:R-:W-:Y:S01]  /*18270*/  VIADD R21, R79, 0xfffffe18 ;  /* 0xfffffe184f157836 */ /* 0x000fe20000000000 */
[----:B------:R-:W-:Y:S01]  /*18280*/  ISETP.GE.U32.AND P4, PT, R74, 0x7ffffd9a, PT ;  /* 0x7ffffd9a4a00780c */ /* 0x000fe20003f86070 */
[----:B------:R-:W3:Y:S01]  /*18290*/  LDL.LU.64 R194, [R1+0x7d0] ;  /* 0x0007d00001c27983 */ /* 0x000ee20000300a00 */
[----:B------:R-:W1:Y:S02]  /*182a0*/  LDC R75, c[0x0][0x230] ;  /* 0x00008c00ff4b7b82 */ /* 0x000e640000000800 */
[----:B------:R-:W-:Y:S01]  /*182b0*/  ISETP.GE.U32.AND P5, PT, R21, 0x7ffffd99, PT ;  /* 0x7ffffd991500780c */ /* 0x000fe20003fa6070 */
[----:B------:R-:W3:Y:S04]  /*182c0*/  LDL.LU.64 R178, [R1+0x7c0] ;  /* 0x0007c00001b27983 */ /* 0x000ee80000300a00 */
[----:B------:R-:W-:Y:S01]  /*182d0*/  LDGSTS.E [R20+0x78000], desc[UR8][R160.64], !P2 ;  /* 0x78000000a0147fae */ /* 0x000fe2000d121848 */
[----:B------:R-:W1:Y:S03]  /*182e0*/  LDC R79, c[0x0][0x230] ;  /* 0x00008c00ff4f7b82 */ /* 0x000e660000000800 */
[----:B------:R-:W-:Y:S04]  /*182f0*/  LDGSTS.E [R20+0x7c000], desc[UR8][R158.64], !P2 ;  /* 0x7c0000009e147fae */ /* 0x000fe8000d121848 */
[----:B------:R-:W-:Y:S01]  /*18300*/  LDGSTS.E [R20+0x78004], desc[UR8][R156.64], !P3 ;  /* 0x780040009c147fae */ /* 0x000fe2000d921848 */
[----:B------:R-:W1:Y:S03]  /*18310*/  LDC R81, c[0x0][0x230] ;  /* 0x00008c00ff517b82 */ /* 0x000e660000000800 */
[----:B------:R-:W-:Y:S04]  /*18320*/  LDGSTS.E [R20+0x7c004], desc[UR8][R154.64], !P3 ;  /* 0x7c0040009a147fae */ /* 0x000fe8000d921848 */
[----:B------:R2:W-:Y:S04]  /*18330*/  LDGSTS.E [R20+0x78008], desc[UR8][R152.64], !P4 ;  /* 0x7800800098147fae */ /* 0x0005e8000e121848 */
[----:B------:R4:W-:Y:S04]  /*18340*/  LDGSTS.E [R20+0x7c008], desc[UR8][R22.64], !P4 ;  /* 0x7c00800016147fae */ /* 0x0009e8000e121848 */
[----:B------:R3:W-:Y:S04]  /*18350*/  LDGSTS.E [R20+0x7800c], desc[UR8][R4.64], !P5 ;  /* 0x7800c00004147fae */ /* 0x0007e8000e921848 */
[----:B------:R3:W-:Y:S01]  /*18360*/  LDGSTS.E [R20+0x7c00c], desc[UR8][R2.64], !P5 ;  /* 0x7c00c00002147fae */ /* 0x0007e2000e921848 */
[----:B--2---:R-:W-:-:S03]  /*18370*/  IMAD.WIDE R152, R6, 0x4, R190 ;  /* 0x0000000406987825 */ /* 0x004fc600078e02be */
[----:B------:R-:W2:Y:S01]  /*18380*/  LDL.LU.64 R190, [R1+0x7b0] ;  /* 0x0007b00001be7983 */ /* 0x000ea20000300a00 */
[----:B----4-:R-:W-:-:S03]  /*18390*/  IMAD.WIDE R22, R6, 0x4, R242 ;  /* 0x0000000406167825 */ /* 0x010fc600078e02f2 */
[----:B------:R4:W-:Y:S01]  /*183a0*/  STL.64 [R1+0x108], R152 ;  /* 0x0001089801007387 */ /* 0x0009e20000100a00 */
[----:B---3--:R-:W-:-:S03]  /*183b0*/  IMAD.WIDE R4, R6, 0x4, R234 ;  /* 0x0000000406047825 */ /* 0x008fc600078e02ea */
[----:B------:R3:W-:Y:S01]  /*183c0*/  STL.64 [R1+0x110], R22 ;  /* 0x0001101601007387 */ /* 0x0007e20000100a00 */
[----:B------:R-:W-:-:S03]  /*183d0*/  IMAD.WIDE R2, R6, 0x4, R236 ;  /* 0x0000000406027825 */ /* 0x000fc600078e02ec */
[----:B------:R-:W2:Y:S04]  /*183e0*/  LDL.LU.64 R242, [R1+0x7a0] ;  /* 0x0007a00001f27983 */ /* 0x000ea80000300a00 */
[----:B------:R3:W-:Y:S04]  /*183f0*/  STL.64 [R1+0x118], R4 ;  /* 0x0001180401007387 */ /* 0x0007e80000100a00 */
[----:B------:R3:W-:Y:S04]  /*18400*/  STL.64 [R1+0x120], R2 ;  /* 0x0001200201007387 */ /* 0x0007e80000100a00 */
[----:B------:R-:W2:Y:S04]  /*18410*/  LDL.LU.64 R234, [R1+0x790] ;  /* 0x0007900001ea7983 */ /* 0x000ea80000300a00 */
[----:B------:R-:W2:Y:S01]  /*18420*/  LDL.LU.64 R236, [R1+0x780] ;  /* 0x0007800001ec7983 */ /* 0x000ea20000300a00 */
[----:B------:R-:W-:-:S02]  /*18430*/  VIADD R74, R76, 0xfffffe77 ;  /* 0xfffffe774c4a7836 */ /* 0x000fc40000000000 */
[----:B------:R-:W-:Y:S01]  /*18440*/  VIADD R21, R77, 0xfffffe76 ;  /* 0xfffffe764d157836 */ /* 0x000fe20000000000 */
[----:B-1----:R-:W-:Y:S01]  /*18450*/  IADD3 R75, R75, -0x18b, RZ ;  /* 0xfffffe754b4b7810 */ /* 0x002fe20007ffe0ff */
[----:B------:R-:W-:Y:S01]  /*18460*/  VIADD R20, R80, 0xfffffe56 ;  /* 0xfffffe5650147836 */ /* 0x000fe20000000000 */
[----:B------:R-:W-:Y:S01]  /*18470*/  ISETP.GE.U32.AND P2, PT, R74, 0x7ffffdf8, PT ;  /* 0x7ffffdf84a00780c */ /* 0x000fe20003f46070 */
[----:B------:R-:W-:Y:S01]  /*18480*/  VIADD R74, R78, 0xfffffe74 ;  /* 0xfffffe744e4a7836 */ /* 0x000fe20000000000 */
[----:B------:R-:W-:Y:S01]  /*18490*/  ISETP.GE.U32.AND P3, PT, R21, 0x7ffffdf7, PT ;  /* 0x7ffffdf71500780c */ /* 0x000fe20003f66070 */
[----:B------:R-:W-:Y:S01]  /*184a0*/  VIADD R21, R79, 0xfffffe57 ;  /* 0xfffffe574f157836 */ /* 0x000fe20000000000 */
[----:B------:R-:W-:Y:S01]  /*184b0*/  ISETP.GE.U32.AND P4, PT, R75, 0x7ffffdf6, PT ;  /* 0x7ffffdf64b00780c */ /* 0x000fe20003f86070 */
[----:B------:R-:W-:Y:S01]  /*184c0*/  IMAD.WIDE R174, R6, 0x4, R174 ;  /* 0x0000000406ae7825 */ /* 0x000fe200078e02ae */
[----:B------:R-:W-:Y:S01]  /*184d0*/  ISETP.GE.U32.AND P5, PT, R74, 0x7ffffdf5, PT ;  /* 0x7ffffdf54a00780c */ /* 0x000fe20003fa6070 */
[----:B------:R-:W1:Y:S01]  /*184e0*/  LDC R76, c[0x0][0x230] ;  /* 0x00008c00ff4c7b82 */ /* 0x000e620000000800 */
[----:B------:R-:W-:-:S02]  /*184f0*/  ISETP.GE.U32.AND P6, PT, R21, 0x7ffffdd8, PT ;  /* 0x7ffffdd81500780c */ /* 0x000fc40003fc6070 */
[----:B------:R-:W-:Y:S01]  /*18500*/  ISETP.GE.U32.AND P0, PT, R20, 0x7ffffdd7, PT ;  /* 0x7ffffdd71400780c */ /* 0x000fe20003f06070 */
[C---:B------:R-:W-:Y:S01]  /*18510*/  IMAD.WIDE R172, R6.reuse, 0x4, R172 ;  /* 0x0000000406ac7825 */ /* 0x040fe200078e02ac */
[----:B------:R-:W-:Y:S01]  /*18520*/  IADD3 R21, R81, -0x1ab, RZ ;  /* 0xfffffe5551157810 */ /* 0x000fe20007ffe0ff */
[----:B------:R-:W-:Y:S02]  /*18530*/  LDGSTS.E [R19+0x60000], desc[UR8][R164.64], !P2 ;  /* 0x60000000a4137fae */ /* 0x000fe4000d121848 */
[C---:B------:R-:W-:Y:S01]  /*18540*/  IMAD.WIDE R192, R6.reuse, 0x4, R192 ;  /* 0x0000000406c07825 */ /* 0x040fe200078e02c0 */
[----:B------:R-:W1:Y:S01]  /*18550*/  LDC R77, c[0x0][0x230] ;  /* 0x00008c00ff4d7b82 */ /* 0x000e620000000800 */
[----:B------:R-:W-:Y:S02]  /*18560*/  LDGSTS.E [R19+0x64000], desc[UR8][R166.64], !P2 ;  /* 0x64000000a6137fae */ /* 0x000fe4000d121848 */
[----:B------:R-:W-:Y:S02]  /*18570*/  IMAD.WIDE R176, R6, 0x4, R176 ;  /* 0x0000000406b07825 */ /* 0x000fe400078e02b0 */
[----:B------:R-:W-:Y:S01]  /*18580*/  LDGSTS.E [R19+0x60004], desc[UR8][R170.64], !P3 ;  /* 0x60004000aa137fae */ /* 0x000fe2000d921848 */
[----:B------:R-:W-:Y:S01]  /*18590*/  ISETP.GE.U32.AND P2, PT, R21, 0x7ffffdd6, PT ;  /* 0x7ffffdd61500780c */ /* 0x000fe20003f46070 */
[----:B------:R-:W-:Y:S01]  /*185a0*/  VIADD R20, R82, 0xfffffe54 ;  /* 0xfffffe5452147836 */ /* 0x000fe20000000000 */
[----:B------:R-:W1:Y:S01]  /*185b0*/  LDC R75, c[0x0][0x230] ;  /* 0x00008c00ff4b7b82 */ /* 0x000e620000000800 */
[----:B------:R-:W-:Y:S04]  /*185c0*/  LDGSTS.E [R19+0x64004], desc[UR8][R168.64], !P3 ;  /* 0x64004000a8137fae */ /* 0x000fe8000d921848 */
[----:B------:R-:W-:Y:S03]  /*185d0*/  LDGSTS.E [R19+0x60008], desc[UR8][R174.64], !P4 ;  /* 0x60008000ae137fae */ /* 0x000fe6000e121848 */
[----:B------:R-:W1:Y:S01]  /*185e0*/  LDC R79, c[0x0][0x230] ;  /* 0x00008c00ff4f7b82 */ /* 0x000e620000000800 */
[----:B------:R-:W-:Y:S01]  /*185f0*/  LDGSTS.E [R19+0x64008], desc[UR8][R172.64], !P4 ;  /* 0x64008000ac137fae */ /* 0x000fe2000e121848 */
[----:B------:R-:W-:-:S03]  /*18600*/  ISETP.GE.U32.AND P3, PT, R20, 0x7ffffdd5, PT ;  /* 0x7ffffdd51400780c */ /* 0x000fc60003f66070 */
[----:B------:R-:W-:Y:S03]  /*18610*/  LDGSTS.E [R19+0x6000c], desc[UR8][R192.64], !P5 ;  /* 0x6000c000c0137fae */ /* 0x000fe6000e921848 */
[----:B------:R-:W1:Y:S01]  /*18620*/  LDC R78, c[0x0][0x230] ;  /* 0x00008c00ff4e7b82 */ /* 0x000e620000000800 */
[----:B------:R-:W-:Y:S04]  /*18630*/  LDGSTS.E [R19+0x6400c], desc[UR8][R176.64], !P5 ;  /* 0x6400c000b0137fae */ /* 0x000fe8000e921848 */
[----:B------:R4:W-:Y:S03]  /*18640*/  LDGSTS.E [R19+0x68000], desc[UR8][R152.64], !P6 ;  /* 0x6800000098137fae */ /* 0x0009e6000f121848 */
[----:B------:R-:W1:Y:S01]  /*18650*/  LDC R80, c[0x0][0x230] ;  /* 0x00008c00ff507b82 */ /* 0x000e620000000800 */
[----:B------:R3:W-:Y:S04]  /*18660*/  LDGSTS.E [R19+0x6c000], desc[UR8][R22.64], !P6 ;  /* 0x6c00000016137fae */ /* 0x0007e8000f121848 */
[----:B------:R3:W-:Y:S03]  /*18670*/  LDGSTS.E [R19+0x68004], desc[UR8][R4.64], !P0 ;  /* 0x6800400004137fae */ /* 0x0007e6000c121848 */
[----:B------:R-:W1:Y:S01]  /*18680*/  LDC R74, c[0x0][0x230] ;  /* 0x00008c00ff4a7b82 */ /* 0x000e620000000800 */
[C---:B----4-:R-:W-:Y:S01]  /*18690*/  IMAD.WIDE R152, R6.reuse, 0x4, R200 ;  /* 0x0000000406987825 */ /* 0x050fe200078e02c8 */
[----:B------:R4:W-:Y:S03]  /*186a0*/  LDGSTS.E [R19+0x6c004], desc[UR8][R2.64], !P0 ;  /* 0x6c00400002137fae */ /* 0x0009e6000c121848 */
[C---:B---3--:R-:W-:Y:S01]  /*186b0*/  IMAD.WIDE R22, R6.reuse, 0x4, R198 ;  /* 0x0000000406167825 */ /* 0x048fe200078e02c6 */
[----:B------:R2:W-:Y:S02]  /*186c0*/  STL.64 [R1+0x128], R152 ;  /* 0x0001289801007387 */ /* 0x0005e40000100a00 */
[----:B------:R-:W3:Y:S01]  /*186d0*/  LDC R81, c[0x0][0x230] ;  /* 0x00008c00ff517b82 */ /* 0x000ee20000000800 */
[C---:B------:R-:W-:Y:S01]  /*186e0*/  IMAD.WIDE R4, R6.reuse, 0x4, R194 ;  /* 0x0000000406047825 */ /* 0x040fe200078e02c2 */
[----:B------:R2:W-:Y:S03]  /*186f0*/  STL.64 [R1+0x130], R22 ;  /* 0x0001301601007387 */ /* 0x0005e60000100a00 */
[C---:B----4-:R-:W-:Y:S01]  /*18700*/  IMAD.WIDE R2, R6.reuse, 0x4, R178 ;  /* 0x0000000406027825 */ /* 0x050fe200078e02b2 */
[----:B------:R4:W-:Y:S04]  /*18710*/  STL.64 [R1+0x138], R4 ;  /* 0x0001380401007387 */ /* 0x0009e80000100a00 */
[----:B------:R4:W-:Y:S04]  /*18720*/  STL.64 [R1+0x140], R2 ;  /* 0x0001400201007387 */ /* 0x0009e80000100a00 */
[----:B------:R2:W-:Y:S04]  /*18730*/  LDGSTS.E [R19+0x68008], desc[UR8][R152.64], !P2 ;  /* 0x6800800098137fae */ /* 0x0005e8000d121848 */
        /* <DEDUP_REMOVED lines=12> */
[----:B----4-:R-:W-:-:S05]  /*18800*/  IMAD.WIDE R22, R6, 0x4, R242 ;  /* 0x0000000406167825 */ /* 0x010fca00078e02f2 */
[----:B------:R-:W-:Y:S04]  /*18810*/  STL.64 [R1+0x598], R22 ;  /* 0x0005981601007387 */ /* 0x000fe80000100a00 */
[----:B------:R-:W4:Y:S01]  /*18820*/  LDL.LU.64 R194, [R1+0x760] ;  /* 0x0007600001c27983 */ /* 0x000f220000300a00 */
[----:B-1----:R-:W-:-:S04]  /*18830*/  IMAD.WIDE R4, R6, 0x4, R234 ;  /* 0x0000000406047825 */ /* 0x002fc800078e02ea */
[----:B------:R-:W-:Y:S01]  /*18840*/  IMAD.WIDE R2, R6, 0x4, R236 ;  /* 0x0000000406027825 */ /* 0x000fe200078e02ec */
[----:B------:R1:W-:Y:S04]  /*18850*/  STL.64 [R1+0x5a8], R4 ;  /* 0x0005a80401007387 */ /* 0x0003e80000100a00 */
[----:B------:R-:W4:Y:S04]  /*18860*/  LDL.LU.64 R190, [R1+0x740] ;  /* 0x0007400001be7983 */ /* 0x000f280000300a00 */
        /* <DEDUP_REMOVED lines=14> */
[----:B---3--:R-:W-:-:S04]  /*18950*/  IMAD.WIDE R182, R6, 0x4, R210 ;  /* 0x0000000406b67825 */ /* 0x008fc800078e02d2 */
        /* <DEDUP_REMOVED lines=9> */
[----:B------:R1:W-:Y:S03]  /*189f0*/  STL.64 [R1+0x718], R152 ;  /* 0x0007189801007387 */ /* 0x0003e60000100a00 */
[----:B------:R-:W-:-:S05]  /*18a00*/  IMAD.WIDE R180, R6, 0x4, R198 ;  /* 0x0000000406b47825 */ /* 0x000fca00078e02c6 */
[----:B------:R-:W-:Y:S01]  /*18a10*/  STL.64 [R1+0x5c8], R180 ;  /* 0x0005c8b401007387 */ /* 0x000fe20000100a00 */
[----:B----4-:R-:W-:-:S03]  /*18a20*/  IMAD.WIDE R162, R6, 0x4, R194 ;  /* 0x0000000406a27825 */ /* 0x010fc600078e02c2 */
[----:B------:R-:W-:Y:S04]  /*18a30*/  STL.64 [R1+0x720], R4 ;  /* 0x0007200401007387 */ /* 0x000fe80000100a00 */
[----:B------:R-:W-:Y:S01]  /*18a40*/  STL.64 [R1+0x5e8], R162 ;  /* 0x0005e8a201007387 */ /* 0x000fe20000100a00 */
[----:B------:R-:W-:-:S04]  /*18a50*/  IMAD.WIDE R158, R6, 0x4, R190 ;  /* 0x00000004069e7825 */ /* 0x000fc800078e02be */
[C---:B------:R-:W-:Y:S01]  /*18a60*/  IMAD.WIDE R154, R6.reuse, 0x4, R242 ;  /* 0x00000004069a7825 */ /* 0x040fe200078e02f2 */
[----:B------:R-:W-:Y:S03]  /*18a70*/  STL.64 [R1+0x6e0], R158 ;  /* 0x0006e09e01007387 */ /* 0x000fe60000100a00 */
[C---:B------:R-:W-:Y:S01]  /*18a80*/  IMAD.WIDE R22, R6.reuse, 0x4, R234 ;  /* 0x0000000406167825 */ /* 0x040fe200078e02ea */
[----:B------:R-:W-:Y:S03]  /*18a90*/  STL.64 [R1+0x6e8], R154 ;  /* 0x0006e89a01007387 */ /* 0x000fe60000100a00 */
[----:B------:R-:W-:Y:S01]  /*18aa0*/  IMAD.WIDE R2, R6, 0x4, R236 ;  /* 0x0000000406027825 */ /* 0x000fe200078e02ec */
[----:B------:R2:W-:Y:S04]  /*18ab0*/  STL.64 [R1+0x6f0], R22 ;  /* 0x0006f01601007387 */ /* 0x0005e80000100a00 */
[----:B------:R4:W-:Y:S04]  /*18ac0*/  STL.64 [R1+0x700], R2 ;  /* 0x0007000201007387 */ /* 0x0009e80000100a00 */
[----:B------:R-:W3:Y:S04]  /*18ad0*/  LDL.LU.64 R190, [R1+0x6c0] ;  /* 0x0006c00001be7983 */ /* 0x000ee80000300a00 */
[----:B------:R-:W2:Y:S04]  /*18ae0*/  LDL.LU.64 R242, [R1+0x6b0] ;  /* 0x0006b00001f27983 */ /* 0x000ea80000300a00 */
[----:B------:R-:W4:Y:S04]  /*18af0*/  LDL.LU.64 R234, [R1+0x6a0] ;  /* 0x0006a00001ea7983 */ /* 0x000f280000300a00 */
[----:B------:R-:W4:Y:S01]  /*18b00*/  LDL.LU.64 R236, [R1+0x690] ;  /* 0x0006900001ec7983 */ /* 0x000f220000300a00 */
[----:B------:R-:W-:Y:S01]  /*18b10*/  IADD3 R21, R75, -0x1cb, RZ ;  /* 0xfffffe354b157810 */ /* 0x000fe20007ffe0ff */
[----:B------:R-:W-:Y:S01]  /*18b20*/  VIADD R20, R79, 0xfffffe34 ;  /* 0xfffffe344f147836 */ /* 0x000fe20000000000 */
[----:B------:R-:W1:Y:S01]  /*18b30*/  LDC R75, c[0x0][0x230] ;  /* 0x00008c00ff4b7b82 */ /* 0x000e620000000800 */
[----:B------:R-:W4:Y:S01]  /*18b40*/  LDL.LU.64 R198, [R1+0x680] ;  /* 0x0006800001c67983 */ /* 0x000f220000300a00 */
[----:B------:R-:W-:-:S02]  /*18b50*/  ISETP.GE.U32.AND P6, PT, R21, 0x7ffffdb6, PT ;  /* 0x7ffffdb61500780c */ /* 0x000fc40003fc6070 */
[----:B------:R-:W-:Y:S01]  /*18b60*/  ISETP.GE.U32.AND P0, PT, R20, 0x7ffffdb5, PT ;  /* 0x7ffffdb51400780c */ /* 0x000fe20003f06070 */
[----:B------:R-:W4:Y:S03]  /*18b70*/  LDL.LU.64 R200, [R1+0x670] ;  /* 0x0006700001c87983 */ /* 0x000f260000300a00 */
[----:B------:R-:W1:Y:S01]  /*18b80*/  LDC R79, c[0x0][0x230] ;  /* 0x00008c00ff4f7b82 */ /* 0x000e620000000800 */
[----:B------:R-:W4:Y:S04]  /*18b90*/  LDL.LU.64 R202, [R1+0x660] ;  /* 0x0006600001ca7983 */ /* 0x000f280000300a00 */
[----:B------:R-:W4:Y:S04]  /*18ba0*/  LDL.LU.64 R204, [R1+0x650] ;  /* 0x0006500001cc7983 */ /* 0x000f280000300a00 */
[----:B------:R-:W-:Y:S04]  /*18bb0*/  LDGSTS.E [R19+0x70008], desc[UR8][R182.64], !P6 ;  /* 0x70008000b6137fae */ /* 0x000fe8000f121848 */
[----:B------:R-:W-:Y:S04]  /*18bc0*/  LDGSTS.E [R19+0x74008], desc[UR8][R180.64], !P6 ;  /* 0x74008000b4137fae */ /* 0x000fe8000f121848 */
[----:B------:R2:W-:Y:S04]  /*18bd0*/  LDGSTS.E [R19+0x7000c], desc[UR8][R178.64], !P0 ;  /* 0x7000c000b2137fae */ /* 0x0005e8000c121848 */
[----:B------:R-:W1:Y:S01]  /*18be0*/  LDL.LU.64 R206, [R1+0x640] ;  /* 0x0006400001ce7983 */ /* 0x000e620000300a00 */
[----:B---3--:R-:W-:-:S03]  /*18bf0*/  IMAD.WIDE R184, R6, 0x4, R190 ;  /* 0x0000000406b87825 */ /* 0x008fc600078e02be */
[----:B------:R-:W-:Y:S01]  /*18c00*/  LDGSTS.E [R19+0x7400c], desc[UR8][R162.64], !P0 ;  /* 0x7400c000a2137fae */ /* 0x000fe2000c121848 */
[----:B--2---:R-:W-:-:S03]  /*18c10*/  IMAD.WIDE R178, R6, 0x4, R242 ;  /* 0x0000000406b27825 */ /* 0x004fc600078e02f2 */
[----:B------:R-:W2:Y:S01]  /*18c20*/  LDL.LU.64 R242, [R1+0x630] ;  /* 0x0006300001f27983 */ /* 0x000ea20000300a00 */
[----:B----4-:R-:W-:-:S03]  /*18c30*/  IMAD.WIDE R194, R6, 0x4, R234 ;  /* 0x0000000406c27825 */ /* 0x010fc600078e02ea */
[----:B------:R-:W3:Y:S01]  /*18c40*/  LDL.LU.64 R234, [R1+0x620] ;  /* 0x0006200001ea7983 */ /* 0x000ee20000300a00 */
[----:B------:R-:W-:-:S03]  /*18c50*/  IMAD.WIDE R190, R6, 0x4, R236 ;  /* 0x0000000406be7825 */ /* 0x000fc600078e02ec */
[----:B------:R-:W4:Y:S01]  /*18c60*/  LDL.LU.64 R236, [R1+0x610] ;  /* 0x0006100001ec7983 */ /* 0x000f220000300a00 */
[----:B------:R-:W-:Y:S02]  /*18c70*/  VIADD R21, R78, 0xfffffe17 ;  /* 0xfffffe174e157836 */ /* 0x000fe40000000000 */
[----:B------:R-:W-:Y:S01]  /*18c80*/  VIADD R20, R80, 0xfffffe16 ;  /* 0xfffffe1650147836 */ /* 0x000fe20000000000 */
[----:B------:R-:W4:Y:S01]  /*18c90*/  LDL.LU.64 R188, [R1+0x600] ;  /* 0x0006000001bc7983 */ /* 0x000f220000300a00 */
[----:B------:R-:W4:Y:S01]  /*18ca0*/  LDC R78, c[0x0][0x230] ;  /* 0x00008c00ff4e7b82 */ /* 0x000f220000000800 */
[----:B------:R-:W-:Y:S02]  /*18cb0*/  ISETP.GE.U32.AND P2, PT, R21, 0x7ffffd98, PT ;  /* 0x7ffffd981500780c */ /* 0x000fe40003f46070 */
[----:B------:R-:W-:Y:S01]  /*18cc0*/  IADD3 R21, R74, -0x1eb, RZ ;  /* 0xfffffe154a157810 */ /* 0x000fe20007ffe0ff */
[----:B------:R-:W4:Y:S01]  /*18cd0*/  LDL.LU.64 R218, [R1+0x5f0] ;  /* 0x0005f00001da7983 */ /* 0x000f220000300a00 */
[----:B------:R-:W-:Y:S01]  /*18ce0*/  ISETP.GE.U32.AND P3, PT, R20, 0x7ffffd97, PT ;  /* 0x7ffffd971400780c */ /* 0x000fe20003f66070 */
[----:B------:R-:W-:Y:S01]  /*18cf0*/  VIADD R20, R77, 0xfffffe14 ;  /* 0xfffffe144d147836 */ /* 0x000fe20000000000 */
[----:B------:R-:W-:Y:S01]  /*18d00*/  ISETP.GE.U32.AND P4, PT, R21, 0x7ffffd96, PT ;  /* 0x7ffffd961500780c */ /* 0x000fe20003f86070 */
[----:B------:R-:W4:Y:S01]  /*18d10*/  LDL.LU.64 R214, [R1+0x5e0] ;  /* 0x0005e00001d67983 */ /* 0x000f220000300a00 */
[----:B------:R-:W4:Y:S02]  /*18d20*/  LDC R74, c[0x0][0x230] ;  /* 0x00008c00ff4a7b82 */ /* 0x000f240000000800 */
[----:B------:R-:W-:Y:S01]  /*18d30*/  ISETP.GE.U32.AND P5, PT, R20, 0x7ffffd95, PT ;  /* 0x7ffffd951400780c */ /* 0x000fe20003fa6070 */
[----:B------:R-:W4:Y:S04]  /*18d40*/  LDL.LU.64 R210, [R1+0x5d0] ;  /* 0x0005d00001d27983 */ /* 0x000f280000300a00 */
[----:B------:R-:W-:Y:S01]  /*18d50*/  LDGSTS.E [R19+0x78000], desc[UR8][R160.64], !P2 ;  /* 0x78000000a0137fae */ /* 0x000fe2000d121848 */
[----:B------:R-:W4:Y:S03]  /*18d60*/  LDC R77, c[0x0][0x230] ;  /* 0x00008c00ff4d7b82 */ /* 0x000f260000000800 */
[----:B------:R-:W-:Y:S04]  /*18d70*/  LDGSTS.E [R19+0x7c000], desc[UR8][R158.64], !P2 ;  /* 0x7c0000009e137fae */ /* 0x000fe8000d121848 */
[----:B------:R-:W-:Y:S01]  /*18d80*/  LDGSTS.E [R19+0x78004], desc[UR8][R156.64], !P3 ;  /* 0x780040009c137fae */ /* 0x000fe2000d921848 */
[----:B------:R-:W4:Y:S03]  /*18d90*/  LDC R80, c[0x0][0x230] ;  /* 0x00008c00ff507b82 */ /* 0x000f260000000800 */
[----:B------:R-:W-:Y:S04]  /*18da0*/  LDGSTS.E [R19+0x7c004], desc[UR8][R154.64], !P3 ;  /* 0x7c0040009a137fae */ /* 0x000fe8000d921848 */
[----:B------:R1:W-:Y:S04]  /*18db0*/  LDGSTS.E [R19+0x78008], desc[UR8][R152.64], !P4 ;  /* 0x7800800098137fae */ /* 0x0003e8000e121848 */
[----:B------:R2:W-:Y:S04]  /*18dc0*/  LDGSTS.E [R19+0x7c008], desc[UR8][R22.64], !P4 ;  /* 0x7c00800016137fae */ /* 0x0005e8000e121848 */
[----:B------:R3:W-:Y:S01]  /*18dd0*/  LDGSTS.E [R19+0x7800c], desc[UR8][R4.64], !P5 ;  /* 0x7800c00004137fae */ /* 0x0007e2000e921848 */
[----:B-1----:R-:W-:-:S03]  /*18de0*/  IMAD.WIDE R152, R6, 0x4, R206 ;  /* 0x0000000406987825 */ /* 0x002fc600078e02ce */
[----:B------:R4:W-:Y:S04]  /*18df0*/  LDGSTS.E [R19+0x7c00c], desc[UR8][R2.64], !P5 ;  /* 0x7c00c00002137fae */ /* 0x0009e8000e921848 */
[----:B------:R-:W4:Y:S04]  /*18e00*/  LDL.LU.64 R206, [R1+0x5c0] ;  /* 0x0005c00001ce7983 */ /* 0x000f280000300a00 */
[----:B------:R1:W-:Y:S01]  /*18e10*/  STL.64 [R1+0x148], R152 ;  /* 0x0001489801007387 */ /* 0x0003e20000100a00 */
[----:B--2---:R-:W-:-:S04]  /*18e20*/  IMAD.WIDE R22, R6, 0x4, R242 ;  /* 0x0000000406167825 */ /* 0x004fc800078e02f2 */
[C---:B---3--:R-:W-:Y:S01]  /*18e30*/  IMAD.WIDE R4, R6.reuse, 0x4, R234 ;  /* 0x0000000406047825 */ /* 0x048fe200078e02ea */
[----:B------:R2:W-:Y:S03]  /*18e40*/  STL.64 [R1+0x150], R22 ;  /* 0x0001501601007387 */ /* 0x0005e60000100a00 */
[----:B----4-:R-:W-:Y:S01]  /*18e50*/  IMAD.WIDE R2, R6, 0x4, R236 ;  /* 0x0000000406027825 */ /* 0x010fe200078e02ec */
[----:B------:R-:W3:Y:S04]  /*18e60*/  LDL.LU.64 R242, [R1+0x5b0] ;  /* 0x0005b00001f27983 */ /* 0x000ee80000300a00 */
[----:B------:R4:W-:Y:S04]  /*18e70*/  STL.64 [R1+0x158], R4 ;  /* 0x0001580401007387 */ /* 0x0009e80000100a00 */
[----:B------:R4:W-:Y:S04]  /*18e80*/  STL.64 [R1+0x160], R2 ;  /* 0x0001600201007387 */ /* 0x0009e80000100a00 */
[----:B------:R-:W3:Y:S04]  /*18e90*/  LDL.LU.64 R234, [R1+0x5a0] ;  /* 0x0005a00001ea7983 */ /* 0x000ee80000300a00 */
[----:B------:R-:W3:Y:S01]  /*18ea0*/  LDL.LU.64 R236, [R1+0x590] ;  /* 0x0005900001ec7983 */ /* 0x000ee20000300a00 */
[----:B------:R-:W-:-:S02]  /*18eb0*/  VIADD R21, R75, 0xfffffe73 ;  /* 0xfffffe734b157836 */ /* 0x000fc40000000000 */
[----:B------:R-:W-:Y:S01]  /*18ec0*/  VIADD R20, R76, 0xfffffe72 ;  /* 0xfffffe724c147836 */ /* 0x000fe20000000000 */
[----:B------:R-:W-:Y:S01]  /*18ed0*/  IADD3 R74, R74, -0x18f, RZ ;  /* 0xfffffe714a4a7810 */ /* 0x000fe20007ffe0ff */
        /* <DEDUP_REMOVED lines=8> */
[----:B------:R-:W3:Y:S01]  /*18f60*/  LDC R75, c[0x0][0x230] ;  /* 0x00008c00ff4b7b82 */ /* 0x000ee20000000800 */
[----:B------:R-:W-:-:S02]  /*18f70*/  ISETP.GE.U32.AND P6, PT, R20, 0x7ffffdd4, PT ;  /* 0x7ffffdd41400780c */ /* 0x000fc40003fc6070 */
[----:B------:R-:W-:Y:S01]  /*18f80*/  ISETP.GE.U32.AND P0, PT, R19, 0x7ffffdd3, PT ;  /* 0x7ffffdd31300780c */ /* 0x000fe20003f06070 */
[----:B------:R-:W-:Y:S01]  /*18f90*/  IMAD.WIDE R200, R6, 0x4, R200 ;  /* 0x0000000406c87825 */ /* 0x000fe200078e02c8 */
[----:B------:R-:W-:Y:S01]  /*18fa0*/  IADD3 R20, R80, -0x1af, RZ ;  /* 0xfffffe5150147810 */ /* 0x000fe20007ffe0ff */
[----:B------:R-:W-:Y:S02]  /*18fb0*/  LDGSTS.E [R18+0x60000], desc[UR8][R184.64], !P2 ;  /* 0x60000000b8127fae */ /* 0x000fe4000d121848 */
[C---:B------:R-:W-:Y:S01]  /*18fc0*/  IMAD.WIDE R202, R6.reuse, 0x4, R202 ;  /* 0x0000000406ca7825 */ /* 0x040fe200078e02ca */
[----:B------:R-:W3:Y:S01]  /*18fd0*/  LDC R76, c[0x0][0x230] ;  /* 0x00008c00ff4c7b82 */ /* 0x000ee20000000800 */
[----:B------:R-:W-:Y:S02]  /*18fe0*/  LDGSTS.E [R18+0x64000], desc[UR8][R178.64], !P2 ;  /* 0x64000000b2127fae */ /* 0x000fe4000d121848 */
[----:B------:R-:W-:Y:S02]  /*18ff0*/  IMAD.WIDE R204, R6, 0x4, R204 ;  /* 0x0000000406cc7825 */ /* 0x000fe400078e02cc */
[----:B------:R-:W-:Y:S01]  /*19000*/  LDGSTS.E [R18+0x60004], desc[UR8][R194.64], !P3 ;  /* 0x60004000c2127fae */ /* 0x000fe2000d921848 */
[----:B------:R-:W-:Y:S01]  /*19010*/  ISETP.GE.U32.AND P2, PT, R20, 0x7ffffdd2, PT ;  /* 0x7ffffdd21400780c */ /* 0x000fe20003f46070 */
[----:B------:R-:W-:Y:S01]  /*19020*/  VIADD R19, R81, 0xfffffe50 ;  /* 0xfffffe5051137836 */ /* 0x000fe20000000000 */
[----:B------:R-:W3:Y:S01]  /*19030*/  LDC R74, c[0x0][0x230] ;  /* 0x00008c00ff4a7b82 */ /* 0x000ee20000000800 */
[----:B------:R-:W-:Y:S04]  /*19040*/  LDGSTS.E [R18+0x64004], desc[UR8][R190.64], !P3 ;  /* 0x64004000be127fae */ /* 0x000fe8000d921848 */
[----:B------:R-:W-:Y:S03]  /*19050*/  LDGSTS.E [R18+0x60008], desc[UR8][R198.64], !P4 ;  /* 0x60008000c6127fae */ /* 0x000fe6000e121848 */
[----:B------:R-:W3:Y:S01]  /*19060*/  LDC R78, c[0x0][0x230] ;  /* 0x00008c00ff4e7b82 */ /* 0x000ee20000000800 */
[----:B------:R-:W-:Y:S01]  /*19070*/  LDGSTS.E [R18+0x64008], desc[UR8][R200.64], !P4 ;  /* 0x64008000c8127fae */ /* 0x000fe2000e121848 */
[----:B------:R-:W-:-:S03]  /*19080*/  ISETP.GE.U32.AND P3, PT, R19, 0x7ffffdd1, PT ;  /* 0x7ffffdd11300780c */ /* 0x000fc60003f66070 */
[----:B------:R-:W-:Y:S03]  /*19090*/  LDGSTS.E [R18+0x6000c], desc[UR8][R202.64], !P5 ;  /* 0x6000c000ca127fae */ /* 0x000fe6000e921848 */
[----:B------:R-:W3:Y:S01]  /*190a0*/  LDC R77, c[0x0][0x230] ;  /* 0x00008c00ff4d7b82 */ /* 0x000ee20000000800 */
[----:B------:R-:W-:Y:S04]  /*190b0*/  LDGSTS.E [R18+0x6400c], desc[UR8][R204.64], !P5 ;  /* 0x6400c000cc127fae */ /* 0x000fe8000e921848 */
[----:B------:R1:W-:Y:S03]  /*190c0*/  LDGSTS.E [R18+0x68000], desc[UR8][R152.64], !P6 ;  /* 0x6800000098127fae */ /* 0x0003e6000f121848 */
[----:B------:R-:W3:Y:S01]  /*190d0*/  LDC R79, c[0x0][0x230] ;  /* 0x00008c00ff4f7b82 */ /* 0x000ee20000000800 */
[----:B------:R2:W-:Y:S04]  /*190e0*/  LDGSTS.E [R18+0x6c000], desc[UR8][R22.64], !P6 ;  /* 0x6c00000016127fae */ /* 0x0005e8000f121848 */
[----:B------:R4:W-:Y:S03]  /*190f0*/  LDGSTS.E [R18+0x68004], desc[UR8][R4.64], !P0 ;  /* 0x6800400004127fae */ /* 0x0009e6000c121848 */
[----:B------:R-:W3:Y:S01]  /*19100*/  LDC R21, c[0x0][0x230] ;  /* 0x00008c00ff157b82 */ /* 0x000ee20000000800 */
[C---:B-1----:R-:W-:Y:S01]  /*19110*/  IMAD.WIDE R152, R6.reuse, 0x4, R188 ;  /* 0x0000000406987825 */ /* 0x042fe200078e02bc */
[----:B------:R1:W-:Y:S03]  /*19120*/  LDGSTS.E [R18+0x6c004], desc[UR8][R2.64], !P0 ;  /* 0x6c00400002127fae */ /* 0x0003e6000c121848 */
[C---:B--2---:R-:W-:Y:S01]  /*19130*/  IMAD.WIDE R22, R6.reuse, 0x4, R218 ;  /* 0x0000000406167825 */ /* 0x044fe200078e02da */
[----:B------:R2:W-:Y:S02]  /*19140*/  STL.64 [R1+0x168], R152 ;  /* 0x0001689801007387 */ /* 0x0005e40000100a00 */
[----:B------:R-:W3:Y:S01]  /*19150*/  LDC R80, c[0x0][0x230] ;  /* 0x00008c00ff507b82 */ /* 0x000ee20000000800 */
[C---:B----4-:R-:W-:Y:S01]  /*19160*/  IMAD.WIDE R4, R6.reuse, 0x4, R214 ;  /* 0x0000000406047825 */ /* 0x050fe200078e02d6 */
[----:B------:R3:W-:Y:S03]  /*19170*/  STL.64 [R1+0x170], R22 ;  /* 0x0001701601007387 */ /* 0x0007e60000100a00 */
[C---:B-1----:R-:W-:Y:S01]  /*19180*/  IMAD.WIDE R2, R6.reuse, 0x4, R210 ;  /* 0x0000000406027825 */ /* 0x042fe200078e02d2 */
[----:B------:R1:W-:Y:S04]  /*19190*/  STL.64 [R1+0x178], R4 ;  /* 0x0001780401007387 */ /* 0x0003e80000100a00 */
[----:B------:R4:W-:Y:S04]  /*191a0*/  STL.64 [R1+0x180], R2 ;  /* 0x0001800201007387 */ /* 0x0009e80000100a00 */
[----:B------:R2:W-:Y:S04]  /*191b0*/  LDGSTS.E [R18+0x68008], desc[UR8][R152.64], !P2 ;  /* 0x6800800098127fae */ /* 0x0005e8000d121848 */
[----:B------:R-:W4:Y:S04]  /*191c0*/  LDL.LU.64 R250, [R1+0x580] ;  /* 0x0005800001fa7983 */ /* 0x000f280000300a00 */
[----:B------:R-:W4:Y:S01]  /*191d0*/  LDL.LU.64 R226, [R1+0x560] ;  /* 0x0005600001e27983 */ /* 0x000f220000300a00 */
[----:B--2---:R-:W-:-:S03]  /*191e0*/  IMAD.WIDE R152, R6, 0x4, R206 ;  /* 0x0000000406987825 */ /* 0x004fc600078e02ce */
[----:B------:R3:W-:Y:S04]  /*191f0*/  LDGSTS.E [R18+0x6c008], desc[UR8][R22.64], !P2 ;  /* 0x6c00800016127fae */ /* 0x0007e8000d121848 */
[----:B------:R-:W2:Y:S04]  /*19200*/  LDL.LU.64 R224, [R1+0x538] ;  /* 0x0005380001e07983 */ /* 0x000ea80000300a00 */
[----:B------:R-:W2:Y:S04]  /*19210*/  LDL.LU.64 R222, [R1+0x520] ;  /* 0x0005200001de7983 */ /* 0x000ea80000300a00 */
[----:B------:R1:W-:Y:S04]  /*19220*/  LDGSTS.E [R18+0x6800c], desc[UR8][R4.64], !P3 ;  /* 0x6800c00004127fae */ /* 0x0003e8000d921848 */
[----:B------:R-:W2:Y:S04]  /*19230*/  LDL.LU.64 R188, [R1+0x508] ;  /* 0x0005080001bc7983 */ /* 0x000ea80000300a00 */
[----:B------:R-:W2:Y:S04]  /*19240*/  LDL.LU.64 R218, [R1+0x4f8] ;  /* 0x0004f80001da7983 */ /* 0x000ea80000300a00 */
[----:B------:R4:W-:Y:S04]  /*19250*/  LDGSTS.E [R18+0x6c00c], desc[UR8][R2.64], !P3 ;  /* 0x6c00c00002127fae */ /* 0x0009e8000d921848 */
[----:B------:R2:W-:Y:S04]  /*19260*/  STL.64 [R1+0x568], R152 ;  /* 0x0005689801007387 */ /* 0x0005e80000100a00 */
[----:B------:R-:W2:Y:S01]  /*19270*/  LDL.LU.64 R214, [R1+0x570] ;  /* 0x0005700001d67983 */ /* 0x000ea20000300a00 */
[----:B---3--:R-:W-:-:S05]  /*19280*/  IMAD.WIDE R22, R6, 0x4, R242 ;  /* 0x0000000406167825 */ /* 0x008fca00078e02f2 */
[----:B------:R-:W-:Y:S04]  /*19290*/  STL.64 [R1+0x578], R22 ;  /* 0x0005781601007387 */ /* 0x000fe80000100a00 */
[----:B------:R-:W3:Y:S01]  /*192a0*/  LDL.LU.64 R210, [R1+0x540] ;  /* 0x0005400001d27983 */ /* 0x000ee20000300a00 */
[----:B-1----:R-:W-:-:S04]  /*192b0*/  IMAD.WIDE R4, R6, 0x4, R234 ;  /* 0x0000000406047825 */ /* 0x002fc800078e02ea */
[----:B----4-:R-:W-:Y:S01]  /*192c0*/  IMAD.WIDE R2, R6, 0x4, R236 ;  /* 0x0000000406027825 */ /* 0x010fe200078e02ec */
        /* <DEDUP_REMOVED lines=18> */
[----:B------:R-:W-:Y:S04]  /*193f0*/  STL.64 [R1+0x580], R186 ;  /* 0x000580ba01007387 */ /* 0x000fe80000100a00 */
[----:B------:R-:W-:Y:S01]  /*19400*/  STL.64 [R1+0x560], R180 ;  /* 0x000560b401007387 */ /* 0x000fe20000100a00 */
[----:B--2---:R-:W-:-:S04]  /*19410*/  IMAD.WIDE R160, R6, 0x4, R224 ;  /* 0x0000000406a07825 */ /* 0x004fc800078e02e0 */
[C---:B------:R-:W-:Y:S01]  /*19420*/  IMAD.WIDE R156, R6.reuse, 0x4, R222 ;  /* 0x00000004069c7825 */ /* 0x040fe200078e02de */
[----:B------:R-:W-:Y:S03]  /*19430*/  STL.64 [R1+0x538], R160 ;  /* 0x000538a001007387 */ /* 0x000fe60000100a00 */
[C---:B-1----:R-:W-:Y:S01]  /*19440*/  IMAD.WIDE R152, R6.reuse, 0x4, R188 ;  /* 0x0000000406987825 */ /* 0x042fe200078e02bc */
[----:B------:R1:W-:Y:S03]  /*19450*/  STL.64 [R1+0x6c0], R156 ;  /* 0x0006c09c01007387 */ /* 0x0003e60000100a00 */
[C---:B------:R-:W-:Y:S01]  /*19460*/  IMAD.WIDE R4, R6.reuse, 0x4, R218 ;  /* 0x0000000406047825 */ /* 0x040fe200078e02da */
[----:B------:R-:W-:Y:S03]  /*19470*/  STL.64 [R1+0x6d0], R152 ;  /* 0x0006d09801007387 */ /* 0x000fe60000100a00 */
[----:B------:R-:W-:-:S05]  /*19480*/  IMAD.WIDE R182, R6, 0x4, R214 ;  /* 0x0000000406b67825 */ /* 0x000fca00078e02d6 */
[----:B------:R-:W-:Y:S04]  /*19490*/  STL.64 [R1+0x4f8], R182 ;  /* 0x0004f8b601007387 */ /* 0x000fe80000100a00 */
[----:B------:R-:W-:Y:S01]  /*194a0*/  STL.64 [R1+0x6d8], R4 ;  /* 0x0006d80401007387 */ /* 0x000fe20000100a00 */
[----:B---3--:R-:W-:-:S05]  /*194b0*/  IMAD.WIDE R162, R6, 0x4, R210 ;  /* 0x0000000406a27825 */ /* 0x008fca00078e02d2 */
[----:B------:R-:W-:Y:S01]  /*194c0*/  STL.64 [R1+0x508], R162 ;  /* 0x000508a201007387 */ /* 0x000fe20000100a00 */
[----:B----4-:R-:W-:-:S04]  /*194d0*/  IMAD.WIDE R158, R6, 0x4, R206 ;  /* 0x00000004069e7825 */ /* 0x010fc800078e02ce */
[C---:B------:R-:W-:Y:S01]  /*194e0*/  IMAD.WIDE R154, R6.reuse, 0x4, R242 ;  /* 0x00000004069a7825 */ /* 0x040fe200078e02f2 */
[----:B------:R-:W-:Y:S03]  /*194f0*/  STL.64 [R1+0x520], R158 ;  /* 0x0005209e01007387 */ /* 0x000fe60000100a00 */
[C---:B------:R-:W-:Y:S01]  /*19500*/  IMAD.WIDE R22, R6.reuse, 0x4, R234 ;  /* 0x0000000406167825 */ /* 0x040fe200078e02ea */
[----:B------:R-:W-:Y:S03]  /*19510*/  STL.64 [R1+0x518], R154 ;  /* 0x0005189a01007387 */ /* 0x000fe60000100a00 */
[----:B------:R-:W-:Y:S01]  /*19520*/  IMAD.WIDE R2, R6, 0x4, R236 ;  /* 0x0000000406027825 */ /* 0x000fe200078e02ec */
[----:B------:R-:W-:Y:S04]  /*19530*/  STL.64 [R1+0x530], R22 ;  /* 0x0005301601007387 */ /* 0x000fe80000100a00 */
[----:B------:R2:W-:Y:S04]  /*19540*/  STL.64 [R1+0x6c8], R2 ;  /* 0x0006c80201007387 */ /* 0x0005e80000100a00 */
[----:B------:R-:W3:Y:S04]  /*19550*/  LDL.LU.64 R206, [R1+0x4d8] ;  /* 0x0004d80001ce7983 */ /* 0x000ee80000300a00 */
[----:B------:R-:W4:Y:S04]  /*19560*/  LDL.LU.64 R242, [R1+0x4d0] ;  /* 0x0004d00001f27983 */ /* 0x000f280000300a00 */
[----:B------:R-:W2:Y:S04]  /*19570*/  LDL.LU.64 R234, [R1+0x4c8] ;  /* 0x0004c80001ea7983 */ /* 0x000ea80000300a00 */
[----:B------:R-:W3:Y:S04]  /*19580*/  LDL.LU.64 R236, [R1+0x4c0] ;  /* 0x0004c00001ec7983 */ /* 0x000ee80000300a00 */
[----:B------:R-:W3:Y:S04]  /*19590*/  LDL.LU.64 R222, [R1+0x4b8] ;  /* 0x0004b80001de7983 */ /* 0x000ee80000300a00 */
[----:B------:R-:W3:Y:S04]  /*195a0*/  LDL.LU.64 R224, [R1+0x4b0] ;  /* 0x0004b00001e07983 */ /* 0x000ee80000300a00 */
[----:B------:R-:W3:Y:S04]  /*195b0*/  LDL.LU.64 R226, [R1+0x4a8] ;  /* 0x0004a80001e27983 */ /* 0x000ee80000300a00 */
[----:B------:R-:W3:Y:S04]  /*195c0*/  LDL.LU.64 R250, [R1+0x4a0] ;  /* 0x0004a00001fa7983 */ /* 0x000ee80000300a00 */
[----:B------:R-:W1:Y:S01]  /*195d0*/  LDL.LU.64 R188, [R1+0x498] ;  /* 0x0004980001bc7983 */ /* 0x000e620000300a00 */
[----:B------:R-:W-:Y:S01]  /*195e0*/  IADD3 R20, R74, -0x1cf, RZ ;  /* 0xfffffe314a147810 */ /* 0x000fe20007ffe0ff */
[----:B------:R-:W-:Y:S01]  /*195f0*/  VIADD R19, R78, 0xfffffe30 ;  /* 0xfffffe304e137836 */ /* 0x000fe20000000000 */
[----:B------:R-:W1:Y:S01]  /*19600*/  LDC R74, c[0x0][0x230] ;  /* 0x00008c00ff4a7b82 */ /* 0x000e620000000800 */
[----:B----4-:R-:W-:-:S04]  /*19610*/  IMAD.WIDE R210, R6, 0x4, R242 ;  /* 0x0000000406d27825 */ /* 0x010fc800078e02f2 */
[C---:B--2---:R-:W-:Y:S01]  /*19620*/  IMAD.WIDE R214, R6.reuse, 0x4, R234 ;  /* 0x0000000406d67825 */ /* 0x044fe200078e02ea */
[----:B------:R-:W2:Y:S03]  /*19630*/  LDL.LU.64 R242, [R1+0x490] ;  /* 0x0004900001f27983 */ /* 0x000ea60000300a00 */
[----:B---3--:R-:W-:Y:S01]  /*19640*/  IMAD.WIDE R218, R6, 0x4, R236 ;  /* 0x0000000406da7825 */ /* 0x008fe200078e02ec */
[----:B------:R-:W3:Y:S01]  /*19650*/  LDL.LU.64 R234, [R1+0x488] ;  /* 0x0004880001ea7983 */ /* 0x000ee20000300a00 */
[----:B------:R-:W-:Y:S01]  /*19660*/  ISETP.GE.U32.AND P6, PT, R20, 0x7ffffdb2, PT ;  /* 0x7ffffdb21400780c */ /* 0x000fe20003fc6070 */
[----:B------:R-:W4:Y:S02]  /*19670*/  LDC R78, c[0x0][0x230] ;  /* 0x00008c00ff4e7b82 */ /* 0x000f240000000800 */
[----:B------:R-:W4:Y:S01]  /*19680*/  LDL.LU.64 R236, [R1+0x480] ;  /* 0x0004800001ec7983 */ /* 0x000f220000300a00 */
[----:B------:R-:W-:Y:S01]  /*19690*/  ISETP.GE.U32.AND P0, PT, R19, 0x7ffffdb1, PT ;  /* 0x7ffffdb11300780c */ /* 0x000fe20003f06070 */
[----:B------:R-:W-:-:S02]  /*196a0*/  VIADD R20, R77, 0xfffffe13 ;  /* 0xfffffe134d147836 */ /* 0x000fc40000000000 */
[----:B------:R-:W-:Y:S01]  /*196b0*/  VIADD R19, R79, 0xfffffe12 ;  /* 0xfffffe124f137836 */ /* 0x000fe20000000000 */
[----:B------:R-:W4:Y:S01]  /*196c0*/  LDL.LU.64 R230, [R1+0x478] ;  /* 0x0004780001e67983 */ /* 0x000f220000300a00 */
[----:B------:R-:W4:Y:S01]  /*196d0*/  LDC R77, c[0x0][0x230] ;  /* 0x00008c00ff4d7b82 */ /* 0x000f220000000800 */
[----:B------:R-:W-:Y:S02]  /*196e0*/  ISETP.GE.U32.AND P2, PT, R20, 0x7ffffd94, PT ;  /* 0x7ffffd941400780c */ /* 0x000fe40003f46070 */
[----:B------:R-:W-:Y:S01]  /*196f0*/  ISETP.GE.U32.AND P3, PT, R19, 0x7ffffd93, PT ;  /* 0x7ffffd931300780c */ /* 0x000fe20003f66070 */
[----:B------:R-:W-:Y:S01]  /*19700*/  VIADD R19, R76, 0xfffffe10 ;  /* 0xfffffe104c137836 */ /* 0x000fe20000000000 */
[----:B------:R-:W-:Y:S01]  /*19710*/  IADD3 R20, R21, -0x1ef, RZ ;  /* 0xfffffe1115147810 */ /* 0x000fe20007ffe0ff */
[----:B------:R-:W-:Y:S01]  /*19720*/  LDGSTS.E [R18+0x70008], desc[UR8][R186.64], !P6 ;  /* 0x70008000ba127fae */ /* 0x000fe2000f121848 */
[----:B------:R-:W-:Y:S01]  /*19730*/  IMAD.WIDE R228, R6, 0x4, R250 ;  /* 0x0000000406e47825 */ /* 0x000fe200078e02fa */
[----:B------:R-:W4:Y:S01]  /*19740*/  LDC R21, c[0x0][0x230] ;  /* 0x00008c00ff157b82 */ /* 0x000f220000000800 */
[----:B------:R-:W-:Y:S01]  /*19750*/  ISETP.GE.U32.AND P4, PT, R20, 0x7ffffd92, PT ;  /* 0x7ffffd921400780c */ /* 0x000fe20003f86070 */
[----:B------:R-:W-:Y:S01]  /*19760*/  LDGSTS.E [R18+0x74008], desc[UR8][R182.64], !P6 ;  /* 0x74008000b6127fae */ /* 0x000fe2000f121848 */
[----:B------:R-:W-:-:S03]  /*19770*/  ISETP.GE.U32.AND P5, PT, R19, 0x7ffffd91, PT ;  /* 0x7ffffd911300780c */ /* 0x000fc60003fa6070 */
[----:B------:R-:W-:Y:S02]  /*19780*/  LDGSTS.E [R18+0x7000c], desc[UR8][R180.64], !P0 ;  /* 0x7000c000b4127fae */ /* 0x000fe4000c121848 */
[----:B------:R-:W4:Y:S02]  /*19790*/  LDC R76, c[0x0][0x230] ;  /* 0x00008c00ff4c7b82 */ /* 0x000f240000000800 */
[----:B------:R-:W-:Y:S04]  /*197a0*/  LDGSTS.E [R18+0x7400c], desc[UR8][R162.64], !P0 ;  /* 0x7400c000a2127fae */ /* 0x000fe8000c121848 */
[----:B------:R-:W-:Y:S02]  /*197b0*/  LDGSTS.E [R18+0x78000], desc[UR8][R160.64], !P2 ;  /* 0x78000000a0127fae */ /* 0x000fe4000d121848 */
[----:B------:R-:W4:Y:S02]  /*197c0*/  LDC R79, c[0x0][0x230] ;  /* 0x00008c00ff4f7b82 */ /* 0x000f240000000800 */
[----:B------:R-:W-:Y:S04]  /*197d0*/  LDGSTS.E [R18+0x7c000], desc[UR8][R158.64], !P2 ;  /* 0x7c0000009e127fae */ /* 0x000fe8000d121848 */
[----:B------:R1:W-:Y:S04]  /*197e0*/  LDGSTS.E [R18+0x78004], desc[UR8][R156.64], !P3 ;  /* 0x780040009c127fae */ /* 0x0003e8000d921848 */
[----:B------:R2:W-:Y:S04]  /*197f0*/  LDGSTS.E [R18+0x7c004], desc[UR8][R154.64], !P3 ;  /* 0x7c0040009a127fae */ /* 0x0005e8000d921848 */
[----:B------:R3:W-:Y:S04]  /*19800*/  LDGSTS.E [R18+0x78008], desc[UR8][R152.64], !P4 ;  /* 0x7800800098127fae */ /* 0x0007e8000e121848 */
[----:B------:R4:W-:Y:S04]  /*19810*/  LDGSTS.E [R18+0x7c008], desc[UR8][R22.64], !P4 ;  /* 0x7c00800016127fae */ /* 0x0009e8000e121848 */
[----:B------:R-:W-:Y:S04]  /*19820*/  LDGSTS.E [R18+0x7800c], desc[UR8][R4.64], !P5 ;  /* 0x7800c00004127fae */ /* 0x000fe8000e921848 */
[----:B------:R4:W-:Y:S01]  /*19830*/  LDGSTS.E [R18+0x7c00c], desc[UR8][R2.64], !P5 ;  /* 0x7c00c00002127fae */ /* 0x0009e2000e921848 */
[----:B-1----:R-:W-:-:S03]  /*19840*/  IMAD.WIDE R156, R6, 0x4, R188 ;  /* 0x00000004069c7825 */ /* 0x002fc600078e02bc */
[----:B------:R-:W4:Y:S04]  /*19850*/  LDL.LU.64 R2, [R1+0x470] ;  /* 0x0004700001027983 */ /* 0x000f280000300a00 */
[----:B------:R-:W4:Y:S04]  /*19860*/  LDL.LU.64 R4, [R1+0x468] ;  /* 0x0004680001047983 */ /* 0x000f280000300a00 */
[----:B------:R-:W4:Y:S04]  /*19870*/  LDL.LU.64 R250, [R1+0x460] ;  /* 0x0004600001fa7983 */ /* 0x000f280000300a00 */
[----:B------:R-:W4:Y:S04]  /*19880*/  LDL.LU.64 R188, [R1+0x458] ;  /* 0x0004580001bc7983 */ /* 0x000f280000300a00 */
[----:B------:R-:W-:Y:S01]  /*19890*/  STL.64 [R1+0x188], R156 ;  /* 0x0001889c01007387 */ /* 0x000fe20000100a00 */
[----:B--2---:R-:W-:-:S04]  /*198a0*/  IMAD.WIDE R154, R6, 0x4, R242 ;  /* 0x00000004069a7825 */ /* 0x004fc800078e02f2 */
[C---:B---3--:R-:W-:Y:S01]  /*198b0*/  IMAD.WIDE R152, R6.reuse, 0x4, R234 ;  /* 0x0000000406987825 */ /* 0x048fe200078e02ea */
[----:B------:R-:W-:Y:S03]  /*198c0*/  STL.64 [R1+0x190], R154 ;  /* 0x0001909a01007387 */ /* 0x000fe60000100a00 */
[----:B----4-:R-:W-:Y:S01]  /*198d0*/  IMAD.WIDE R22, R6, 0x4, R236 ;  /* 0x0000000406167825 */ /* 0x010fe200078e02ec */
[----:B------:R-:W2:Y:S04]  /*198e0*/  LDL.LU.64 R242, [R1+0x450] ;  /* 0x0004500001f27983 */ /* 0x000ea80000300a00 */
[----:B------:R1:W-:Y:S04]  /*198f0*/  STL.64 [R1+0x198], R152 ;  /* 0x0001989801007387 */ /* 0x0003e80000100a00 */
[----:B------:R3:W-:Y:S04]  /*19900*/  STL.64 [R1+0x1a0], R22 ;  /* 0x0001a01601007387 */ /* 0x0007e80000100a00 */
[----:B------:R-:W4:Y:S04]  /*19910*/  LDL.LU.64 R234, [R1+0x440] ;  /* 0x0004400001ea7983 */ /* 0x000f280000300a00 */
[----:B------:R-:W4:Y:S01]  /*19920*/  LDL.LU.64 R236, [R1+0x438] ;  /* 0x0004380001ec7983 */ /* 0x000f220000300a00 */
        /* <DEDUP_REMOVED lines=11> */
[----:B------:R-:W4:Y:S01]  /*199e0*/  LDC R74, c[0x0][0x230] ;  /* 0x00008c00ff4a7b82 */ /* 0x000f220000000800 */
[----:B------:R-:W-:-:S02]  /*199f0*/  ISETP.GE.U32.AND P6, PT, R19, 0x7ffffdd0, PT ;  /* 0x7ffffdd01300780c */ /* 0x000fc40003fc6070 */
[----:B------:R-:W-:Y:S01]  /*19a00*/  ISETP.GE.U32.AND P0, PT, R18, 0x7ffffdcf, PT ;  /* 0x7ffffdcf1200780c */ /* 0x000fe20003f06070 */
[C---:B------:R-:W-:Y:S02]  /*19a10*/  IMAD.WIDE R222, R6.reuse, 0x4, R222 ;  /* 0x0000000406de7825 */ /* 0x040fe400078e02de */
[----:B------:R-:W-:Y:S02]  /*19a20*/  LDGSTS.E [R17+0x60000], desc[UR8][R206.64], !P2 ;  /* 0x60000000ce117fae */ /* 0x000fe4000d121848 */
[C---:B------:R-:W-:Y:S01]  /*19a30*/  IMAD.WIDE R224, R6.reuse, 0x4, R224 ;  /* 0x0000000406e07825 */ /* 0x040fe200078e02e0 */
[----:B------:R-:W4:Y:S01]  /*19a40*/  LDC R75, c[0x0][0x230] ;  /* 0x00008c00ff4b7b82 */ /* 0x000f220000000800 */
[----:B------:R-:W-:Y:S02]  /*19a50*/  LDGSTS.E [R17+0x64000], desc[UR8][R210.64], !P2 ;  /* 0x64000000d2117fae */ /* 0x000fe4000d121848 */
[----:B------:R-:W-:Y:S02]  /*19a60*/  IMAD.WIDE R226, R6, 0x4, R226 ;  /* 0x0000000406e27825 */ /* 0x000fe400078e02e2 */
[----:B------:R-:W-:Y:S01]  /*19a70*/  LDGSTS.E [R17+0x60004], desc[UR8][R214.64], !P3 ;  /* 0x60004000d6117fae */ /* 0x000fe2000d921848 */
[----:B------:R-:W-:Y:S01]  /*19a80*/  IADD3 R19, R79, -0x1b3, RZ ;  /* 0xfffffe4d4f137810 */ /* 0x000fe20007ffe0ff */
[----:B------:R-:W-:Y:S01]  /*19a90*/  VIADD R18, R80, 0xfffffe4c ;  /* 0xfffffe4c50127836 */ /* 0x000fe20000000000 */
[----:B------:R-:W4:Y:S01]  /*19aa0*/  LDC R21, c[0x0][0x230] ;  /* 0x00008c00ff157b82 */ /* 0x000f220000000800 */
[----:B------:R-:W-:Y:S04]  /*19ab0*/  LDGSTS.E [R17+0x64004], desc[UR8][R218.64], !P3 ;  /* 0x64004000da117fae */ /* 0x000fe8000d921848 */
[----:B------:R-:W-:Y:S03]  /*19ac0*/  LDGSTS.E [R17+0x60008], desc[UR8][R222.64], !P4 ;  /* 0x60008000de117fae */ /* 0x000fe6000e121848 */
[----:B------:R-:W4:Y:S01]  /*19ad0*/  LDC R77, c[0x0][0x230] ;  /* 0x00008c00ff4d7b82 */ /* 0x000f220000000800 */
[----:B------:R-:W-:Y:S01]  /*19ae0*/  LDGSTS.E [R17+0x64008], desc[UR8][R224.64], !P4 ;  /* 0x64008000e0117fae */ /* 0x000fe2000e121848 */
[----:B------:R-:W-:-:S03]  /*19af0*/  ISETP.GE.U32.AND P2, PT, R19, 0x7ffffdce, PT ;  /* 0x7ffffdce1300780c */ /* 0x000fc60003f46070 */
[----:B------:R-:W-:Y:S03]  /*19b00*/  LDGSTS.E [R17+0x6000c], desc[UR8][R226.64], !P5 ;  /* 0x6000c000e2117fae */ /* 0x000fe6000e921848 */
[----:B------:R-:W4:Y:S01]  /*19b10*/  LDC R76, c[0x0][0x230] ;  /* 0x00008c00ff4c7b82 */ /* 0x000f220000000800 */
[----:B------:R-:W-:Y:S01]  /*19b20*/  LDGSTS.E [R17+0x6400c], desc[UR8][R228.64], !P5 ;  /* 0x6400c000e4117fae */ /* 0x000fe2000e921848 */
[----:B------:R-:W-:-:S03]  /*19b30*/  ISETP.GE.U32.AND P3, PT, R18, 0x7ffffdcd, PT ;  /* 0x7ffffdcd1200780c */ /* 0x000fc60003f66070 */
[----:B------:R-:W-:Y:S03]  /*19b40*/  LDGSTS.E [R17+0x68000], desc[UR8][R156.64], !P6 ;  /* 0x680000009c117fae */ /* 0x000fe6000f121848 */
[----:B------:R-:W4:Y:S01]  /*19b50*/  LDC R78, c[0x0][0x230] ;  /* 0x00008c00ff4e7b82 */ /* 0x000f220000000800 */
[----:B------:R-:W-:Y:S01]  /*19b60*/  LDGSTS.E [R17+0x6c000], desc[UR8][R154.64], !P6 ;  /* 0x6c0000009a117fae */ /* 0x000fe2000f121848 */
[----:B------:R-:W-:-:S03]  /*19b70*/  IMAD.WIDE R4, R6, 0x4, R4 ;  /* 0x0000000406047825 */ /* 0x000fc600078e0204 */
[----:B------:R1:W-:Y:S03]  /*19b80*/  LDGSTS.E [R17+0x68004], desc[UR8][R152.64], !P0 ;  /* 0x6800400098117fae */ /* 0x0003e6000c121848 */
[----:B------:R-:W4:Y:S01]  /*19b90*/  LDC R20, c[0x0][0x230] ;  /* 0x00008c00ff147b82 */ /* 0x000f220000000800 */
[----:B------:R3:W-:Y:S01]  /*19ba0*/  LDGSTS.E [R17+0x6c004], desc[UR8][R22.64], !P0 ;  /* 0x6c00400016117fae */ /* 0x0007e2000c121848 */
[----:B------:R-:W4:Y:S01]  /*19bb0*/  S2R R252, SR_TID.X ;  /* 0x0000000000fc7919 */ /* 0x000f220000002100 */
[----:B------:R-:W-:-:S05]  /*19bc0*/  IMAD.WIDE R238, R6, 0x4, R238 ;  /* 0x0000000406ee7825 */ /* 0x000fca00078e02ee */
[----:B------:R-:W4:Y:S01]  /*19bd0*/  LDC R79, c[0x0][0x230] ;  /* 0x00008c00ff4f7b82 */ /* 0x000f220000000800 */
[----:B-1----:R-:W-:-:S04]  /*19be0*/  IMAD.WIDE R152, R6, 0x4, R230 ;  /* 0x0000000406987825 */ /* 0x002fc800078e02e6 */
[C---:B---3--:R-:W-:Y:S01]  /*19bf0*/  IMAD.WIDE R22, R6.reuse, 0x4, R2 ;  /* 0x0000000406167825 */ /* 0x048fe200078e0202 */
[----:B------:R-:W-:Y:S03]  /*19c00*/  STL.64 [R1+0x1a8], R152 ;  /* 0x0001a89801007387 */ /* 0x000fe60000100a00 */
[C---:B------:R-:W-:Y:S01]  /*19c10*/  IMAD.WIDE R2, R6.reuse, 0x4, R250 ;  /* 0x0000000406027825 */ /* 0x040fe200078e02fa */
[----:B------:R-:W-:Y:S04]  /*19c20*/  STL.64 [R1+0x1b0], R22 ;  /* 0x0001b01601007387 */ /* 0x000fe80000100a00 */
[----:B------:R1:W-:Y:S01]  /*19c30*/  STL.64 [R1+0x1b8], R4 ;  /* 0x0001b80401007387 */ /* 0x0003e20000100a00 */
[----:B------:R-:W-:-:S03]  /*19c40*/  IMAD.WIDE R156, R6, 0x4, R188 ;  /* 0x00000004069c7825 */ /* 0x000fc600078e02bc */
[----:B------:R3:W-:Y:S04]  /*19c50*/  STL.64 [R1+0x1c0], R2 ;  /* 0x0001c00201007387 */ /* 0x0007e80000100a00 */
[----:B------:R-:W4:Y:S04]  /*19c60*/  LDL.LU.64 R208, [R1+0x430] ;  /* 0x0004300001d07983 */ /* 0x000f280000300a00 */
[----:B------:R-:W4:Y:S04]  /*19c70*/  LDL.LU.64 R212, [R1+0x420] ;  /* 0x0004200001d47983 */ /* 0x000f280000300a00 */
[----:B------:R4:W-:Y:S04]  /*19c80*/  LDGSTS.E [R17+0x68008], desc[UR8][R152.64], !P2 ;  /* 0x6800800098117fae */ /* 0x0009e8000d121848 */
[----:B------:R-:W4:Y:S04]  /*19c90*/  LDL.LU.64 R216, [R1+0x408] ;  /* 0x0004080001d87983 */ /* 0x000f280000300a00 */
[----:B------:R4:W-:Y:S04]  /*19ca0*/  LDGSTS.E [R17+0x6c008], desc[UR8][R22.64], !P2 ;  /* 0x6c00800016117fae */ /* 0x0009e8000d121848 */
[----:B------:R-:W4:Y:S04]  /*19cb0*/  LDL.LU.64 R220, [R1+0x3e8] ;  /* 0x0003e80001dc7983 */ /* 0x000f280000300a00 */
[----:B------:R-:W-:Y:S04]  /*19cc0*/  LDGSTS.E [R17+0x6800c], desc[UR8][R4.64], !P3 ;  /* 0x6800c00004117fae */ /* 0x000fe8000d921848 */
[----:B------:R-:W4:Y:S04]  /*19cd0*/  LDL.LU.64 R230, [R1+0x3c8] ;  /* 0x0003c80001e67983 */ /* 0x000f280000300a00 */
[----:B------:R-:W-:Y:S04]  /*19ce0*/  LDGSTS.E [R17+0x6c00c], desc[UR8][R2.64], !P3 ;  /* 0x6c00c00002117fae */ /* 0x000fe8000d921848 */
[----:B-1----:R-:W4:Y:S04]  /*19cf0*/  LDL.LU.64 R4, [R1+0x3a8] ;  /* 0x0003a80001047983 */ /* 0x002f280000300a00 */
[----:B------:R1:W-:Y:S04]  /*19d00*/  STL.64 [R1+0x498], R156 ;  /* 0x0004989c01007387 */ /* 0x0003e80000100a00 */
[----:B---3--:R-:W3:Y:S01]  /*19d10*/  LDL.LU.64 R2, [R1+0x428] ;  /* 0x0004280001027983 */ /* 0x008ee20000300a00 */
[----:B--2---:R-:W-:-:S05]  /*19d20*/  IMAD.WIDE R154, R6, 0x4, R242 ;  /* 0x00000004069a7825 */ /* 0x004fca00078e02f2 */
[----:B------:R-:W-:Y:S04]  /*19d30*/  STL.64 [R1+0x4a0], R154 ;  /* 0x0004a09a01007387 */ /* 0x000fe80000100a00 */
[----:B------:R-:W2:Y:S01]  /*19d40*/  LDL.LU.64 R250, [R1+0x410] ;  /* 0x0004100001fa7983 */ /* 0x000ea20000300a00 */
[----:B----4-:R-:W-:-:S04]  /*19d50*/  IMAD.WIDE R152, R6, 0x4, R234 ;  /* 0x0000000406987825 */ /* 0x010fc800078e02ea */
[----:B------:R-:W-:Y:S01]  /*19d60*/  IMAD.WIDE R22, R6, 0x4, R236 ;  /* 0x0000000406167825 */ /* 0x000fe200078e02ec */
[----:B------:R4:W-:Y:S04]  /*19d70*/  STL.64 [R1+0x4a8], R152 ;  /* 0x0004a89801007387 */ /* 0x0009e80000100a00 */
[----:B------:R-:W2:Y:S04]  /*19d80*/  LDL.LU.64 R188, [R1+0x3f0] ;  /* 0x0003f00001bc7983 */ /* 0x000ea80000300a00 */
[----:B------:R2:W-:Y:S04]  /*19d90*/  STL.64 [R1+0x4b8], R22 ;  /* 0x0004b81601007387 */ /* 0x0005e80000100a00 */
[----:B------:R-:W2:Y:S04]  /*19da0*/  LDL.LU.64 R242, [R1+0x3d0] ;  /* 0x0003d00001f27983 */ /* 0x000ea80000300a00 */
[----:B------:R-:W2:Y:S01]  /*19db0*/  LDL.LU.64 R234, [R1+0x3b0] ;  /* 0x0003b00001ea7983 */ /* 0x000ea20000300a00 */
[----:B------:R-:W-:-:S02]  /*19dc0*/  VIADD R19, R74, 0xfffffe2f ;  /* 0xfffffe2f4a137836 */ /* 0x000fc40000000000 */
[----:B------:R-:W-:Y:S01]  /*19dd0*/  VIADD R18, R75, 0xfffffe2e ;  /* 0xfffffe2e4b127836 */ /* 0x000fe20000000000 */
[----:B------:R-:W2:Y:S01]  /*19de0*/  LDL.LU.64 R236, [R1+0x390] ;  /* 0x0003900001ec7983 */ /* 0x000ea20000300a00 */
[----:B------:R-:W2:Y:S01]  /*19df0*/  LDC R75, c[0x0][0x230] ;  /* 0x00008c00ff4b7b82 */ /* 0x000ea20000000800 */
[----:B------:R-:W-:Y:S02]  /*19e00*/  ISETP.GE.U32.AND P4, PT, R19, 0x7ffffdb0, PT ;  /* 0x7ffffdb01300780c */ /* 0x000fe40003f86070 */
[----:B------:R-:W-:Y:S02]  /*19e10*/  ISETP.GE.U32.AND P5, PT, R18, 0x7ffffdaf, PT ;  /* 0x7ffffdaf1200780c */ /* 0x000fe40003fa6070 */
[----:B------:R-:W-:-:S03]  /*19e20*/  LOP3.LUT R252, R252, 0x7f, RZ, 0xc0, !PT ;  /* 0x0000007ffcfc7812 */ /* 0x000fc600078ec0ff */
[----:B------:R-:W2:Y:S06]  /*19e30*/  LDC R74, c[0x0][0x230] ;  /* 0x00008c00ff4a7b82 */ /* 0x000eac0000000800 */
        /* <DEDUP_REMOVED lines=8> */
[----:B------:R-:W-:Y:S03]  /*19ec0*/  STL.64 [R1+0x4c8], R180 ;  /* 0x0004c8b401007387 */ /* 0x000fe60000100a00 */
[C---:B-1----:R-:W-:Y:S01]  /*19ed0*/  IMAD.WIDE R156, R6.reuse, 0x4, R220 ;  /* 0x00000004069c7825 */ /* 0x042fe200078e02dc */
[----:B------:R-:W-:Y:S03]  /*19ee0*/  STL.64 [R1+0x540], R160 ;  /* 0x000540a001007387 */ /* 0x000fe60000100a00 */
[C---:B----4-:R-:W-:Y:S01]  /*19ef0*/  IMAD.WIDE R152, R6.reuse, 0x4, R230 ;  /* 0x0000000406987825 */ /* 0x050fe200078e02e6 */
[----:B------:R-:W-:Y:S04]  /*19f00*/  STL.64 [R1+0x6a0], R156 ;  /* 0x0006a09c01007387 */ /* 0x000fe80000100a00 */
[----:B------:R-:W-:Y:S01]  /*19f10*/  STL.64 [R1+0x6b0], R152 ;  /* 0x0006b09801007387 */ /* 0x000fe20000100a00 */
[----:B------:R-:W-:-:S04]  /*19f20*/  IMAD.WIDE R4, R6, 0x4, R4 ;  /* 0x0000000406047825 */ /* 0x000fc800078e0204 */
[----:B---3--:R-:W-:-:S05]  /*19f30*/  IMAD.WIDE R182, R6, 0x4, R2 ;  /* 0x0000000406b67825 */ /* 0x008fca00078e0202 */
[----:B------:R-:W-:Y:S04]  /*19f40*/  STL.64 [R1+0x490], R182 ;  /* 0x000490b601007387 */ /* 0x000fe80000100a00 */
[----:B------:R-:W-:Y:S01]  /*19f50*/  STL.64 [R1+0x6b8], R4 ;  /* 0x0006b80401007387 */ /* 0x000fe20000100a00 */
[----:B--2---:R-:W-:-:S05]  /*19f60*/  IMAD.WIDE R162, R6, 0x4, R250 ;  /* 0x0000000406a27825 */ /* 0x004fca00078e02fa */
[----:B------:R-:W-:Y:S01]  /*19f70*/  STL.64 [R1+0x4b0], R162 ;  /* 0x0004b0a201007387 */ /* 0x000fe20000100a00 */
[----:B------:R-:W-:-:S04]  /*19f80*/  IMAD.WIDE R158, R6, 0x4, R188 ;  /* 0x00000004069e7825 */ /* 0x000fc800078e02bc */
[C---:B------:R-:W-:Y:S01]  /*19f90*/  IMAD.WIDE R154, R6.reuse, 0x4, R242 ;  /* 0x00000004069a7825 */ /* 0x040fe200078e02f2 */
[----:B------:R-:W-:Y:S03]  /*19fa0*/  STL.64 [R1+0x570], R158 ;  /* 0x0005709e01007387 */ /* 0x000fe60000100a00 */
[----:B------:R-:W-:Y:S01]  /*19fb0*/  IMAD.WIDE R22, R6, 0x4, R234 ;  /* 0x0000000406167825 */ /* 0x000fe200078e02ea */
[----:B------:R-:W-:Y:S04]  /*19fc0*/  STL.64 [R1+0x690], R154 ;  /* 0x0006909a01007387 */ /* 0x000fe80000100a00 */
[----:B------:R-:W-:Y:S04]  /*19fd0*/  STL.64 [R1+0x698], R22 ;  /* 0x0006981601007387 */ /* 0x000fe80000100a00 */
[----:B------:R-:W2:Y:S01]  /*19fe0*/  LDL.LU.64 R188, [R1+0x388] ;  /* 0x0003880001bc7983 */ /* 0x000ea20000300a00 */
[----:B------:R-:W-:Y:S01]  /*19ff0*/  IADD3 R19, R21, -0x1d3, RZ ;  /* 0xfffffe2d15137810 */ /* 0x000fe20007ffe0ff */
[----:B------:R-:W-:Y:S01]  /*1a000*/  VIADD R18, R77, 0xfffffe2c ;  /* 0xfffffe2c4d127836 */ /* 0x000fe20000000000 */
[----:B------:R-:W-:Y:S01]  /*1a010*/  ISETP.GE.AND P1, PT, R252, R232, PT ;  /* 0x000000e8fc00720c */ /* 0x000fe20003f26270 */
[----:B------:R-:W-:Y:S01]  /*1a020*/  IMAD.WIDE R2, R6, 0x4, R236 ;  /* 0x0000000406027825 */ /* 0x000fe200078e02ec */
[----:B------:R-:W-:Y:S01]  /*1a030*/  ISETP.GE.U32.AND P6, PT, R19, 0x7ffffdae, PT ;  /* 0x7ffffdae1300780c */ /* 0x000fe20003fc6070 */
[----:B------:R-:W1:Y:S01]  /*1a040*/  LDC R21, c[0x0][0x230] ;  /* 0x00008c00ff157b82 */ /* 0x000e620000000800 */
[----:B------:R-:W-:Y:S01]  /*1a050*/  ISETP.GE.U32.AND P0, PT, R18, 0x7ffffdad, PT ;  /* 0x7ffffdad1200780c */ /* 0x000fe20003f06070 */
[----:B------:R-:W-:-:S02]  /*1a060*/  VIADD R19, R76, 0xfffffe0f ;  /* 0xfffffe0f4c137836 */ /* 0x000fc40000000000 */
[----:B------:R-:W-:-:S03]  /*1a070*/  VIADD R18, R78, 0xfffffe0e ;  /* 0xfffffe0e4e127836 */ /* 0x000fc60000000000 */
[----:B------:R-:W-:Y:S01]  /*1a080*/  ISETP.GE.U32.AND P2, PT, R19, 0x7ffffd90, PT ;  /* 0x7ffffd901300780c */ /* 0x000fe20003f46070 */
[----:B------:R3:W-:Y:S01]  /*1a090*/  STL.64 [R1+0x6a8], R2 ;  /* 0x0006a80201007387 */ /* 0x0007e20000100a00 */
[----:B------:R-:W-:Y:S01]  /*1a0a0*/  ISETP.GE.U32.AND P3, PT, R18, 0x7ffffd8f, PT ;  /* 0x7ffffd8f1200780c */ /* 0x000fe20003f66070 */
[----:B------:R-:W-:Y:S01]  /*1a0b0*/  VIADD R18, R75, 0xfffffe0c ;  /* 0xfffffe0c4b127836 */ /* 0x000fe20000000000 */
[----:B------:R-:W-:Y:S01]  /*1a0c0*/  IADD3 R19, R20, -0x1f3, RZ ;  /* 0xfffffe0d14137810 */ /* 0x000fe20007ffe0ff */
[----:B------:R-:W-:Y:S01]  /*1a0d0*/  LDGSTS.E [R17+0x70008], desc[UR8][R186.64], !P6 ;  /* 0x70008000ba117fae */ /* 0x000fe2000f121848 */
[----:B------:R-:W4:Y:S02]  /*1a0e0*/  LDC R20, c[0x0][0x230] ;  /* 0x00008c00ff147b82 */ /* 0x000f240000000800 */
[----:B------:R-:W-:Y:S01]  /*1a0f0*/  ISETP.GE.U32.AND P4, PT, R19, 0x7ffffd8e, PT ;  /* 0x7ffffd8e1300780c */ /* 0x000fe20003f86070 */
[----:B------:R-:W-:Y:S01]  /*1a100*/  LDGSTS.E [R17+0x74008], desc[UR8][R182.64], !P6 ;  /* 0x74008000b6117fae */ /* 0x000fe2000f121848 */
[----:B------:R-:W-:-:S03]  /*1a110*/  ISETP.GE.U32.AND P5, PT, R18, 0x7ffffd8d, PT ;  /* 0x7ffffd8d1200780c */ /* 0x000fc60003fa6070 */
[----:B------:R-:W-:Y:S01]  /*1a120*/  LDGSTS.E [R17+0x7000c], desc[UR8][R180.64], !P0 ;  /* 0x7000c000b4117fae */ /* 0x000fe2000c121848 */
[----:B------:R-:W1:Y:S03]  /*1a130*/  LDC R75, c[0x0][0x230] ;  /* 0x00008c00ff4b7b82 */ /* 0x000e660000000800 */
[----:B------:R-:W-:Y:S04]  /*1a140*/  LDGSTS.E [R17+0x7400c], desc[UR8][R162.64], !P0 ;  /* 0x7400c000a2117fae */ /* 0x000fe8000c121848 */
[----:B------:R-:W-:Y:S01]  /*1a150*/  LDGSTS.E [R17+0x78000], desc[UR8][R160.64], !P2 ;  /* 0x78000000a0117fae */ /* 0x000fe2000d121848 */
[----:B------:R-:W1:Y:S03]  /*1a160*/  LDC R76, c[0x0][0x230] ;  /* 0x00008c00ff4c7b82 */ /* 0x000e660000000800 */
[----:B------:R-:W-:Y:S04]  /*1a170*/  LDGSTS.E [R17+0x7c000], desc[UR8][R158.64], !P2 ;  /* 0x7c0000009e117fae */ /* 0x000fe8000d121848 */
[----:B------:R-:W-:Y:S01]  /*1a180*/  LDGSTS.E [R17+0x78004], desc[UR8][R156.64], !P3 ;  /* 0x780040009c117fae */ /* 0x000fe2000d921848 */
[----:B------:R-:W1:Y:S03]  /*1a190*/  LDC R78, c[0x0][0x230] ;  /* 0x00008c00ff4e7b82 */ /* 0x000e660000000800 */
[----:B------:R-:W-:Y:S04]  /*1a1a0*/  LDGSTS.E [R17+0x7c004], desc[UR8][R154.64], !P3 ;  /* 0x7c0040009a117fae */ /* 0x000fe8000d921848 */
[----:B------:R-:W4:Y:S01]  /*1a1b0*/  LDL.LU.64 R234, [R1+0x380] ;  /* 0x0003800001ea7983 */ /* 0x000f220000300a00 */
[C---:B------:R-:W-:Y:S01]  /*1a1c0*/  IMAD.WIDE R240, R6.reuse, 0x4, R240 ;  /* 0x0000000406f07825 */ /* 0x040fe200078e02f0 */
[----:B------:R-:W1:Y:S02]  /*1a1d0*/  LDC R77, c[0x0][0x230] ;  /* 0x00008c00ff4d7b82 */ /* 0x000e640000000800 */
[----:B------:R-:W-:Y:S04]  /*1a1e0*/  LDGSTS.E [R17+0x78008], desc[UR8][R152.64], !P4 ;  /* 0x7800800098117fae */ /* 0x000fe8000e121848 */
[----:B------:R-:W4:Y:S02]  /*1a1f0*/  LDL.LU.64 R236, [R1+0x378] ;  /* 0x0003780001ec7983 */ /* 0x000f240000300a00 */
[----:B------:R-:W1:Y:S02]  /*1a200*/  LDC R252, c[0x0][0x230] ;  /* 0x00008c00fffc7b82 */ /* 0x000e640000000800 */
[----:B------:R1:W-:Y:S04]  /*1a210*/  LDGSTS.E [R17+0x7c008], desc[UR8][R22.64], !P4 ;  /* 0x7c00800016117fae */ /* 0x0003e8000e121848 */
[----:B------:R-:W-:Y:S04]  /*1a220*/  LDGSTS.E [R17+0x7800c], desc[UR8][R4.64], !P5 ;  /* 0x7800c00004117fae */ /* 0x000fe8000e921848 */
[----:B------:R-:W4:Y:S04]  /*1a230*/  LDL.LU.64 R242, [R1+0x370] ;  /* 0x0003700001f27983 */ /* 0x000f280000300a00 */
[----:B------:R-:W-:Y:S04]  /*1a240*/  LDGSTS.E [R17+0x7c00c], desc[UR8][R2.64], !P5 ;  /* 0x7c00c00002117fae */ /* 0x000fe8000e921848 */
[----:B------:R-:W4:Y:S04]  /*1a250*/  LDL.LU.64 R250, [R1+0x368] ;  /* 0x0003680001fa7983 */ /* 0x000f280000300a00 */
[----:B---3--:R-:W3:Y:S04]  /*1a260*/  LDL.LU.64 R2, [R1+0x360] ;  /* 0x0003600001027983 */ /* 0x008ee80000300a00 */
[----:B------:R-:W3:Y:S04]  /*1a270*/  LDL.LU.64 R220, [R1+0x358] ;  /* 0x0003580001dc7983 */ /* 0x000ee80000300a00 */
[----:B------:R-:W3:Y:S04]  /*1a280*/  LDL.LU.64 R230, [R1+0x350] ;  /* 0x0003500001e67983 */ /* 0x000ee80000300a00 */
[----:B------:R-:W3:Y:S01]  /*1a290*/  LDL.LU.64 R4, [R1+0x348] ;  /* 0x0003480001047983 */ /* 0x000ee20000300a00 */
[----:B--2---:R-:W-:-:S03]  /*1a2a0*/  IMAD.WIDE R232, R6, 0x4, R188 ;  /* 0x0000000406e87825 */ /* 0x004fc600078e02bc */
[----:B------:R-:W2:Y:S01]  /*1a2b0*/  LDL.LU.64 R188, [R1+0x340] ;  /* 0x0003400001bc7983 */ /* 0x000ea20000300a00 */
[----:B----4-:R-:W-:Y:S01]  /*1a2c0*/  IADD3 R20, R20, -0x197, RZ ;  /* 0xfffffe6914147810 */ /* 0x010fe20007ffe0ff */
[----:B-1----:R-:W-:Y:S02]  /*1a2d0*/  VIADD R19, R21, 0xfffffe6b ;  /* 0xfffffe6b15137836 */ /* 0x002fe40000000000 */
[----:B------:R-:W1:Y:S01]  /*1a2e0*/  LDC R21, c[0x0][0x230] ;  /* 0x00008c00ff157b82 */ /* 0x000e620000000800 */
[----:B------:R-:W-:Y:S01]  /*1a2f0*/  ISETP.GE.U32.AND P4, PT, R20, 0x7ffffdea, PT ;  /* 0x7ffffdea1400780c */ /* 0x000fe20003f86070 */
[----:B------:R-:W-:Y:S01]  /*1a300*/  VIADD R18, R74, 0xfffffe6a ;  /* 0xfffffe6a4a127836 */ /* 0x000fe20000000000 */
[----:B------:R-:W-:Y:S01]  /*1a310*/  ISETP.GE.U32.AND P2, PT, R19, 0x7ffffdec, PT ;  /* 0x7ffffdec1300780c */ /* 0x000fe20003f46070 */
[----:B------:R-:W-:Y:S01]  /*1a320*/  VIADD R19, R75, 0xfffffe68 ;  /* 0xfffffe684b137836 */ /* 0x000fe20000000000 */
[----:B------:R-:W4:Y:S03]  /*1a330*/  LDL.LU.64 R208, [R1+0x338] ;  /* 0x0003380001d07983 */ /* 0x000f260000300a00 */
[----:B------:R-:W3:Y:S01]  /*1a340*/  LDC R20, c[0x0][0x230] ;  /* 0x00008c00ff147b82 */ /* 0x000ee20000000800 */
[----:B------:R-:W-:Y:S01]  /*1a350*/  ISETP.GE.U32.AND P3, PT, R18, 0x7ffffdeb, PT ;  /* 0x7ffffdeb1200780c */ /* 0x000fe20003f66070 */
[----:B------:R-:W-:Y:S01]  /*1a360*/  VIADD R18, R76, 0xfffffe4b ;  /* 0xfffffe4b4c127836 */ /* 0x000fe20000000000 */
[----:B------:R-:W-:Y:S01]  /*1a370*/  ISETP.GE.U32.AND P5, PT, R19, 0x7ffffde9, PT ;  /* 0x7ffffde91300780c */ /* 0x000fe20003fa6070 */
[----:B------:R-:W4:Y:S03]  /*1a380*/  LDL.LU.64 R212, [R1+0x330] ;  /* 0x0003300001d47983 */ /* 0x000f260000300a00 */
[----:B------:R-:W-:Y:S01]  /*1a390*/  ISETP.GE.U32.AND P6, PT, R18, 0x7ffffdcc, PT ;  /* 0x7ffffdcc1200780c */ /* 0x000fe20003fc6070 */
[----:B------:R-:W-:Y:S01]  /*1a3a0*/  LDGSTS.E [R16+0x60000], desc[UR8][R232.64], !P2 ;  /* 0x60000000e8107fae */ /* 0x000fe2000d121848 */
[----:B------:R-:W-:Y:S01]  /*1a3b0*/  IADD3 R18, R78, -0x1b7, RZ ;  /* 0xfffffe494e127810 */ /* 0x000fe20007ffe0ff */
[----:B------:R-:W-:-:S02]  /*1a3c0*/  IMAD.WIDE R234, R6, 0x4, R234 ;  /* 0x0000000406ea7825 */ /* 0x000fc400078e02ea */
[----:B------:R-:W4:Y:S01]  /*1a3d0*/  LDL.LU.64 R216, [R1+0x328] ;  /* 0x0003280001d87983 */ /* 0x000f220000300a00 */
[----:B------:R-:W4:Y:S03]  /*1a3e0*/  LDC R74, c[0x0][0x230] ;  /* 0x00008c00ff4a7b82 */ /* 0x000f260000000800 */
[----:B------:R-:W-:Y:S01]  /*1a3f0*/  LDGSTS.E [R16+0x64000], desc[UR8][R234.64], !P2 ;  /* 0x64000000ea107fae */ /* 0x000fe2000d121848 */
[----:B------:R-:W-:Y:S01]  /*1a400*/  IMAD.WIDE R236, R6, 0x4, R236 ;  /* 0x0000000406ec7825 */ /* 0x000fe200078e02ec */
[----:B------:R-:W-:-:S03]  /*1a410*/  ISETP.GE.U32.AND P2, PT, R18, 0x7ffffdca, PT ;  /* 0x7ffffdca1200780c */ /* 0x000fc60003f46070 */
[----:B------:R-:W4:Y:S01]  /*1a420*/  LDC R76, c[0x0][0x230] ;  /* 0x00008c00ff4c7b82 */ /* 0x000f220000000800 */
[----:B-1----:R-:W-:Y:S01]  /*1a430*/  VIADD R18, R21, 0xfffffe2b ;  /* 0xfffffe2b15127836 */ /* 0x002fe20000000000 */
[----:B------:R-:W-:Y:S04]  /*1a440*/  LDGSTS.E [R16+0x60004], desc[UR8][R236.64], !P3 ;  /* 0x60004000ec107fae */ /* 0x000fe8000d921848 */
[----:B------:R-:W-:Y:S01]  /*1a450*/  LDGSTS.E [R16+0x64004], desc[UR8][R238.64], !P3 ;  /* 0x64004000ee107fae */ /* 0x000fe2000d921848 */
[----:B------:R-:W-:-:S03]  /*1a460*/  IMAD.WIDE R242, R6, 0x4, R242 ;  /* 0x0000000406f27825 */ /* 0x000fc600078e02f2 */
[----:B------:R-:W-:Y:S01]  /*1a470*/  LDGSTS.E [R16+0x60008], desc[UR8][R240.64], !P4 ;  /* 0x60008000f0107fae */ /* 0x000fe2000e121848 */
[----:B------:R-:W1:Y:S03]  /*1a480*/  LDC R75, c[0x0][0x230] ;  /* 0x00008c00ff4b7b82 */ /* 0x000e660000000800 */
[----:B------:R-:W-:Y:S01]  /*1a490*/  LDGSTS.E [R16+0x64008], desc[UR8][R242.64], !P4 ;  /* 0x64008000f2107fae */ /* 0x000fe2000e121848 */
[----:B------:R-:W-:-:S04]  /*1a4a0*/  IMAD.WIDE R250, R6, 0x4, R250 ;  /* 0x0000000406fa7825 */ /* 0x000fc800078e02fa */
[C---:B---3--:R-:W-:Y:S01]  /*1a4b0*/  IMAD.WIDE R22, R6.reuse, 0x4, R2 ;  /* 0x0000000406167825 */ /* 0x048fe200078e0202 */
[----:B------:R-:W-:Y:S01]  /*1a4c0*/  LDGSTS.E [R16+0x6000c], desc[UR8][R250.64], !P5 ;  /* 0x6000c000fa107fae */ /* 0x000fe2000e921848 */
[----:B------:R-:W3:Y:S03]  /*1a4d0*/  LDC R19, c[0x0][0x230] ;  /* 0x00008c00ff137b82 */ /* 0x000ee60000000800 */
[----:B------:R1:W-:Y:S01]  /*1a4e0*/  STL.64 [R1], R22 ;  /* 0x0000001601007387 */ /* 0x0003e20000100a00 */
[----:B------:R-:W-:-:S03]  /*1a4f0*/  IMAD.WIDE R154, R6, 0x4, R220 ;  /* 0x00000004069a7825 */ /* 0x000fc600078e02dc */
[----:B------:R-:W3:Y:S01]  /*1a500*/  LDL.LU.64 R2, [R1+0x240] ;  /* 0x0002400001027983 */ /* 0x000ee20000300a00 */
[----:B------:R-:W-:Y:S01]  /*1a510*/  IMAD.WIDE R152, R6, 0x4, R230 ;  /* 0x0000000406987825 */ /* 0x000fe200078e02e6 */
[----:B------:R-:W-:Y:S01]  /*1a520*/  ISETP.GE.U32.AND P4, PT, R18, 0x7ffffdac, PT ;  /* 0x7ffffdac1200780c */ /* 0x000fe20003f86070 */
[----:B------:R-:W3:Y:S01]  /*1a530*/  LDC R78, c[0x0][0x230] ;  /* 0x00008c00ff4e7b82 */ /* 0x000ee20000000800 */
[----:B------:R1:W-:Y:S01]  /*1a540*/  LDGSTS.E [R16+0x6400c], desc[UR8][R22.64], !P5 ;  /* 0x6400c00016107fae */ /* 0x0003e2000e921848 */
[----:B------:R-:W-:-:S03]  /*1a550*/  IADD3 R18, R20, -0x1d7, RZ ;  /* 0xfffffe2914127810 */ /* 0x000fc60007ffe0ff */
[----:B------:R-:W3:Y:S04]  /*1a560*/  LDL.LU.64 R220, [R1+0x320] ;  /* 0x0003200001dc7983 */ /* 0x000ee80000300a00 */
[----:B------:R4:W-:Y:S01]  /*1a570*/  STL.64 [R1+0x1c8], R154 ;  /* 0x0001c89a01007387 */ /* 0x0009e20000100a00 */
[----:B-1----:R-:W-:-:S03]  /*1a580*/  IMAD.WIDE R22, R6, 0x4, R4 ;  /* 0x0000000406167825 */ /* 0x002fc600078e0204 */
[----:B------:R1:W-:Y:S04]  /*1a590*/  STL.64 [R1+0x1d0], R152 ;  /* 0x0001d09801007387 */ /* 0x0003e80000100a00 */
[----:B------:R-:W3:Y:S04]  /*1a5a0*/  LDL.LU.64 R4, [R1+0x318] ;  /* 0x0003180001047983 */ /* 0x000ee80000300a00 */
[----:B------:R1:W-:Y:S01]  /*1a5b0*/  STL.64 [R1+0x1d8], R22 ;  /* 0x0001d81601007387 */ /* 0x0003e20000100a00 */
[----:B------:R-:W-:Y:S02]  /*1a5c0*/  VIADD R17, R77, 0xfffffe4a ;  /* 0xfffffe4a4d117836 */ /* 0x000fe40000000000 */
[----:B------:R-:W3:Y:S01]  /*1a5d0*/  LDC R77, c[0x0][0x230] ;  /* 0x00008c00ff4d7b82 */ /* 0x000ee20000000800 */
[----:B------:R4:W-:Y:S01]  /*1a5e0*/  LDGSTS.E [R16+0x68000], desc[UR8][R154.64], !P6 ;  /* 0x680000009a107fae */ /* 0x0009e2000f121848 */
[----:B--2---:R-:W-:Y:S01]  /*1a5f0*/  IMAD.WIDE R20, R6, 0x4, R188 ;  /* 0x0000000406147825 */ /* 0x004fe200078e02bc */
[----:B------:R-:W-:-:S02]  /*1a600*/  ISETP.GE.U32.AND P0, PT, R17, 0x7ffffdcb, PT ;  /* 0x7ffffdcb1100780c */ /* 0x000fc40003f06070 */
[----:B------:R1:W-:Y:S04]  /*1a610*/  LDGSTS.E [R16+0x6c000], desc[UR8][R152.64], !P6 ;  /* 0x6c00000098107fae */ /* 0x0003e8000f121848 */
[----:B------:R2:W-:Y:S04]  /*1a620*/  STL.64 [R1+0x1e0], R20 ;  /* 0x0001e01401007387 */ /* 0x0005e80000100a00 */
[----:B------:R-:W3:Y:S04]  /*1a630*/  LDL.LU.64 R230, [R1+0x310] ;  /* 0x0003100001e67983 */ /* 0x000ee80000300a00 */
[----:B------:R-:W3:Y:S01]  /*1a640*/  LDL.LU.64 R188, [R1+0x308] ;  /* 0x0003080001bc7983 */ /* 0x000ee20000300a00 */
[----:B------:R-:W-:-:S02]  /*1a650*/  VIADD R17, R79, 0xfffffe48 ;  /* 0xfffffe484f117836 */ /* 0x000fc40000000000 */
[C---:B----4-:R-:W-:Y:S01]  /*1a660*/  IMAD.WIDE R154, R6.reuse, 0x4, R208 ;  /* 0x00000004069a7825 */ /* 0x050fe200078e02d0 */
[----:B------:R4:W-:Y:S02]  /*1a670*/  LDGSTS.E [R16+0x68004], desc[UR8][R22.64], !P0 ;  /* 0x6800400016107fae */ /* 0x0009e4000c121848 */
[----:B------:R-:W-:Y:S01]  /*1a680*/  ISETP.GE.U32.AND P3, PT, R17, 0x7ffffdc9, PT ;  /* 0x7ffffdc91100780c */ /* 0x000fe20003f66070 */
[C---:B-1----:R-:W-:Y:S01]  /*1a690*/  IMAD.WIDE R152, R6.reuse, 0x4, R212 ;  /* 0x0000000406987825 */ /* 0x042fe200078e02d4 */
[----:B------:R-:W-:Y:S04]  /*1a6a0*/  STL.64 [R1+0x1e8], R154 ;  /* 0x0001e89a01007387 */ /* 0x000fe80000100a00 */
[----:B------:R2:W-:Y:S04]  /*1a6b0*/  LDGSTS.E [R16+0x6c004], desc[UR8][R20.64], !P0 ;  /* 0x6c00400014107fae */ /* 0x0005e8000c121848 */
[----:B------:R-:W-:Y:S04]  /*1a6c0*/  STL.64 [R1+0x1f0], R152 ;  /* 0x0001f09801007387 */ /* 0x000fe80000100a00 */
[----:B------:R1:W-:Y:S04]  /*1a6d0*/  LDGSTS.E [R16+0x68008], desc[UR8][R154.64], !P2 ;  /* 0x680080009a107fae */ /* 0x0003e8000d121848 */
[----:B------:R1:W-:Y:S01]  /*1a6e0*/  LDGSTS.E [R16+0x6c008], desc[UR8][R152.64], !P2 ;  /* 0x6c00800098107fae */ /* 0x0003e2000d121848 */
[C---:B----4-:R-:W-:Y:S01]  /*1a6f0*/  IMAD.WIDE R22, R6.reuse, 0x4, R216 ;  /* 0x0000000406167825 */ /* 0x050fe200078e02d8 */
[----:B--2---:R-:W2:Y:S04]  /*1a700*/  LDC R20, c[0x0][0x230] ;  /* 0x00008c00ff147b82 */ /* 0x004ea80000000800 */
[----:B------:R4:W-:Y:S04]  /*1a710*/  STL.64 [R1+0x1f8], R22 ;  /* 0x0001f81601007387 */ /* 0x0009e80000100a00 */
[----:B------:R-:W-:Y:S01]  /*1a720*/  LDGSTS.E [R16+0x6800c], desc[UR8][R22.64], !P3 ;  /* 0x6800c00016107fae */ /* 0x000fe2000d921848 */
[C---:B---3--:R-:W-:Y:S01]  /*1a730*/  IMAD.WIDE R2, R6.reuse, 0x4, R2 ;  /* 0x0000000406027825 */ /* 0x048fe200078e0202 */
[----:B------:R-:W3:Y:S04]  /*1a740*/  LDC R21, c[0x0][0x230] ;  /* 0x00008c00ff157b82 */ /* 0x000ee80000000800 */
[----:B------:R1:W-:Y:S01]  /*1a750*/  STL.64 [R1+0x240], R2 ;  /* 0x0002400201007387 */ /* 0x0003e20000100a00 */
[----:B------:R-:W-:-:S03]  /*1a760*/  IMAD.WIDE R156, R6, 0x4, R220 ;  /* 0x00000004069c7825 */ /* 0x000fc600078e02dc */
[----:B------:R-:W3:Y:S04]  /*1a770*/  LDL.LU.64 R182, [R1+0x300] ;  /* 0x0003000001b67983 */ /* 0x000ee80000300a00 */
[----:B------:R3:W-:Y:S04]  /*1a780*/  LDGSTS.E [R16+0x6c00c], desc[UR8][R2.64], !P3 ;  /* 0x6c00c00002107fae */ /* 0x0007e8000d921848 */
[----:B----4-:R-:W4:Y:S01]  /*1a790*/  LDL.LU.64 R22, [R1+0x2f0] ;  /* 0x0002f00001167983 */ /* 0x010f220000300a00 */
[----:B------:R-:W-:-:S03]  /*1a7a0*/  IMAD.WIDE R4, R6, 0x4, R4 ;  /* 0x0000000406047825 */ /* 0x000fc600078e0204 */
[----:B------:R4:W-:Y:S04]  /*1a7b0*/  LDGSTS.E [R16+0x70000], desc[UR8][R156.64], !P4 ;  /* 0x700000009c107fae */ /* 0x0009e8000e121848 */
[----:B-1----:R-:W4:Y:S04]  /*1a7c0*/  LDL.LU.64 R2, [R1+0x2e0] ;  /* 0x0002e00001027983 */ /* 0x002f280000300a00 */
[----:B------:R-:W4:Y:S04]  /*1a7d0*/  LDL.LU.64 R186, [R1+0x2d0] ;  /* 0x0002d00001ba7983 */ /* 0x000f280000300a00 */
[----:B------:R-:W4:Y:S04]  /*1a7e0*/  LDL.LU.64 R196, [R1+0x2c0] ;  /* 0x0002c00001c47983 */ /* 0x000f280000300a00 */
[----:B------:R-:W4:Y:S04]  /*1a7f0*/  LDL.LU.64 R208, [R1+0x2b0] ;  /* 0x0002b00001d07983 */ /* 0x000f280000300a00 */
[----:B------:R-:W-:Y:S04]  /*1a800*/  STL.64 [R1+0x380], R156 ;  /* 0x0003809c01007387 */ /* 0x000fe80000100a00 */
[----:B------:R-:W4:Y:S04]  /*1a810*/  LDL.LU.64 R212, [R1+0x2f8] ;  /* 0x0002f80001d47983 */ /* 0x000f280000300a00 */
[----:B------:R1:W-:Y:S04]  /*1a820*/  STL.64 [R1+0x388], R4 ;  /* 0x0003880401007387 */ /* 0x0003e80000100a00 */
[----:B------:R-:W4:Y:S04]  /*1a830*/  LDL.LU.64 R216, [R1+0x2e8] ;  /* 0x0002e80001d87983 */ /* 0x000f280000300a00 */
[----:B------:R-:W-:Y:S01]  /*1a840*/  LDGSTS.E [R16+0x74000], desc[UR8][R4.64], !P4 ;  /* 0x7400000004107fae */ /* 0x000fe2000e121848 */
[----:B------:R-:W-:-:S04]  /*1a850*/  IMAD.WIDE R154, R6, 0x4, R230 ;  /* 0x00000004069a7825 */ /* 0x000fc800078e02e6 */
[----:B------:R-:W-:Y:S01]  /*1a860*/  IMAD.WIDE R152, R6, 0x4, R188 ;  /* 0x0000000406987825 */ /* 0x000fe200078e02bc */
[----:B------:R-:W-:Y:S04]  /*1a870*/  STL.64 [R1+0x390], R154 ;  /* 0x0003909a01007387 */ /* 0x000fe80000100a00 */
[----:B------:R-:W4:Y:S04]  /*1a880*/  LDL.LU.64 R220, [R1+0x2d8] ;  /* 0x0002d80001dc7983 */ /* 0x000f280000300a00 */
[----:B------:R4:W-:Y:S04]  /*1a890*/  STL.64 [R1+0x3b0], R152 ;  /* 0x0003b09801007387 */ /* 0x0009e80000100a00 */
[----:B------:R-:W4:Y:S04]  /*1a8a0*/  LDL.LU.64 R230, [R1+0x2c8] ;  /* 0x0002c80001e67983 */ /* 0x000f280000300a00 */
[----:B-1----:R-:W4:Y:S04]  /*1a8b0*/  LDL.LU.64 R4, [R1+0x2b8] ;  /* 0x0002b80001047983 */ /* 0x002f280000300a00 */
[----:B------:R-:W4:Y:S01]  /*1a8c0*/  LDL.LU.64 R188, [R1+0x2a8] ;  /* 0x0002a80001bc7983 */ /* 0x000f220000300a00 */
[----:B------:R-:W-:-:S02]  /*1a8d0*/  VIADD R17, R74, 0xfffffe2a ;  /* 0xfffffe2a4a117836 */ /* 0x000fc40000000000 */
[----:B------:R-:W1:Y:S03]  /*1a8e0*/  LDC R74, c[0x0][0x230] ;  /* 0x00008c00ff4a7b82 */ /* 0x000e660000000800 */
[----:B------:R-:W-:Y:S01]  /*1a8f0*/  ISETP.GE.U32.AND P5, PT, R17, 0x7ffffdab, PT ;  /* 0x7ffffdab1100780c */ /* 0x000fe20003fa6070 */
[----:B------:R-:W-:Y:S01]  /*1a900*/  VIADD R17, R76, 0xfffffe28 ;  /* 0xfffffe284c117836 */ /* 0x000fe20000000000 */
[----:B------:R-:W-:Y:S01]  /*1a910*/  ISETP.GE.U32.AND P6, PT, R18, 0x7ffffdaa, PT ;  /* 0x7ffffdaa1200780c */ /* 0x000fe20003fc6070 */
[----:B------:R-:W-:Y:S02]  /*1a920*/  VIADD R18, R75, 0xfffffe0b ;  /* 0xfffffe0b4b127836 */ /* 0x000fe40000000000 */
[----:B------:R-:W4:Y:S01]  /*1a930*/  LDC R76, c[0x0][0x230] ;  /* 0x00008c00ff4c7b82 */ /* 0x000f220000000800 */
[----:B------:R-:W-:Y:S01]  /*1a940*/  ISETP.GE.U32.AND P0, PT, R17, 0x7ffffda9, PT ;  /* 0x7ffffda91100780c */ /* 0x000fe20003f06070 */
[----:B------:R-:W-:Y:S01]  /*1a950*/  VIADD R17, R77, 0xfffffe0a ;  /* 0xfffffe0a4d117836 */ /* 0x000fe20000000000 */
[----:B------:R-:W-:-:S02]  /*1a960*/  ISETP.GE.U32.AND P2, PT, R18, 0x7ffffd8c, PT ;  /* 0x7ffffd8c1200780c */ /* 0x000fc40003f46070 */
[----:B------:R-:W-:Y:S02]  /*1a970*/  IADD3 R18, R19, -0x1f7, RZ ;  /* 0xfffffe0913127810 */ /* 0x000fe40007ffe0ff */
[----:B------:R-:W-:Y:S01]  /*1a980*/  ISETP.GE.U32.AND P3, PT, R17, 0x7ffffd8b, PT ;  /* 0x7ffffd8b1100780c */ /* 0x000fe20003f66070 */
[----:B------:R-:W-:Y:S01]  /*1a990*/  LDGSTS.E [R16+0x70004], desc[UR8][R154.64], !P5 ;  /* 0x700040009a107fae */ /* 0x000fe2000e921848 */
[----:B------:R-:W-:Y:S01]  /*1a9a0*/  ISETP.GE.U32.AND P4, PT, R18, 0x7ffffd8a, PT ;  /* 0x7ffffd8a1200780c */ /* 0x000fe20003f86070 */
[----:B--2---:R-:W-:Y:S01]  /*1a9b0*/  VIADD R18, R20, 0xfffffe67 ;  /* 0xfffffe6714127836 */ /* 0x004fe20000000000 */
[----:B------:R-:W2:Y:S01]  /*1a9c0*/  LDC R19, c[0x0][0x230] ;  /* 0x00008c00ff137b82 */ /* 0x000ea20000000800 */
[----:B------:R4:W-:Y:S01]  /*1a9d0*/  LDGSTS.E [R16+0x74004], desc[UR8][R152.64], !P5 ;  /* 0x7400400098107fae */ /* 0x0009e2000e921848 */
[----:B-1----:R-:W-:-:S06]  /*1a9e0*/  VIADD R17, R74, 0xfffffe08 ;  /* 0xfffffe084a117836 */ /* 0x002fcc0000000000 */
[----:B------:R-:W1:Y:S01]  /*1a9f0*/  LDC R74, c[0x0][0x230] ;  /* 0x00008c00ff4a7b82 */ /* 0x000e620000000800 */
[----:B------:R-:W-:Y:S01]  /*1aa00*/  ISETP.GE.U32.AND P5, PT, R17, 0x7ffffd89, PT ;  /* 0x7ffffd891100780c */ /* 0x000fe20003fa6070 */
[----:B---3--:R-:W-:-:S06]  /*1aa10*/  VIADD R17, R21, 0xfffffe66 ;  /* 0xfffffe6615117836 */ /* 0x008fcc0000000000 */
[----:B------:R-:W3:Y:S08]  /*1aa20*/  LDC R75, c[0x0][0x230] ;  /* 0x00008c00ff4b7b82 */ /* 0x000ef00000000800 */
[----:B------:R-:W3:Y:S01]  /*1aa30*/  LDC R77, c[0x0][0x230] ;  /* 0x00008c00ff4d7b82 */ /* 0x000ee20000000800 */
[----:B------:R-:W-:-:S04]  /*1aa40*/  IMAD.WIDE R182, R6, 0x4, R182 ;  /* 0x0000000406b67825 */ /* 0x000fc800078e02b6 */
[C---:B----4-:R-:W-:Y:S01]  /*1aa50*/  IMAD.WIDE R162, R6.reuse, 0x4, R22 ;  /* 0x0000000406a27825 */ /* 0x050fe200078e0216 */
[----:B------:R-:W-:Y:S04]  /*1aa60*/  STL.64 [R1+0x480], R182 ;  /* 0x000480b601007387 */ /* 0x000fe80000100a00 */
[----:B------:R-:W-:Y:S01]  /*1aa70*/  STL.64 [R1+0x488], R162 ;  /* 0x000488a201007387 */ /* 0x000fe20000100a00 */
[----:B------:R-:W-:-:S03]  /*1aa80*/  IMAD.WIDE R2, R6, 0x4, R2 ;  /* 0x0000000406027825 */ /* 0x000fc600078e0202 */
[----:B------:R-:W-:Y:S01]  /*1aa90*/  LDGSTS.E [R16+0x70008], desc[UR8][R182.64], !P6 ;  /* 0x70008000b6107fae */ /* 0x000fe2000f121848 */
[----:B------:R-:W-:-:S03]  /*1aaa0*/  IMAD.WIDE R156, R6, 0x4, R186 ;  /* 0x00000004069c7825 */ /* 0x000fc600078e02ba */
[----:B------:R4:W-:Y:S01]  /*1aab0*/  STL.64 [R1+0x660], R2 ;  /* 0x0006600201007387 */ /* 0x0009e20000100a00 */
[----:B------:R-:W-:-:S03]  /*1aac0*/  IMAD.WIDE R152, R6, 0x4, R196 ;  /* 0x0000000406987825 */ /* 0x000fc600078e02c4 */
[----:B------:R-:W-:Y:S01]  /*1aad0*/  STL.64 [R1+0x670], R156 ;  /* 0x0006709c01007387 */ /* 0x000fe20000100a00 */
[----:B------:R-:W-:-:S03]  /*1aae0*/  IMAD.WIDE R20, R6, 0x4, R208 ;  /* 0x0000000406147825 */ /* 0x000fc600078e02d0 */
[----:B------:R-:W-:Y:S01]  /*1aaf0*/  STL.64 [R1+0x680], R152 ;  /* 0x0006809801007387 */ /* 0x000fe20000100a00 */
[----:B------:R-:W-:-:S05]  /*1ab00*/  IMAD.WIDE R180, R6, 0x4, R212 ;  /* 0x0000000406b47825 */ /* 0x000fca00078e02d4 */
[----:B------:R-:W-:Y:S01]  /*1ab10*/  STL.64 [R1+0x3a8], R180 ;  /* 0x0003a8b401007387 */ /* 0x000fe20000100a00 */
[----:B------:R-:W-:-:S03]  /*1ab20*/  IMAD.WIDE R160, R6, 0x4, R216 ;  /* 0x0000000406a07825 */ /* 0x000fc600078e02d8 */
[----:B------:R3:W-:Y:S04]  /*1ab30*/  STL.64 [R1+0x688], R20 ;  /* 0x0006881401007387 */ /* 0x0007e80000100a00 */
[----:B------:R-:W-:Y:S04]  /*1ab40*/  STL.64 [R1+0x478], R160 ;  /* 0x000478a001007387 */ /* 0x000fe80000100a00 */
[----:B------:R-:W-:Y:S04]  /*1ab50*/  LDGSTS.E [R16+0x74008], desc[UR8][R180.64], !P6 ;  /* 0x74008000b4107fae */ /* 0x000fe8000f121848 */
[----:B------:R-:W-:Y:S04]  /*1ab60*/  LDGSTS.E [R16+0x7000c], desc[UR8][R162.64], !P0 ;  /* 0x7000c000a2107fae */ /* 0x000fe8000c121848 */
[----:B------:R-:W-:Y:S04]  /*1ab70*/  LDGSTS.E [R16+0x7400c], desc[UR8][R160.64], !P0 ;  /* 0x7400c000a0107fae */ /* 0x000fe8000c121848 */
[----:B------:R-:W-:Y:S01]  /*1ab80*/  LDGSTS.E [R16+0x78000], desc[UR8][R2.64], !P2 ;  /* 0x7800000002107fae */ /* 0x000fe2000d121848 */
[----:B------:R-:W-:-:S04]  /*1ab90*/  IMAD.WIDE R158, R6, 0x4, R220 ;  /* 0x00000004069e7825 */ /* 0x000fc800078e02dc */
        /* <DEDUP_REMOVED lines=8> */
[----:B------:R-:W3:Y:S04]  /*1ac20*/  LDL.LU.64 R212, [R1+0x298] ;  /* 0x0002980001d47983 */ /* 0x000ee80000300a00 */
[----:B----4-:R-:W4:Y:S04]  /*1ac30*/  LDL.LU.64 R2, [R1+0x290] ;  /* 0x0002900001027983 */ /* 0x010f280000300a00 */
[----:B------:R-:W4:Y:S01]  /*1ac40*/  LDL.LU.64 R188, [R1+0x288] ;  /* 0x0002880001bc7983 */ /* 0x000f220000300a00 */
[----:B--2---:R-:W-:-:S03]  /*1ac50*/  IADD3 R19, R19, -0x19b, RZ ;  /* 0xfffffe6513137810 */ /* 0x004fc60007ffe0ff */
[----:B------:R-:W-:Y:S01]  /*1ac60*/  LDGSTS.E [R16+0x7c000], desc[UR8][R158.64], !P2 ;  /* 0x7c0000009e107fae */ /* 0x000fe2000d121848 */
[----:B------:R-:W-:Y:S01]  /*1ac70*/  ISETP.GE.U32.AND P2, PT, R18, 0x7ffffde8, PT ;  /* 0x7ffffde81200780c */ /* 0x000fe20003f46070 */
[----:B-1----:R-:W-:Y:S02]  /*1ac80*/  VIADD R18, R74, 0xfffffe64 ;  /* 0xfffffe644a127836 */ /* 0x002fe40000000000 */
[----:B------:R-:W-:Y:S01]  /*1ac90*/  LDGSTS.E [R16+0x78004], desc[UR8][R156.64], !P3 ;  /* 0x780040009c107fae */ /* 0x000fe2000d921848 */
[----:B------:R-:W1:Y:S03]  /*1aca0*/  LDC R74, c[0x0][0x230] ;  /* 0x00008c00ff4a7b82 */ /* 0x000e660000000800 */
[----:B------:R-:W-:Y:S04]  /*1acb0*/  LDGSTS.E [R16+0x7c004], desc[UR8][R154.64], !P3 ;  /* 0x7c0040009a107fae */ /* 0x000fe8000d921848 */
[----:B------:R-:W-:Y:S04]  /*1acc0*/  LDGSTS.E [R16+0x78008], desc[UR8][R152.64], !P4 ;  /* 0x7800800098107fae */ /* 0x000fe8000e121848 */
[----:B------:R-:W2:Y:S04]  /*1acd0*/  LDL.LU.64 R216, [R1+0x280] ;  /* 0x0002800001d87983 */ /* 0x000ea80000300a00 */
[----:B------:R-:W-:Y:S01]  /*1ace0*/  LDGSTS.E [R16+0x7c008], desc[UR8][R22.64], !P4 ;  /* 0x7c00800016107fae */ /* 0x000fe2000e121848 */
[----:B------:R-:W-:-:S03]  /*1acf0*/  ISETP.GE.U32.AND P4, PT, R19, 0x7ffffde6, PT ;  /* 0x7ffffde61300780c */ /* 0x000fc60003f86070 */
[----:B------:R-:W2:Y:S04]  /*1ad00*/  LDL.LU.64 R220, [R1+0x38] ;  /* 0x0000380001dc7983 */ /* 0x000ea80000300a00 */
[----:B------:R3:W-:Y:S04]  /*1ad10*/  LDGSTS.E [R16+0x7800c], desc[UR8][R20.64], !P5 ;  /* 0x7800c00014107fae */ /* 0x0007e8000e921848 */
[----:B------:R1:W-:Y:S01]  /*1ad20*/  LDGSTS.E [R16+0x7c00c], desc[UR8][R4.64], !P5 ;  /* 0x7c00c00004107fae */ /* 0x0003e2000e921848 */
[----:B------:R-:W-:Y:S01]  /*1ad30*/  ISETP.GE.U32.AND P5, PT, R18, 0x7ffffde5, PT ;  /* 0x7ffffde51200780c */ /* 0x000fe20003fa6070 */
[----:B---3--:R-:W3:Y:S02]  /*1ad40*/  LDC R20, c[0x0][0x230] ;  /* 0x00008c00ff147b82 */ /* 0x008ee40000000800 */
[----:B------:R-:W3:Y:S04]  /*1ad50*/  LDL.LU.64 R4, [R1+0x50] ;  /* 0x0000500001047983 */ /* 0x000ee80000300a00 */
[----:B------:R-:W3:Y:S02]  /*1ad60*/  LDL.LU.64 R230, [R1+0x68] ;  /* 0x0000680001e67983 */ /* 0x000ee40000300a00 */
[----:B------:R-:W3:Y:S01]  /*1ad70*/  LDC R21, c[0x0][0x230] ;  /* 0x00008c00ff157b82 */ /* 0x000ee20000000800 */
[----:B------:R-:W-:-:S04]  /*1ad80*/  IMAD.WIDE R154, R6, 0x4, R208 ;  /* 0x00000004069a7825 */ /* 0x000fc800078e02d0 */
[C---:B------:R-:W-:Y:S01]  /*1ad90*/  IMAD.WIDE R152, R6.reuse, 0x4, R212 ;  /* 0x0000000406987825 */ /* 0x040fe200078e02d4 */
[----:B------:R2:W-:Y:S03]  /*1ada0*/  STL.64 [R1+0x8], R154 ;  /* 0x0000089a01007387 */ /* 0x0005e60000100a00 */
[C---:B----4-:R-:W-:Y:S01]  /*1adb0*/  IMAD.WIDE R22, R6.reuse, 0x4, R2 ;  /* 0x0000000406167825 */ /* 0x050fe200078e0202 */
[----:B------:R4:W-:Y:S03]  /*1adc0*/  STL.64 [R1+0x10], R152 ;  /* 0x0000109801007387 */ /* 0x0009e60000100a00 */
[----:B------:R-:W-:Y:S01]  /*1add0*/  IMAD.WIDE R18, R6, 0x4, R188 ;  /* 0x0000000406127825 */ /* 0x000fe200078e02bc */
[----:B------:R-:W3:Y:S04]  /*1ade0*/  LDL.LU.64 R2, [R1+0x248] ;  /* 0x0002480001027983 */ /* 0x000ee80000300a00 */
[----:B------:R3:W-:Y:S04]  /*1adf0*/  STL.64 [R1+0x18], R22 ;  /* 0x0000181601007387 */ /* 0x0007e80000100a00 */
[----:B------:R3:W-:Y:S04]  /*1ae00*/  STL.64 [R1+0x20], R18 ;  /* 0x0000201201007387 */ /* 0x0007e80000100a00 */
[----:B------:R-:W3:Y:S04]  /*1ae10*/  LDL.LU.64 R186, [R1+0x258] ;  /* 0x0002580001ba7983 */ /* 0x000ee80000300a00 */
[----:B------:R-:W3:Y:S04]  /*1ae20*/  LDL.LU.64 R196, [R1+0x268] ;  /* 0x0002680001c47983 */ /* 0x000ee80000300a00 */
[----:B------:R-:W3:Y:S01]  /*1ae30*/  LDL.LU.64 R188, [R1+0x278] ;  /* 0x0002780001bc7983 */ /* 0x000ee20000300a00 */
[----:B------:R-:W-:Y:S01]  /*1ae40*/  ISETP.GE.U32.AND P3, PT, R17, 0x7ffffde7, PT ;  /* 0x7ffffde71100780c */ /* 0x000fe20003f66070 */
[----:B-1----:R-:W-:-:S02]  /*1ae50*/  VIADD R16, R76, 0xfffffe46 ;  /* 0xfffffe464c107836 */ /* 0x002fc40000000000 */
[----:B------:R-:W-:Y:S01]  /*1ae60*/  VIADD R17, R75, 0xfffffe47 ;  /* 0xfffffe474b117836 */ /* 0x000fe20000000000 */
[----:B------:R2:W-:Y:S01]  /*1ae70*/  LDGSTS.E [R15+0x60000], desc[UR8][R154.64], !P2 ;  /* 0x600000009a0f7fae */ /* 0x0005e2000d121848 */
[----:B------:R-:W1:Y:S01]  /*1ae80*/  LDC R76, c[0x0][0x230] ;  /* 0x00008c00ff4c7b82 */ /* 0x000e620000000800 */
[----:B------:R-:W-:Y:S01]  /*1ae90*/  ISETP.GE.U32.AND P0, PT, R16, 0x7ffffdc7, PT ;  /* 0x7ffffdc71000780c */ /* 0x000fe20003f06070 */
[----:B------:R-:W-:Y:S01]  /*1aea0*/  VIADD R16, R78, 0xfffffe44 ;  /* 0xfffffe444e107836 */ /* 0x000fe20000000000 */
[----:B------:R-:W-:Y:S01]  /*1aeb0*/  ISETP.GE.U32.AND P6, PT, R17, 0x7ffffdc8, PT ;  /* 0x7ffffdc81100780c */ /* 0x000fe20003fc6070 */
[----:B------:R4:W-:Y:S01]  /*1aec0*/  LDGSTS.E [R15+0x64000], desc[UR8][R152.64], !P2 ;  /* 0x64000000980f7fae */ /* 0x0009e2000d121848 */
[----:B------:R-:W-:-:S03]  /*1aed0*/  IADD3 R17, R77, -0x1bb, RZ ;  /* 0xfffffe454d117810 */ /* 0x000fc60007ffe0ff */
[----:B------:R3:W-:Y:S01]  /*1aee0*/  LDGSTS.E [R15+0x60004], desc[UR8][R22.64], !P3 ;  /* 0x60004000160f7fae */ /* 0x0007e2000d921848 */
[----:B------:R-:W1:Y:S01]  /*1aef0*/  LDC R75, c[0x0][0x230] ;  /* 0x00008c00ff4b7b82 */ /* 0x000e620000000800 */
[C---:B--2---:R-:W-:Y:S02]  /*1af00*/  IMAD.WIDE R154, R6.reuse, 0x4, R216 ;  /* 0x00000004069a7825 */ /* 0x044fe400078e02d8 */
[----:B------:R-:W2:Y:S02]  /*1af10*/  LDL.LU.64 R208, [R1+0x270] ;  /* 0x0002700001d07983 */ /* 0x000ea40000300a00 */
[----:B----4-:R-:W-:Y:S02]  /*1af20*/  IMAD.WIDE R152, R6, 0x4, R220 ;  /* 0x0000000406987825 */ /* 0x010fe400078e02dc */
[----:B------:R4:W-:Y:S01]  /*1af30*/  LDGSTS.E [R15+0x64004], desc[UR8][R18.64], !P3 ;  /* 0x64004000120f7fae */ /* 0x0009e2000d921848 */
[----:B------:R-:W-:Y:S02]  /*1af40*/  ISETP.GE.U32.AND P2, PT, R17, 0x7ffffdc6, PT ;  /* 0x7ffffdc61100780c */ /* 0x000fe40003f46070 */
[----:B------:R-:W-:Y:S01]  /*1af50*/  ISETP.GE.U32.AND P3, PT, R16, 0x7ffffdc5, PT ;  /* 0x7ffffdc51000780c */ /* 0x000fe20003f66070 */
[----:B------:R-:W2:Y:S01]  /*1af60*/  LDL.LU.64 R212, [R1+0x260] ;  /* 0x0002600001d47983 */ /* 0x000ea20000300a00 */
[----:B---3--:R-:W-:-:S02]  /*1af70*/  VIADD R17, R20, 0xfffffe27 ;  /* 0xfffffe2714117836 */ /* 0x008fc40000000000 */
[----:B------:R-:W-:Y:S01]  /*1af80*/  VIADD R16, R21, 0xfffffe26 ;  /* 0xfffffe2615107836 */ /* 0x000fe20000000000 */
[----:B------:R3:W-:Y:S01]  /*1af90*/  STL.64 [R1+0x28], R154 ;  /* 0x0000289a01007387 */ /* 0x0007e20000100a00 */
[----:B------:R-:W-:-:S03]  /*1afa0*/  IMAD.WIDE R22, R6, 0x4, R4 ;  /* 0x0000000406167825 */ /* 0x000fc600078e0204 */
[----:B------:R3:W-:Y:S01]  /*1afb0*/  STL.64 [R1+0x38], R152 ;  /* 0x0000389801007387 */ /* 0x0007e20000100a00 */
[C---:B------:R-:W-:Y:S01]  /*1afc0*/  IMAD.WIDE R20, R6.reuse, 0x4, R230 ;  /* 0x0000000406147825 */ /* 0x040fe200078e02e6 */
[----:B----4-:R-:W4:Y:S02]  /*1afd0*/  LDC R19, c[0x0][0x230] ;  /* 0x00008c00ff137b82 */ /* 0x010f240000000800 */
[----:B------:R-:W4:Y:S04]  /*1afe0*/  LDL.LU.64 R4, [R1+0x250] ;  /* 0x0002500001047983 */ /* 0x000f280000300a00 */
[----:B------:R-:W2:Y:S02]  /*1aff0*/  LDL.LU.64 R216, [R1+0x238] ;  /* 0x0002380001d87983 */ /* 0x000ea40000300a00 */
[----:B------:R-:W1:Y:S02]  /*1b000*/  LDC R18, c[0x0][0x230] ;  /* 0x00008c00ff127b82 */ /* 0x000e640000000800 */
[----:B------:R3:W-:Y:S04]  /*1b010*/  LDGSTS.E [R15+0x60008], desc[UR8][R154.64], !P4 ;  /* 0x600080009a0f7fae */ /* 0x0007e8000e121848 */
[----:B------:R-:W-:Y:S04]  /*1b020*/  STL.64 [R1+0x50], R22 ;  /* 0x0000501601007387 */ /* 0x000fe80000100a00 */
[----:B------:R3:W-:Y:S04]  /*1b030*/  LDGSTS.E [R15+0x64008], desc[UR8][R152.64], !P4 ;  /* 0x64008000980f7fae */ /* 0x0007e8000e121848 */
[----:B------:R3:W-:Y:S04]  /*1b040*/  STL.64 [R1+0x68], R20 ;  /* 0x0000681401007387 */ /* 0x0007e80000100a00 */
[----:B------:R-:W2:Y:S04]  /*1b050*/  LDL.LU.64 R220, [R1+0x230] ;  /* 0x0002300001dc7983 */ /* 0x000ea80000300a00 */
[----:B------:R-:W-:Y:S04]  /*1b060*/  LDGSTS.E [R15+0x6000c], desc[UR8][R22.64], !P5 ;  /* 0x6000c000160f7fae */ /* 0x000fe8000e921848 */
[----:B------:R-:W2:Y:S04]  /*1b070*/  LDL.LU.64 R230, [R1+0x228] ;  /* 0x0002280001e67983 */ /* 0x000ea80000300a00 */
[----:B------:R1:W-:Y:S01]  /*1b080*/  LDGSTS.E [R15+0x6400c], desc[UR8][R20.64], !P5 ;  /* 0x6400c000140f7fae */ /* 0x0003e2000e921848 */
[----:B------:R-:W-:-:S04]  /*1b090*/  IMAD.WIDE R2, R6, 0x4, R2 ;  /* 0x0000000406027825 */ /* 0x000fc800078e0202 */
[C---:B---3--:R-:W-:Y:S01]  /*1b0a0*/  IMAD.WIDE R154, R6.reuse, 0x4, R186 ;  /* 0x00000004069a7825 */ /* 0x048fe200078e02ba */
[----:B------:R3:W-:Y:S03]  /*1b0b0*/  STL.64 [R1+0x248], R2 ;  /* 0x0002480201007387 */ /* 0x0007e60000100a00 */
[C---:B------:R-:W-:Y:S01]  /*1b0c0*/  IMAD.WIDE R152, R6.reuse, 0x4, R196 ;  /* 0x0000000406987825 */ /* 0x040fe200078e02c4 */
[----:B------:R2:W-:Y:S01]  /*1b0d0*/  STL.64 [R1+0x258], R154 ;  /* 0x0002589a01007387 */ /* 0x0005e20000100a00 */
[----:B------:R-:W-:Y:S01]  /*1b0e0*/  ISETP.GE.U32.AND P4, PT, R17, 0x7ffffda8, PT ;  /* 0x7ffffda81100780c */ /* 0x000fe20003f86070 */
[----:B-1----:R-:W1:Y:S02]  /*1b0f0*/  LDC R20, c[0x0][0x230] ;  /* 0x00008c00ff147b82 */ /* 0x002e640000000800 */
[----:B------:R-:W-:Y:S01]  /*1b100*/  LDGSTS.E [R15+0x68000], desc[UR8][R2.64], !P6 ;  /* 0x68000000020f7fae */ /* 0x000fe2000f121848 */
[----:B------:R-:W-:-:S03]  /*1b110*/  IMAD.WIDE R22, R6, 0x4, R188 ;  /* 0x0000000406167825 */ /* 0x000fc600078e02bc */
[----:B------:R2:W-:Y:S01]  /*1b120*/  LDGSTS.E [R15+0x6c000], desc[UR8][R154.64], !P6 ;  /* 0x6c0000009a0f7fae */ /* 0x0005e2000f121848 */
[----:B------:R-:W-:Y:S01]  /*1b130*/  IADD3 R17, R74, -0x1db, RZ ;  /* 0xfffffe254a117810 */ /* 0x000fe20007ffe0ff */
[----:B------:R-:W1:Y:S02]  /*1b140*/  LDC R21, c[0x0][0x230] ;  /* 0x00008c00ff157b82 */ /* 0x000e640000000800 */
[----:B------:R2:W-:Y:S04]  /*1b150*/  LDGSTS.E [R15+0x68004], desc[UR8][R152.64], !P0 ;  /* 0x68004000980f7fae */ /* 0x0005e8000c121848 */
[----:B---3--:R-:W3:Y:S01]  /*1b160*/  LDL.LU.64 R2, [R1+0x218] ;  /* 0x0002180001027983 */ /* 0x008ee20000300a00 */
[----:B----4-:R-:W-:-:S03]  /*1b170*/  IMAD.WIDE R4, R6, 0x4, R4 ;  /* 0x0000000406047825 */ /* 0x010fc600078e0204 */
[----:B------:R4:W-:Y:S01]  /*1b180*/  STL.64 [R1+0x268], R152 ;  /* 0x0002689801007387 */ /* 0x0009e20000100a00 */
[----:B------:R-:W-:Y:S01]  /*1b190*/  ISETP.GE.U32.AND P5, PT, R16, 0x7ffffda7, PT ;  /* 0x7ffffda71000780c */ /* 0x000fe20003fa6070 */
[----:B------:R-:W1:Y:S02]  /*1b1a0*/  LDC R74, c[0x0][0x230] ;  /* 0x00008c00ff4a7b82 */ /* 0x000e640000000800 */
[----:B------:R-:W3:Y:S01]  /*1b1b0*/  LDL.LU.64 R188, [R1+0x210] ;  /* 0x0002100001bc7983 */ /* 0x000ee20000300a00 */
[----:B--2---:R-:W-:-:S03]  /*1b1c0*/  IMAD.WIDE R154, R6, 0x4, R208 ;  /* 0x00000004069a7825 */ /* 0x004fc600078e02d0 */
[----:B------:R2:W-:Y:S01]  /*1b1d0*/  STL.64 [R1+0x278], R22 ;  /* 0x0002781601007387 */ /* 0x0005e20000100a00 */
[----:B----4-:R-:W-:-:S03]  /*1b1e0*/  IMAD.WIDE R152, R6, 0x4, R212 ;  /* 0x0000000406987825 */ /* 0x010fc600078e02d4 */
[----:B------:R2:W-:Y:S01]  /*1b1f0*/  LDGSTS.E [R15+0x6c004], desc[UR8][R22.64], !P0 ;  /* 0x6c004000160f7fae */ /* 0x0005e2000c121848 */
[----:B------:R-:W-:-:S03]  /*1b200*/  ISETP.GE.U32.AND P6, PT, R17, 0x7ffffda6, PT ;  /* 0x7ffffda61100780c */ /* 0x000fc60003fc6070 */
[----:B------:R4:W-:Y:S01]  /*1b210*/  STL.64 [R1+0x270], R154 ;  /* 0x0002709a01007387 */ /* 0x0009e20000100a00 */
[----:B------:R-:W-:-:S03]  /*1b220*/  VIADD R17, R19, 0xfffffe07 ;  /* 0xfffffe0713117836 */ /* 0x000fc60000000000 */
[----:B------:R4:W-:Y:S01]  /*1b230*/  STL.64 [R1+0x260], R152 ;  /* 0x0002609801007387 */ /* 0x0009e20000100a00 */
[----:B--2---:R-:W-:-:S03]  /*1b240*/  IMAD.WIDE R22, R6, 0x4, R216 ;  /* 0x0000000406167825 */ /* 0x004fc600078e02d8 */
[----:B------:R2:W-:Y:S04]  /*1b250*/  STL.64 [R1+0x250], R4 ;  /* 0x0002500401007387 */ /* 0x0005e80000100a00 */
[----:B------:R3:W-:Y:S04]  /*1b260*/  STL.64 [R1+0x280], R22 ;  /* 0x0002801601007387 */ /* 0x0007e80000100a00 */
[----:B------:R4:W-:Y:S04]  /*1b270*/  LDGSTS.E [R15+0x68008], desc[UR8][R154.64], !P2 ;  /* 0x680080009a0f7fae */ /* 0x0009e8000d121848 */
[----:B------:R-:W3:Y:S04]  /*1b280*/  LDL.LU.64 R208, [R1+0x80] ;  /* 0x0000800001d07983 */ /* 0x000ee80000300a00 */
[----:B------:R2:W-:Y:S01]  /*1b290*/  LDGSTS.E [R15+0x6c008], desc[UR8][R152.64], !P2 ;  /* 0x6c008000980f7fae */ /* 0x0005e2000d121848 */
[----:B------:R-:W-:-:S03]  /*1b2a0*/  ISETP.GE.U32.AND P2, PT, R17, 0x7ffffd88, PT ;  /* 0x7ffffd881100780c */ /* 0x000fc60003f46070 */
[----:B------:R-:W3:Y:S01]  /*1b2b0*/  LDL.LU.64 R212, [R1+0x70] ;  /* 0x0000700001d47983 */ /* 0x000ee20000300a00 */
[----:B----4-:R-:W-:Y:S01]  /*1b2c0*/  IMAD.WIDE R154, R6, 0x4, R220 ;  /* 0x00000004069a7825 */ /* 0x010fe200078e02dc */
[----:B------:R-:W-:Y:S02]  /*1b2d0*/  IADD3 R17, R18, -0x1fb, RZ ;  /* 0xfffffe0512117810 */ /* 0x000fe40007ffe0ff */
[----:B------:R-:W-:Y:S04]  /*1b2e0*/  LDGSTS.E [R15+0x6800c], desc[UR8][R4.64], !P3 ;  /* 0x6800c000040f7fae */ /* 0x000fe8000d921848 */
[----:B------:R-:W4:Y:S01]  /*1b2f0*/  LDL.LU.64 R216, [R1+0x58] ;  /* 0x0000580001d87983 */ /* 0x000f220000300a00 */
[----:B--2---:R-:W-:-:S03]  /*1b300*/  IMAD.WIDE R152, R6, 0x4, R230 ;  /* 0x0000000406987825 */ /* 0x004fc600078e02e6 */
[----:B------:R3:W-:Y:S04]  /*1b310*/  LDGSTS.E [R15+0x6c00c], desc[UR8][R22.64], !P3 ;  /* 0x6c00c000160f7fae */ /* 0x0007e8000d921848 */
[----:B------:R-:W2:Y:S04]  /*1b320*/  LDL.LU.64 R4, [R1+0x40] ;  /* 0x0000400001047983 */ /* 0x000ea80000300a00 */
[----:B------:R-:W2:Y:S04]  /*1b330*/  LDL.LU.64 R220, [R1+0x78] ;  /* 0x0000780001dc7983 */ /* 0x000ea80000300a00 */
[----:B------:R-:W2:Y:S04]  /*1b340*/  LDL.LU.64 R230, [R1+0x60] ;  /* 0x0000600001e67983 */ /* 0x000ea80000300a00 */
[----:B------:R-:W-:Y:S04]  /*1b350*/  STL.64 [R1+0x3c8], R154 ;  /* 0x0003c89a01007387 */ /* 0x000fe80000100a00 */
[----:B------:R1:W-:Y:S04]  /*1b360*/  STL.64 [R1+0x3d0], R152 ;  /* 0x0003d09801007387 */ /* 0x0003e80000100a00 */
[----:B------:R-:W-:Y:S04]  /*1b370*/  LDGSTS.E [R15+0x70000], desc[UR8][R154.64], !P4 ;  /* 0x700000009a0f7fae */ /* 0x000fe8000e121848 */
[----:B------:R1:W-:Y:S01]  /*1b380*/  LDGSTS.E [R15+0x74000], desc[UR8][R152.64], !P4 ;  /* 0x74000000980f7fae */ /* 0x0003e2000e121848 */
[----:B---3--:R-:W-:-:S03]  /*1b390*/  IMAD.WIDE R22, R6, 0x4, R2 ;  /* 0x0000000406167825 */ /* 0x008fc600078e0202 */
[----:B------:R-:W3:Y:S04]  /*1b3a0*/  LDL.LU.64 R2, [R1+0x48] ;  /* 0x0000480001027983 */ /* 0x000ee80000300a00 */
[----:B------:R1:W-:Y:S04]  /*1b3b0*/  STL.64 [R1+0x3f0], R22 ;  /* 0x0003f01601007387 */ /* 0x0003e80000100a00 */
[----:B------:R1:W-:Y:S01]  /*1b3c0*/  LDGSTS.E [R15+0x70004], desc[UR8][R22.64], !P5 ;  /* 0x70004000160f7fae */ /* 0x0003e2000e921848 */
[----:B------:R-:W-:-:S05]  /*1b3d0*/  IMAD.WIDE R18, R6, 0x4, R188 ;  /* 0x0000000406127825 */ /* 0x000fca00078e02bc */
[----:B------:R1:W-:Y:S04]  /*1b3e0*/  STL.64 [R1+0x460], R18 ;  /* 0x0004601201007387 */ /* 0x0003e80000100a00 */
[----:B------:R-:W3:Y:S01]  /*1b3f0*/  LDL.LU.64 R188, [R1+0x30] ;  /* 0x0000300001bc7983 */ /* 0x000ee20000300a00 */
[----:B------:R-:W-:Y:S01]  /*1b400*/  VIADD R16, R76, 0xfffffe24 ;  /* 0xfffffe244c107836 */ /* 0x000fe20000000000 */
[----:B------:R-:W-:Y:S01]  /*1b410*/  ISETP.GE.U32.AND P4, PT, R17, 0x7ffffd86, PT ;  /* 0x7ffffd861100780c */ /* 0x000fe20003f86070 */
[----:B-1----:R-:W-:Y:S01]  /*1b420*/  IMAD.WIDE R152, R6, 0x4, R136 ;  /* 0x0000000406987825 */ /* 0x002fe200078e0288 */
[----:B------:R1:W-:Y:S01]  /*1b430*/  LDGSTS.E [R15+0x74004], desc[UR8][R18.64], !P5 ;  /* 0x74004000120f7fae */ /* 0x0003e2000e921848 */
[----:B------:R-:W2:Y:S01]  /*1b440*/  LDC R17, c[0x0][0x230] ;  /* 0x00008c00ff117b82 */ /* 0x000ea20000000800 */
[----:B------:R-:W-:Y:S01]  /*1b450*/  ISETP.GE.U32.AND P0, PT, R16, 0x7ffffda5, PT ;  /* 0x7ffffda51000780c */ /* 0x000fe20003f06070 */
[----:B------:R-:W-:-:S02]  /*1b460*/  VIADD R16, R75, 0xfffffe06 ;  /* 0xfffffe064b107836 */ /* 0x000fc40000000000 */
[----:B------:R-:W-:-:S04]  /*1b470*/  IMAD.WIDE R22, R6, 0x4, R138 ;  /* 0x0000000406167825 */ /* 0x000fc800078e028a */
[----:B------:R-:W3:Y:S08]  /*1b480*/  LDC R76, c[0x0][0x230] ;  /* 0x00008c00ff4c7b82 */ /* 0x000ef00000000800 */
[----:B-1----:R-:W1:Y:S01]  /*1b490*/  LDC R18, c[0x0][0x230] ;  /* 0x00008c00ff127b82 */ /* 0x002e620000000800 */
[----:B------:R-:W-:Y:S01]  /*1b4a0*/  ISETP.GE.U32.AND P3, PT, R16, 0x7ffffd87, PT ;  /* 0x7ffffd871000780c */ /* 0x000fe20003f66070 */
[----:B------:R-:W-:-:S06]  /*1b4b0*/  VIADD R16, R20, 0xfffffe04 ;  /* 0xfffffe0414107836 */ /* 0x000fcc0000000000 */
[----:B------:R-:W3:Y:S01]  /*1b4c0*/  LDC R19, c[0x0][0x230] ;  /* 0x00008c00ff137b82 */ /* 0x000ee20000000800 */
[----:B------:R-:W-:Y:S01]  /*1b4d0*/  IMAD.WIDE R186, R6, 0x4, R208 ;  /* 0x0000000406ba7825 */ /* 0x000fe200078e02d0 */
[----:B------:R-:W-:-:S03]  /*1b4e0*/  ISETP.GE.U32.AND P5, PT, R16, 0x7ffffd85, PT ;  /* 0x7ffffd851000780c */ /* 0x000fc60003fa6070 */
[C---:B------:R-:W-:Y:S01]  /*1b4f0*/  IMAD.WIDE R180, R6.reuse, 0x4, R212 ;  /* 0x0000000406b47825 */ /* 0x040fe200078e02d4 */
[----:B------:R-:W-:Y:S02]  /*1b500*/  LDGSTS.E [R15+0x70008], desc[UR8][R186.64], !P6 ;  /* 0x70008000ba0f7fae */ /* 0x000fe4000f121848 */
[----:B------:R-:W2:Y:S01]  /*1b510*/  LDC R16, c[0x0][0x230] ;  /* 0x00008c00ff107b82 */ /* 0x000ea20000000800 */
[----:B----4-:R-:W-:-:S07]  /*1b520*/  IMAD.WIDE R160, R6, 0x4, R216 ;  /* 0x0000000406a07825 */ /* 0x010fce00078e02d8 */
[----:B------:R-:W4:Y:S01]  /*1b530*/  LDC R75, c[0x0][0x230] ;  /* 0x00008c00ff4b7b82 */ /* 0x000f220000000800 */
[----:B-1----:R-:W-:Y:S02]  /*1b540*/  VIADD R18, R18, 0xfffffe63 ;  /* 0xfffffe6312127836 */ /* 0x002fe40000000000 */
[----:B--2---:R-:W-:-:S05]  /*1b550*/  IMAD.WIDE R182, R6, 0x4, R220 ;  /* 0x0000000406b67825 */ /* 0x004fca00078e02dc */
[----:B------:R-:W1:Y:S01]  /*1b560*/  LDC R20, c[0x0][0x230] ;  /* 0x00008c00ff147b82 */ /* 0x000e620000000800 */
[C---:B------:R-:W-:Y:S01]  /*1b570*/  IMAD.WIDE R162, R6.reuse, 0x4, R230 ;  /* 0x0000000406a27825 */ /* 0x040fe200078e02e6 */
[----:B------:R-:W-:Y:S03]  /*1b580*/  LDGSTS.E [R15+0x74008], desc[UR8][R182.64], !P6 ;  /* 0x74008000b60f7fae */ /* 0x000fe6000f121848 */
[C---:B------:R-:W-:Y:S01]  /*1b590*/  IMAD.WIDE R156, R6.reuse, 0x4, R4 ;  /* 0x00000004069c7825 */ /* 0x040fe200078e0204 */
[----:B------:R-:W-:Y:S04]  /*1b5a0*/  LDGSTS.E [R15+0x7000c], desc[UR8][R180.64], !P0 ;  /* 0x7000c000b40f7fae */ /* 0x000fe8000c121848 */
[----:B------:R-:W-:Y:S01]  /*1b5b0*/  LDGSTS.E [R15+0x7400c], desc[UR8][R162.64], !P0 ;  /* 0x7400c000a20f7fae */ /* 0x000fe2000c121848 */
[----:B------:R-:W-:-:S03]  /*1b5c0*/  IMAD.WIDE R4, R6, 0x4, R140 ;  /* 0x0000000406047825 */ /* 0x000fc600078e028c */
[----:B------:R2:W-:Y:S01]  /*1b5d0*/  LDGSTS.E [R15+0x78000], desc[UR8][R160.64], !P2 ;  /* 0x78000000a00f7fae */ /* 0x0005e2000d121848 */
[----:B------:R-:W-:Y:S02]  /*1b5e0*/  ISETP.GE.U32.AND P6, PT, R18, 0x7ffffde4, PT ;  /* 0x7ffffde41200780c */ /* 0x000fe40003fc6070 */
[----:B------:R-:W1:Y:S01]  /*1b5f0*/  LDC R18, c[0x0][0x230] ;  /* 0x00008c00ff127b82 */ /* 0x000e620000000800 */
[----:B------:R-:W-:Y:S01]  /*1b600*/  STL.64 [R1+0x468], R186 ;  /* 0x000468ba01007387 */ /* 0x000fe20000100a00 */
[----:B------:R-:W-:-:S03]  /*1b610*/  VIADD R17, R17, 0xfffffe62 ;  /* 0xfffffe6211117836 */ /* 0x000fc60000000000 */
[----:B------:R-:W-:Y:S04]  /*1b620*/  STL.64 [R1+0x470], R180 ;  /* 0x000470b401007387 */ /* 0x000fe80000100a00 */
[----:B------:R2:W-:Y:S04]  /*1b630*/  STL.64 [R1+0x5c0], R160 ;  /* 0x0005c0a001007387 */ /* 0x0005e80000100a00 */
[----:B------:R-:W-:Y:S04]  /*1b640*/  STL.64 [R1+0x640], R156 ;  /* 0x0006409c01007387 */ /* 0x000fe80000100a00 */
[----:B------:R-:W-:Y:S04]  /*1b650*/  STL.64 [R1+0x650], R152 ;  /* 0x0006509801007387 */ /* 0x000fe80000100a00 */
[----:B------:R-:W-:Y:S01]  /*1b660*/  STL.64 [R1+0x3e8], R182 ;  /* 0x0003e8b601007387 */ /* 0x000fe20000100a00 */
[----:B------:R-:W-:-:S03]  /*1b670*/  IADD3 R16, R16, -0x19f, RZ ;  /* 0xfffffe6110107810 */ /* 0x000fc60007ffe0ff */
[----:B------:R-:W-:Y:S04]  /*1b680*/  STL.64 [R1+0x658], R4 ;  /* 0x0006580401007387 */ /* 0x000fe80000100a00 */
[----:B------:R4:W-:Y:S01]  /*1b690*/  STL.64 [R1+0x458], R162 ;  /* 0x000458a201007387 */ /* 0x0009e20000100a00 */
[----:B--2---:R-:W-:-:S04]  /*1b6a0*/  IMAD.WIDE R160, R6, 0x4, R52 ;  /* 0x0000000406a07825 */ /* 0x004fc800078e0234 */
[----:B------:R-:W-:Y:S02]  /*1b6b0*/  VIADD R252, R252, 0x7f ;  /* 0x0000007ffcfc7836 */ /* 0x000fe40000000000 */
[----:B----4-:R-:W-:-:S04]  /*1b6c0*/  IMAD.WIDE R162, R6, 0x4, R50 ;  /* 0x0000000406a27825 */ /* 0x010fc800078e0232 */
[----:B---3--:R-:W-:-:S04]  /*1b6d0*/  IMAD.WIDE R158, R6, 0x4, R2 ;  /* 0x00000004069e7825 */ /* 0x008fc800078e0202 */
[C---:B------:R-:W-:Y:S01]  /*1b6e0*/  IMAD.WIDE R2, R6.reuse, 0x4, R142 ;  /* 0x0000000406027825 */ /* 0x040fe200078e028e */
[----:B------:R-:W-:Y:S04]  /*1b6f0*/  LDGSTS.E [R15+0x7c000], desc[UR8][R158.64], !P2 ;  /* 0x7c0000009e0f7fae */ /* 0x000fe8000d121848 */
[----:B------:R-:W-:Y:S04]  /*1b700*/  LDGSTS.E [R15+0x78004], desc[UR8][R156.64], !P3 ;  /* 0x780040009c0f7fae */ /* 0x000fe8000d921848 */
[----:B------:R-:W-:Y:S01]  /*1b710*/  STL.64 [R1+0x5d0], R158 ;  /* 0x0005d09e01007387 */ /* 0x000fe20000100a00 */
[----:B------:R-:W-:-:S05]  /*1b720*/  IMAD.WIDE R154, R6, 0x4, R188 ;  /* 0x00000004069a7825 */ /* 0x000fca00078e02bc */
[----:B------:R-:W-:Y:S04]  /*1b730*/  LDGSTS.E [R15+0x7c004], desc[UR8][R154.64], !P3 ;  /* 0x7c0040009a0f7fae */ /* 0x000fe8000d921848 */
[----:B------:R2:W-:Y:S04]  /*1b740*/  LDGSTS.E [R15+0x78008], desc[UR8][R152.64], !P4 ;  /* 0x78008000980f7fae */ /* 0x0005e8000e121848 */
[----:B------:R-:W-:Y:S04]  /*1b750*/  LDGSTS.E [R15+0x7c008], desc[UR8][R22.64], !P4 ;  /* 0x7c008000160f7fae */ /* 0x000fe8000e121848 */
[----:B------:R-:W-:Y:S04]  /*1b760*/  LDGSTS.E [R15+0x7800c], desc[UR8][R4.64], !P5 ;  /* 0x7800c000040f7fae */ /* 0x000fe8000e921848 */
[----:B------:R3:W-:Y:S01]  /*1b770*/  LDGSTS.E [R15+0x7c00c], desc[UR8][R2.64], !P5 ;  /* 0x7c00c000020f7fae */ /* 0x0007e2000e921848 */
[----:B------:R-:W-:-:S02]  /*1b780*/  ISETP.GE.U32.AND P4, PT, R17, 0x7ffffde3, PT ;  /* 0x7ffffde31100780c */ /* 0x000fc40003f86070 */
[----:B------:R-:W-:Y:S01]  /*1b790*/  IADD3 R17, R74, -0x1bf, RZ ;  /* 0xfffffe414a117810 */ /* 0x000fe20007ffe0ff */
[----:B------:R-:W-:Y:S01]  /*1b7a0*/  STL.64 [R1+0x5e0], R154 ;  /* 0x0005e09a01007387 */ /* 0x000fe20000100a00 */
[----:B--2---:R-:W-:Y:S01]  /*1b7b0*/  IMAD.WIDE R152, R6, 0x4, R24 ;  /* 0x0000000406987825 */ /* 0x004fe200078e0218 */
[----:B------:R-:W2:Y:S03]  /*1b7c0*/  LDC R74, c[0x0][0x230] ;  /* 0x00008c00ff4a7b82 */ /* 0x000ea60000000800 */
[----:B---3--:R-:W-:Y:S01]  /*1b7d0*/  VIADD R15, R19, 0xfffffe60 ;  /* 0xfffffe60130f7836 */ /* 0x008fe20000000000 */
[----:B------:R3:W-:Y:S04]  /*1b7e0*/  STL.64 [R1+0x5f0], R22 ;  /* 0x0005f01601007387 */ /* 0x0007e80000100a00 */
[----:B------:R-:W4:Y:S01]  /*1b7f0*/  LDC R19, c[0x0][0x230] ;  /* 0x00008c00ff137b82 */ /* 0x000f220000000800 */
[----:B------:R-:W-:Y:S01]  /*1b800*/  ISETP.GE.U32.AND P2, PT, R15, 0x7ffffde1, PT ;  /* 0x7ffffde10f00780c */ /* 0x000fe20003f46070 */
[----:B------:R-:W-:Y:S01]  /*1b810*/  VIADD R15, R21, 0xfffffe42 ;  /* 0xfffffe42150f7836 */ /* 0x000fe20000000000 */
[----:B------:R-:W-:Y:S01]  /*1b820*/  ISETP.GE.U32.AND P3, PT, R16, 0x7ffffde2, PT ;  /* 0x7ffffde21000780c */ /* 0x000fe20003f66070 */
[----:B------:R2:W-:Y:S04]  /*1b830*/  LDGSTS.E [R14+0x60000], desc[UR8][R152.64], !P6 ;  /* 0x60000000980e7fae */ /* 0x0005e8000f121848 */
[----:B------:R-:W4:Y:S01]  /*1b840*/  LDC R21, c[0x0][0x230] ;  /* 0x00008c00ff157b82 */ /* 0x000f220000000800 */
[----:B------:R-:W-:-:S02]  /*1b850*/  ISETP.GE.U32.AND P5, PT, R15, 0x7ffffdc3, PT ;  /* 0x7ffffdc30f00780c */ /* 0x000fc40003fa6070 */
[----:B------:R-:W-:Y:S01]  /*1b860*/  SEL R15, RZ, 0x4, P1 ;  /* 0x00000004ff0f7807 */ /* 0x000fe20000800000 */
[----:B---3--:R-:W-:Y:S01]  /*1b870*/  IMAD.WIDE R22, R6, 0x4, R26 ;  /* 0x0000000406167825 */ /* 0x008fe200078e021a */
[----:B------:R-:W-:-:S03]  /*1b880*/  ISETP.GE.U32.AND P1, PT, R17, 0x7ffffdc2, PT ;  /* 0x7ffffdc21100780c */ /* 0x000fc60003f26070 */
[----:B------:R-:W-:Y:S01]  /*1b890*/  VIADD R17, R75, 0xfffffe40 ;  /* 0xfffffe404b117836 */ /* 0x000fe20000000000 */
[----:B------:R3:W-:Y:S01]  /*1b8a0*/  LDGSTS.E [R14+0x64000], desc[UR8][R22.64], !P6 ;  /* 0x64000000160e7fae */ /* 0x0007e2000f121848 */
[----:B-1----:R-:W-:Y:S01]  /*1b8b0*/  VIADD R16, R20, 0xfffffe43 ;  /* 0xfffffe4314107836 */ /* 0x002fe20000000000 */
[----:B------:R-:W1:Y:S01]  /*1b8c0*/  LDC R24, c[0x0][0x230] ;  /* 0x00008c00ff187b82 */ /* 0x000e620000000800 */
[----:B------:R-:W-:Y:S01]  /*1b8d0*/  IMAD.WIDE R4, R6, 0x4, R28 ;  /* 0x0000000406047825 */ /* 0x000fe200078e021c */
[----:B------:R-:W-:Y:S01]  /*1b8e0*/  ISETP.GE.U32.AND P6, PT, R17, 0x7ffffdc1, PT ;  /* 0x7ffffdc11100780c */ /* 0x000fe20003fc6070 */
[----:B------:R3:W-:Y:S01]  /*1b8f0*/  STL.64 [R1+0x648], R2 ;  /* 0x0006480201007387 */ /* 0x0007e20000100a00 */
[----:B------:R-:W-:Y:S01]  /*1b900*/  ISETP.GE.U32.AND P0, PT, R16, 0x7ffffdc4, PT ;  /* 0x7ffffdc41000780c */ /* 0x000fe20003f06070 */
[----:B------:R-:W-:-:S03]  /*1b910*/  VIADD R17, R18, 0xfffffe22 ;  /* 0xfffffe2212117836 */ /* 0x000fc60000000000 */
[----:B------:R-:W1:Y:S01]  /*1b920*/  LDC R20, c[0x0][0x230] ;  /* 0x00008c00ff147b82 */ /* 0x000e620000000800 */
[----:B------:R2:W-:Y:S04]  /*1b930*/  STL.64 [R1+0x30], R152 ;  /* 0x0000309801007387 */ /* 0x0005e80000100a00 */
[----:B------:R2:W-:Y:S01]  /*1b940*/  STL.64 [R1+0x40], R22 ;  /* 0x0000401601007387 */ /* 0x0005e20000100a00 */
[C---:B---3--:R-:W-:Y:S02]  /*1b950*/  IMAD.WIDE R2, R6.reuse, 0x4, R30 ;  /* 0x0000000406027825 */ /* 0x048fe400078e021e */
[----:B------:R-:W3:Y:S01]  /*1b960*/  LDC R18, c[0x0][0x230] ;  /* 0x00008c00ff127b82 */ /* 0x000ee20000000800 */
[----:B------:R4:W-:Y:S01]  /*1b970*/  STL.64 [R1+0x48], R4 ;  /* 0x0000480401007387 */ /* 0x0009e20000100a00 */
[----:B--2---:R-:W-:-:S03]  /*1b980*/  IMAD.WIDE R152, R6, 0x4, R248 ;  /* 0x0000000406987825 */ /* 0x004fc600078e02f8 */
[----:B------:R4:W-:Y:S01]  /*1b990*/  LDGSTS.E [R14+0x60004], desc[UR8][R4.64], !P4 ;  /* 0x60004000040e7fae */ /* 0x0009e2000e121848 */
[----:B------:R-:W-:-:S03]  /*1b9a0*/  IMAD.WIDE R22, R6, 0x4, R246 ;  /* 0x0000000406167825 */ /* 0x000fc600078e02f6 */
[----:B------:R2:W-:Y:S01]  /*1b9b0*/  STL.64 [R1+0x58], R2 ;  /* 0x0000580201007387 */ /* 0x0005e20000100a00 */
[----:B------:R-:W-:-:S03]  /*1b9c0*/  VIADD R16, R76, 0xfffffe23 ;  /* 0xfffffe234c107836 */ /* 0x000fc60000000000 */
        /* <DEDUP_REMOVED lines=9> */
[----:B------:R4:W-:Y:S01]  /*1ba60*/  STL.64 [R1+0x78], R4 ;  /* 0x0000780401007387 */ /* 0x0009e20000100a00 */
[----:B------:R-:W-:-:S03]  /*1ba70*/  IADD3 R16, R19, -0x1df, RZ ;  /* 0xfffffe2113107810 */ /* 0x000fc60007ffe0ff */
[----:B------:R4:W-:Y:S01]  /*1ba80*/  LDGSTS.E [R14+0x6000c], desc[UR8][R4.64], !P2 ;  /* 0x6000c000040e7fae */ /* 0x0009e2000d121848 */
[----:B--2---:R-:W-:-:S03]  /*1ba90*/  IMAD.WIDE R22, R6, 0x4, R146 ;  /* 0x0000000406167825 */ /* 0x004fc600078e0292 */
[----:B------:R2:W-:Y:S01]  /*1baa0*/  STL.64 [R1+0x80], R2 ;  /* 0x0000800201007387 */ /* 0x0005e20000100a00 */
[----:B------:R-:W-:-:S03]  /*1bab0*/  ISETP.GE.U32.AND P3, PT, R17, 0x7ffffda3, PT ;  /* 0x7ffffda31100780c */ /* 0x000fc60003f66070 */
[----:B------:R2:W-:Y:S01]  /*1bac0*/  LDGSTS.E [R14+0x6400c], desc[UR8][R2.64], !P2 ;  /* 0x6400c000020e7fae */ /* 0x0005e2000d121848 */
[----:B------:R-:W-:Y:S02]  /*1bad0*/  VIADD R17, R21, 0xfffffe20 ;  /* 0xfffffe2015117836 */ /* 0x000fe40000000000 */
[----:B----4-:R-:W-:Y:S01]  /*1bae0*/  IMAD.WIDE R4, R6, 0x4, R148 ;  /* 0x0000000406047825 */ /* 0x010fe200078e0294 */
[----:B------:R4:W-:Y:S01]  /*1baf0*/  STL.64 [R1+0x200], R152 ;  /* 0x0002009801007387 */ /* 0x0009e20000100a00 */
[----:B------:R-:W-:-:S03]  /*1bb00*/  ISETP.GE.U32.AND P2, PT, R16, 0x7ffffda2, PT ;  /* 0x7ffffda21000780c */ /* 0x000fc60003f46070 */
[----:B------:R4:W-:Y:S01]  /*1bb10*/  LDGSTS.E [R14+0x68000], desc[UR8][R152.64], !P0 ;  /* 0x68000000980e7fae */ /* 0x0009e2000c121848 */
[----:B--2---:R-:W-:-:S03]  /*1bb20*/  IMAD.WIDE R2, R6, 0x4, R150 ;  /* 0x0000000406027825 */ /* 0x004fc600078e0296 */
[----:B------:R2:W-:Y:S04]  /*1bb30*/  STL.64 [R1+0x208], R22 ;  /* 0x0002081601007387 */ /* 0x0005e80000100a00 */
        /* <DEDUP_REMOVED lines=9> */
[----:B-1----:R-:W-:Y:S02]  /*1bbd0*/  VIADD R17, R20, 0xfffffe02 ;  /* 0xfffffe0214117836 */ /* 0x002fe40000000000 */
[----:B----4-:R-:W-:Y:S01]  /*1bbe0*/  IMAD.WIDE R4, R6, 0x4, R38 ;  /* 0x0000000406047825 */ /* 0x010fe200078e0226 */
[----:B------:R1:W-:Y:S01]  /*1bbf0*/  STL.64 [R1+0x220], R152 ;  /* 0x0002209801007387 */ /* 0x0003e20000100a00 */
[----:B------:R-:W-:-:S03]  /*1bc00*/  ISETP.GE.U32.AND P5, PT, R16, 0x7ffffd84, PT ;  /* 0x7ffffd841000780c */ /* 0x000fc60003fa6070 */
[----:B------:R1:W-:Y:S01]  /*1bc10*/  LDGSTS.E [R14+0x68008], desc[UR8][R152.64], !P1 ;  /* 0x68008000980e7fae */ /* 0x0003e2000c921848 */
[----:B--2---:R-:W-:-:S03]  /*1bc20*/  IMAD.WIDE R2, R6, 0x4, R40 ;  /* 0x0000000406027825 */ /* 0x004fc600078e0228 */
[----:B------:R2:W-:Y:S01]  /*1bc30*/  STL.64 [R1+0x228], R22 ;  /* 0x0002281601007387 */ /* 0x0005e20000100a00 */
[----:B------:R-:W-:-:S03]  /*1bc40*/  IADD3 R16, R24, -0x1ff, RZ ;  /* 0xfffffe0118107810 */ /* 0x000fc60007ffe0ff */
[----:B------:R2:W-:Y:S01]  /*1bc50*/  LDGSTS.E [R14+0x6c008], desc[UR8][R22.64], !P1 ;  /* 0x6c008000160e7fae */ /* 0x0005e2000c921848 */
[----:B------:R-:W-:-:S04]  /*1bc60*/  IMAD.WIDE R20, R6, 0x4, R46 ;  /* 0x0000000406147825 */ /* 0x000fc800078e022e */
[----:B-1----:R-:W-:Y:S01]  /*1bc70*/  IMAD.WIDE R152, R6, 0x4, R42 ;  /* 0x0000000406987825 */ /* 0x002fe200078e022a */
[----:B------:R1:W-:Y:S01]  /*1bc80*/  STL.64 [R1+0x230], R4 ;  /* 0x0002300401007387 */ /* 0x0003e20000100a00 */
[----:B------:R-:W-:-:S03]  /*1bc90*/  ISETP.GE.U32.AND P1, PT, R17, 0x7ffffd83, PT ;  /* 0x7ffffd831100780c */ /* 0x000fc60003f26070 */
[----:B------:R1:W-:Y:S01]  /*1bca0*/  LDGSTS.E [R14+0x6800c], desc[UR8][R4.64], !P6 ;  /* 0x6800c000040e7fae */ /* 0x0003e2000f121848 */
[----:B--2---:R-:W-:-:S03]  /*1bcb0*/  IMAD.WIDE R22, R6, 0x4, R44 ;  /* 0x0000000406167825 */ /* 0x004fc600078e022c */
[----:B------:R3:W-:Y:S04]  /*1bcc0*/  STL.64 [R1+0x238], R2 ;  /* 0x0002380201007387 */ /* 0x0007e80000100a00 */
[----:B------:R3:W-:Y:S01]  /*1bcd0*/  LDGSTS.E [R14+0x6c00c], desc[UR8][R2.64], !P6 ;  /* 0x6c00c000020e7fae */ /* 0x0007e2000f121848 */
[----:B-1----:R-:W-:-:S03]  /*1bce0*/  IMAD.WIDE R4, R6, 0x4, R48 ;  /* 0x0000000406047825 */ /* 0x002fc600078e0230 */
[----:B------:R-:W-:Y:S01]  /*1bcf0*/  LDGSTS.E [R14+0x70000], desc[UR8][R152.64], !P4 ;  /* 0x70000000980e7fae */ /* 0x000fe2000e121848 */
[----:B------:R-:W-:Y:S01]  /*1bd00*/  ISETP.GE.U32.AND P6, PT, R16, 0x7ffffd82, PT ;  /* 0x7ffffd821000780c */ /* 0x000fe20003fc6070 */
[----:B------:R-:W-:Y:S02]  /*1bd10*/  IMAD.WIDE R158, R6, 0x4, R54 ;  /* 0x00000004069e7825 */ /* 0x000fe400078e0236 */
[----:B------:R-:W-:Y:S02]  /*1bd20*/  STL.64 [R1+0x408], R152 ;  /* 0x0004089801007387 */ /* 0x000fe40000100a00 */
[----:B---3--:R-:W-:Y:S02]  /*1bd30*/  VIADD R2, R18, 0xfffffe00 ;  /* 0xfffffe0012027836 */ /* 0x008fe40000000000 */
[----:B------:R1:W-:Y:S01]  /*1bd40*/  LDGSTS.E [R14+0x74000], desc[UR8][R22.64], !P4 ;  /* 0x74000000160e7fae */ /* 0x0003e2000e121848 */
[----:B------:R-:W-:-:S03]  /*1bd50*/  IMAD.WIDE R156, R6, 0x4, R58 ;  /* 0x00000004069c7825 */ /* 0x000fc600078e023a */
[----:B------:R1:W-:Y:S01]  /*1bd60*/  STL.64 [R1+0x410], R22 ;  /* 0x0004101601007387 */ /* 0x0003e20000100a00 */
[----:B------:R-:W-:-:S03]  /*1bd70*/  IMAD.WIDE R16, R6, 0x4, R66 ;  /* 0x0000000406107825 */ /* 0x000fc600078e0242 */
[----:B------:R2:W-:Y:S04]  /*1bd80*/  LDGSTS.E [R14+0x70004], desc[UR8][R20.64], !P3 ;  /* 0x70004000140e7fae */ /* 0x0005e8000d921848 */
[----:B------:R2:W-:Y:S04]  /*1bd90*/  STL.64 [R1+0x420], R20 ;  /* 0x0004201401007387 */ /* 0x0005e80000100a00 */
[----:B------:R3:W-:Y:S01]  /*1bda0*/  LDGSTS.E [R14+0x74004], desc[UR8][R4.64], !P3 ;  /* 0x74004000040e7fae */ /* 0x0007e2000d921848 */
[----:B------:R-:W-:-:S03]  /*1bdb0*/  ISETP.GE.U32.AND P3, PT, R2, 0x7ffffd81, PT ;  /* 0x7ffffd810200780c */ /* 0x000fc60003f66070 */
[----:B------:R3:W-:Y:S01]  /*1bdc0*/  STL.64 [R1+0x430], R4 ;  /* 0x0004300401007387 */ /* 0x0007e20000100a00 */
[----:B-1----:R-:W-:-:S04]  /*1bdd0*/  IMAD.WIDE R22, R6, 0x4, R70 ;  /* 0x0000000406167825 */ /* 0x002fc800078e0246 */
[----:B--2---:R-:W-:Y:S01]  /*1bde0*/  IMAD.WIDE R20, R6, 0x4, R62 ;  /* 0x0000000406147825 */ /* 0x004fe200078e023e */
[----:B------:R-:W-:Y:S01]  /*1bdf0*/  STL.64 [R1+0x440], R162 ;  /* 0x000440a201007387 */ /* 0x000fe20000100a00 */
[----:B------:R-:W-:Y:S02]  /*1be00*/  ISETP.GT.AND P4, PT, R252, 0x1ff, PT ;  /* 0x000001fffc00780c */ /* 0x000fe40003f84270 */
[C---:B------:R-:W-:Y:S01]  /*1be10*/  IMAD.WIDE R154, R6.reuse, 0x4, R60 ;  /* 0x00000004069a7825 */ /* 0x040fe200078e023c */
[----:B------:R-:W-:Y:S03]  /*1be20*/  STL.64 [R1+0x450], R158 ;  /* 0x0004509e01007387 */ /* 0x000fe60000100a00 */
[C---:B---3--:R-:W-:Y:S01]  /*1be30*/  IMAD.WIDE R4, R6.reuse, 0x4, R56 ;  /* 0x0000000406047825 */ /* 0x048fe200078e0238 */
[----:B------:R1:W-:Y:S03]  /*1be40*/  LDGSTS.E [R14+0x70008], desc[UR8][R162.64], !P2 ;  /* 0x70008000a20e7fae */ /* 0x0003e6000d121848 */
[C---:B------:R-:W-:Y:S01]  /*1be50*/  IMAD.WIDE R18, R6.reuse, 0x4, R64 ;  /* 0x0000000406127825 */ /* 0x040fe200078e0240 */
[----:B------:R-:W-:Y:S04]  /*1be60*/  STL.64 [R1+0x600], R156 ;  /* 0x0006009c01007387 */ /* 0x000fe80000100a00 */
[----:B------:R1:W-:Y:S01]  /*1be70*/  LDGSTS.E [R14+0x74008], desc[UR8][R160.64], !P2 ;  /* 0x74008000a00e7fae */ /* 0x0003e2000d121848 */
[----:B------:R-:W-:-:S03]  /*1be80*/  IMAD.WIDE R152, R6, 0x4, R68 ;  /* 0x0000000406987825 */ /* 0x000fc600078e0244 */
[----:B------:R-:W-:Y:S01]  /*1be90*/  STL.64 [R1+0x610], R20 ;  /* 0x0006101401007387 */ /* 0x000fe20000100a00 */
[----:B------:R-:W-:-:S03]  /*1bea0*/  IMAD.WIDE R2, R6, 0x4, R72 ;  /* 0x0000000406027825 */ /* 0x000fc600078e0248 */
[----:B------:R1:W-:Y:S01]  /*1beb0*/  LDGSTS.E [R14+0x7000c], desc[UR8][R158.64], !P0 ;  /* 0x7000c0009e0e7fae */ /* 0x0003e2000c121848 */
[----:B------:R-:W-:-:S03]  /*1bec0*/  SEL R15, R15, RZ, P4 ;  /* 0x000000ff0f0f7207 */ /* 0x000fc60002000000 */
[----:B------:R-:W-:Y:S04]  /*1bed0*/  STL.64 [R1+0x620], R16 ;  /* 0x0006201001007387 */ /* 0x000fe80000100a00 */
[----:B------:R1:W-:Y:S04]  /*1bee0*/  LDGSTS.E [R14+0x7400c], desc[UR8][R4.64], !P0 ;  /* 0x7400c000040e7fae */ /* 0x0003e8000c121848 */
[----:B------:R-:W-:Y:S04]  /*1bef0*/  STL.64 [R1+0x428], R160 ;  /* 0x000428a001007387 */ /* 0x000fe80000100a00 */
[----:B------:R1:W-:Y:S04]  /*1bf00*/  LDGSTS.E [R14+0x78000], desc[UR8][R156.64], !P5 ;  /* 0x780000009c0e7fae */ /* 0x0003e8000e921848 */
[----:B------:R-:W-:Y:S04]  /*1bf10*/  STL.64 [R1+0x630], R22 ;  /* 0x0006301601007387 */ /* 0x000fe80000100a00 */
[----:B------:R1:W-:Y:S04]  /*1bf20*/  LDGSTS.E [R14+0x7c000], desc[UR8][R154.64], !P5 ;  /* 0x7c0000009a0e7fae */ /* 0x0003e8000e921848 */
[----:B------:R2:W-:Y:S04]  /*1bf30*/  STL.64 [R1+0x438], R4 ;  /* 0x0004380401007387 */ /* 0x0005e80000100a00 */
[----:B------:R1:W-:Y:S04]  /*1bf40*/  LDGSTS.E [R14+0x78004], desc[UR8][R20.64], !P1 ;  /* 0x78004000140e7fae */ /* 0x0003e8000c921848 */
[----:B------:R-:W-:Y:S04]  /*1bf50*/  STL.64 [R1+0x608], R154 ;  /* 0x0006089a01007387 */ /* 0x000fe80000100a00 */
[----:B------:R1:W-:Y:S01]  /*1bf60*/  LDGSTS.E [R14+0x7c004], desc[UR8][R18.64], !P1 ;  /* 0x7c004000120e7fae */ /* 0x0003e2000c921848 */
[----:B------:R-:W-:-:S03]  /*1bf70*/  ISETP.NE.U32.AND P4, PT, R15, RZ, PT ;  /* 0x000000ff0f00720c */ /* 0x000fc60003f85070 */
[----:B------:R3:W-:Y:S04]  /*1bf80*/  STL.64 [R1+0x618], R18 ;  /* 0x0006181201007387 */ /* 0x0007e80000100a00 */
[----:B------:R1:W-:Y:S04]  /*1bf90*/  LDGSTS.E [R14+0x78008], desc[UR8][R16.64], !P6 ;  /* 0x78008000100e7fae */ /* 0x0003e8000f121848 */
[----:B------:R4:W-:Y:S04]  /*1bfa0*/  STL.64 [R1+0x628], R152 ;  /* 0x0006289801007387 */ /* 0x0009e80000100a00 */
[----:B------:R1:W-:Y:S04]  /*1bfb0*/  LDGSTS.E [R14+0x7c008], desc[UR8][R152.64], !P6 ;  /* 0x7c008000980e7fae */ /* 0x0003e8000f121848 */
[----:B------:R1:W-:Y:S04]  /*1bfc0*/  STL.64 [R1+0x638], R2 ;  /* 0x0006380201007387 */ /* 0x0003e80000100a00 */
[----:B------:R1:W-:Y:S04]  /*1bfd0*/  LDGSTS.E [R14+0x7800c], desc[UR8][R22.64], !P3 ;  /* 0x7800c000160e7fae */ /* 0x0003e8000d921848 */
[----:B--2---:R-:W2:Y:S04]  /*1bfe0*/  LDL.64 R4, [R1+0x848] ;  /* 0x0008480001047983 */ /* 0x004ea80000100a00 */
[----:B------:R1:W-:Y:S04]  /*1bff0*/  LDGSTS.E [R14+0x7c00c], desc[UR8][R2.64], !P3 ;  /* 0x7c00c000020e7fae */ /* 0x0003e8000d921848 */
[----:B---3--:R-:W3:Y:S04]  /*1c000*/  LDL.64 R18, [R1+0x958] ;  /* 0x0009580001127983 */ /* 0x008ee80000100a00 */
        /* <DEDUP_REMOVED lines=12> */
[----:B------:R-:W0:Y:S04]  /*1c0d0*/  LDGDEPBAR ;  /* 0x00000000000079af */ /* 0x000e280000000000 */
[----:B------:R-:W3:Y:S04]  /*1c0e0*/  LDL.64 R188, [R1+0x868] ;  /* 0x0008680001bc7983 */ /* 0x000ee80000100a00 */
[----:B----4-:R-:W4:Y:S04]  /*1c0f0*/  LDL.64 R152, [R1+0x8e8] ;  /* 0x0008e80001987983 */ /* 0x010f280000100a00 */
        /* <DEDUP_REMOVED lines=9> */
[----:B-1----:R-:W4:Y:S04]  /*1c190*/  LDL.64 R2, [R1+0xaf0] ;  /* 0x000af00001027983 */ /* 0x002f280000100a00 */
[----:B--2---:R1:W-:Y:S04]  /*1c1a0*/  LDGSTS.E [R13+-0x48000], desc[UR8][R4.64], P4 ;  /* 0xb8000000040d7fae */ /* 0x0043e8000a121848 */
[----:B------:R-:W2:Y:S04]  /*1c1b0*/  LDL.64 R4, [R1+0xb30] ;  /* 0x000b300001047983 */ /* 0x000ea80000100a00 */
[----:B---3--:R1:W-:Y:S04]  /*1c1c0*/  LDGSTS.E [R13+-0x47c00], desc[UR8][R14.64], P4 ;  /* 0xb84000000e0d7fae */ /* 0x0083e8000a121848 */
[----:B------:R1:W-:Y:S04]  /*1c1d0*/  LDGSTS.E [R13+-0x47800], desc[UR8][R18.64], P4 ;  /* 0xb8800000120d7fae */ /* 0x0003e8000a121848 */
[----:B------:R1:W-:Y:S04]  /*1c1e0*/  LDGSTS.E [R13+-0x47400], desc[UR8][R16.64], P4 ;  /* 0xb8c00000100d7fae */ /* 0x0003e8000a121848 */
[----:B------:R1:W-:Y:S04]  /*1c1f0*/  LDGSTS.E [R13+-0x47000], desc[UR8][R20.64], P4 ;  /* 0xb9000000140d7fae */ /* 0x0003e8000a121848 */
[----:B------:R1:W-:Y:S04]  /*1c200*/  LDGSTS.E [R13+-0x46c00], desc[UR8][R244.64], P4 ;  /* 0xb9400000f40d7fae */ /* 0x0003e8000a121848 */
[----:B------:R1:W-:Y:S04]  /*1c210*/  LDGSTS.E [R13+-0x46800], desc[UR8][R10.64], P4 ;  /* 0xb98000000a0d7fae */ /* 0x0003e8000a121848 */
[----:B------:R1:W-:Y:S04]  /*1c220*/  LDGSTS.E [R13+-0x46400], desc[UR8][R246.64], P4 ;  /* 0xb9c00000f60d7fae */ /* 0x0003e8000a121848 */
[----:B------:R1:W-:Y:S04]  /*1c230*/  LDGSTS.E [R12+-0x47f80], desc[UR8][R248.64], P4 ;  /* 0xb8080000f80c7fae */ /* 0x0003e8000a121848 */
[----:B------:R-:W3:Y:S04]  /*1c240*/  LDL.LU.64 R10, [R1+0xcf0] ;  /* 0x000cf000010a7983 */ /* 0x000ee80000300a00 */
[----:B------:R1:W-:Y:S04]  /*1c250*/  LDGSTS.E [R12+-0x47b80], desc[UR8][R162.64], P4 ;  /* 0xb8480000a20c7fae */ /* 0x0003e8000a121848 */
[----:B------:R1:W-:Y:S04]  /*1c260*/  LDGSTS.E [R12+-0x47780], desc[UR8][R180.64], P4 ;  /* 0xb8880000b40c7fae */ /* 0x0003e8000a121848 */
[----:B------:R1:W-:Y:S04]  /*1c270*/  LDGSTS.E [R12+-0x47380], desc[UR8][R158.64], P4 ;  /* 0xb8c800009e0c7fae */ /* 0x0003e8000a121848 */
[----:B------:R1:W-:Y:S04]  /*1c280*/  LDGSTS.E [R12+-0x46f80], desc[UR8][R160.64], P4 ;  /* 0xb9080000a00c7fae */ /* 0x0003e8000a121848 */
[----:B------:R1:W-:Y:S04]  /*1c290*/  LDGSTS.E [R12+-0x46b80], desc[UR8][R154.64], P4 ;  /* 0xb94800009a0c7fae */ /* 0x0003e8000a121848 */
[----:B------:R1:W-:Y:S04]  /*1c2a0*/  LDGSTS.E [R12+-0x46780], desc[UR8][R156.64], P4 ;  /* 0xb98800009c0c7fae */ /* 0x0003e8000a121848 */
[----:B------:R1:W-:Y:S04]  /*1c2b0*/  LDGSTS.E [R12+-0x46380], desc[UR8][R8.64], P4 ;  /* 0xb9c80000080c7fae */ /* 0x0003e8000a121848 */
[----:B------:R-:W2:Y:S04]  /*1c2c0*/  LDL.LU.64 R8, [R1+0xce8] ;  /* 0x000ce80001087983 */ /* 0x000ea80000300a00 */
[----:B------:R-:W2:Y:S04]  /*1c2d0*/  LDL.64 R246, [R1+0xbf0] ;  /* 0x000bf00001f67983 */ /* 0x000ea80000100a00 */
[----:B------:R-:W2:Y:S04]  /*1c2e0*/  LDL.64 R248, [R1+0x888] ;  /* 0x0008880001f87983 */ /* 0x000ea80000100a00 */
[----:B---3--:R1:W-:Y:S04]  /*1c2f0*/  LDGSTS.E [R11+-0x47f00], desc[UR8][R188.64], P4 ;  /* 0xb8100000bc0b7fae */ /* 0x0083e8000a121848 */
[----:B----4-:R1:W-:Y:S04]  /*1c300*/  LDGSTS.E [R11+-0x47b00], desc[UR8][R152.64], P4 ;  /* 0xb8500000980b7fae */ /* 0x0103e8000a121848 */
[----:B------:R1:W-:Y:S04]  /*1c310*/  LDGSTS.E [R11+-0x47700], desc[UR8][R22.64], P4 ;  /* 0xb8900000160b7fae */ /* 0x0003e8000a121848 */
[----:B------:R-:W3:Y:S04]  /*1c320*/  LDL.64 R188, [R1+0xbb0] ;  /* 0x000bb00001bc7983 */ /* 0x000ee80000100a00 */
[----:B------:R1:W-:Y:S04]  /*1c330*/  LDGSTS.E [R11+-0x47300], desc[UR8][R182.64], P4 ;  /* 0xb8d00000b60b7fae */ /* 0x0003e8000a121848 */
        /* <DEDUP_REMOVED lines=8> */
[----:B--2---:R1:W-:Y:S04]  /*1c3c0*/  LDGSTS.E [R10+-0x46e80], desc[UR8][R4.64], P4 ;  /* 0xb9180000040a7fae */ /* 0x0043e8000a121848 */
[----:B------:R1:W-:Y:S04]  /*1c3d0*/  LDGSTS.E [R10+-0x46a80], desc[UR8][R8.64], P4 ;  /* 0xb9580000080a7fae */ /* 0x0003e8000a121848 */
[----:B------:R-:W2:Y:S04]  /*1c3e0*/  LDL.LU.64 R8, [R1+0xce0] ;  /* 0x000ce00001087983 */ /* 0x000ea80000300a00 */
        /* <DEDUP_REMOVED lines=24> */
[----:B---3--:R1:W-:Y:S04]  /*1c570*/  LDGSTS.E [R10+-0x46680], desc[UR8][R188.64], P4 ;  /* 0xb9980000bc0a7fae */ /* 0x0083e8000a121848 */
[----:B------:R1:W-:Y:S04]  /*1c580*/  LDGSTS.E [R10+-0x46280], desc[UR8][R246.64], P4 ;  /* 0xb9d80000f60a7fae */ /* 0x0003e8000a121848 */
[----:B------:R-:W3:Y:S04]  /*1c590*/  LDL.64 R188, [R1+0xb08] ;  /* 0x000b080001bc7983 */ /* 0x000ee80000100a00 */
[----:B------:R-:W3:Y:S04]  /*1c5a0*/  LDL.64 R10, [R1+0xb88] ;  /* 0x000b8800010a7983 */ /* 0x000ee80000100a00 */
[----:B------:R-:W3:Y:S04]  /*1c5b0*/  LDL.64 R246, [R1+0xb50] ;  /* 0x000b500001f67983 */ /* 0x000ee80000100a00 */
[----:B--2---:R1:W-:Y:S04]  /*1c5c0*/  LDGSTS.E [R9+-0x47e00], desc[UR8][R248.64], P4 ;  /* 0xb8200000f8097fae */ /* 0x0043e8000a121848 */
[----:B----4-:R1:W-:Y:S04]  /*1c5d0*/  LDGSTS.E [R9+-0x47a00], desc[UR8][R162.64], P4 ;  /* 0xb8600000a2097fae */ /* 0x0103e8000a121848 */
[----:B------:R1:W-:Y:S04]  /*1c5e0*/  LDGSTS.E [R9+-0x47600], desc[UR8][R180.64], P4 ;  /* 0xb8a00000b4097fae */ /* 0x0003e8000a121848 */
[----:B------:R-:W2:Y:S04]  /*1c5f0*/  LDL.64 R248, [R1+0xb90] ;  /* 0x000b900001f87983 */ /* 0x000ea80000100a00 */
[----:B------:R1:W5:Y:S04]  /*1c600*/  LDL.LU.64 R162, [R1+0xcd8] ;  /* 0x000cd80001a27983 */ /* 0x0003680000300a00 */
[----:B------:R1:W5:Y:S04]  /*1c610*/  LDL.LU.64 R180, [R1+0xcd0] ;  /* 0x000cd00001b47983 */ /* 0x0003680000300a00 */
[----:B------:R1:W-:Y:S04]  /*1c620*/  LDGSTS.E [R9+-0x47200], desc[UR8][R158.64], P4 ;  /* 0xb8e000009e097fae */ /* 0x0003e8000a121848 */
[----:B------:R1:W-:Y:S04]  /*1c630*/  LDGSTS.E [R9+-0x46e00], desc[UR8][R160.64], P4 ;  /* 0xb9200000a0097fae */ /* 0x0003e8000a121848 */
[----:B------:R1:W-:Y:S04]  /*1c640*/  LDGSTS.E [R9+-0x46a00], desc[UR8][R154.64], P4 ;  /* 0xb96000009a097fae */ /* 0x0003e8000a121848 */
[----:B------:R1:W5:Y:S04]  /*1c650*/  LDL.LU.64 R158, [R1+0xcc8] ;  /* 0x000cc800019e7983 */ /* 0x0003680000300a00 */
        /* <DEDUP_REMOVED lines=24> */
[----:B------:R-:W4:Y:S04]  /*1c7e0*/  LDL.64 R8, [R1+0xb48] ;  /* 0x000b480001087983 */ /* 0x000f280000100a00 */
[----:B------:R1:W5:Y:S04]  /*1c7f0*/  LDL.LU.64 R230, [R1+0xc60] ;  /* 0x000c600001e67983 */ /* 0x0003680000300a00 */
[----:B------:R-:W2:Y:S04]  /*1c800*/  LDL.LU.64 R2, [R1+0xc58] ;  /* 0x000c580001027983 */ /* 0x000ea80000300a00 */
[----:B------:R1:W-:Y:S04]  /*1c810*/  LDGSTS.E [R7+-0x47500], desc[UR8][R4.64], P4 ;  /* 0xb8b0000004077fae */ /* 0x0003e8000a121848 */
[----:B------:R-:W2:Y:S04]  /*1c820*/  LDL.LU.64 R4, [R1+0xc50] ;  /* 0x000c500001047983 */ /* 0x000ea80000300a00 */
[----:B---3--:R1:W-:Y:S04]  /*1c830*/  LDGSTS.E [R7+-0x47100], desc[UR8][R188.64], P4 ;  /* 0xb8f00000bc077fae */ /* 0x0083e8000a121848 */
[----:B------:R-:W3:Y:S04]  /*1c840*/  LDL.LU.64 R188, [R1+0xc48] ;  /* 0x000c480001bc7983 */ /* 0x000ee80000300a00 */
[----:B----4-:R1:W-:Y:S04]  /*1c850*/  LDGSTS.E [R7+-0x46d00], desc[UR8][R8.64], P4 ;  /* 0xb930000008077fae */ /* 0x0103e8000a121848 */
[----:B------:R1:W-:Y:S04]  /*1c860*/  LDGSTS.E [R7+-0x46900], desc[UR8][R10.64], P4 ;  /* 0xb97000000a077fae */ /* 0x0003e8000a121848 */
[----:B------:R1:W-:Y:S04]  /*1c870*/  LDGSTS.E [R7+-0x46500], desc[UR8][R12.64], P4 ;  /* 0xb9b000000c077fae */ /* 0x0003e8000a121848 */
[----:B------:R1:W-:Y:S04]  /*1c880*/  LDGSTS.E [R7+-0x46100], desc[UR8][R14.64], P4 ;  /* 0xb9f000000e077fae */ /* 0x0003e8000a121848 */
[----:B--2---:R1:W-:Y:S04]  /*1c890*/  LDGSTS.E [R4+-0x47c80], desc[UR8][R18.64], P4 ;  /* 0xb838000012047fae */ /* 0x0043e8000a121848 */
[----:B------:R1:W-:Y:S04]  /*1c8a0*/  LDGSTS.E [R4+-0x47880], desc[UR8][R16.64], P4 ;  /* 0xb878000010047fae */ /* 0x0003e8000a121848 */
[----:B------:R1:W-:Y:S04]  /*1c8b0*/  LDGSTS.E [R4+-0x47480], desc[UR8][R20.64], P4 ;  /* 0xb8b8000014047fae */ /* 0x0003e8000a121848 */
[----:B------:R1:W-:Y:S04]  /*1c8c0*/  LDGSTS.E [R4+-0x47080], desc[UR8][R244.64], P4 ;  /* 0xb8f80000f4047fae */ /* 0x0003e8000a121848 */
[----:B------:R1:W-:Y:S04]  /*1c8d0*/  LDGSTS.E [R4+-0x46c80], desc[UR8][R246.64], P4 ;  /* 0xb9380000f6047fae */ /* 0x0003e8000a121848 */
[----:B------:R1:W-:Y:S04]  /*1c8e0*/  LDGSTS.E [R4+-0x46880], desc[UR8][R248.64], P4 ;  /* 0xb9780000f8047fae */ /* 0x0003e8000a121848 */
[----:B---3--:R1:W-:Y:S04]  /*1c8f0*/  LDGSTS.E [R4+-0x46480], desc[UR8][R188.64], P4 ;  /* 0xb9b80000bc047fae */ /* 0x0083e8000a121848 */
[----:B------:R1:W-:Y:S01]  /*1c900*/  LDGSTS.E [R4+-0x46080], desc[UR8][R2.64], P4 ;  /* 0xb9f8000002047fae */ /* 0x0003e2000a121848 */
[----:B------:R-:W-:-:S03]  /*1c910*/  ISETP.GE.AND P0, PT, R252, 0x80, PT ;  /* 0x00000080fc00780c */ /* 0x000fc60003f06270 */
[----:B------:R-:W0:Y:S04]  /*1c920*/  LDGDEPBAR ;  /* 0x00000000000079af */ /* 0x000e280000000000 */
[----:B------:R1:W5:Y:S04]  /*1c930*/  LDL.LU.64 R188, [R1+0xc40] ;  /* 0x000c400001bc7983 */ /* 0x0003680000300a00 */
[----:B------:R1:W5:Y:S01]  /*1c940*/  LDL.LU.64 R2, [R1+0xc38] ;  /* 0x000c380001027983 */ /* 0x0003620000300a00 */
[----:B------:R-:W-:Y:S02]  /*1c950*/  CS2R R120, SRZ ;  /* 0x0000000000787805 */ /* 0x000fe4000001ff00 */
[----:B------:R-:W-:-:S02]  /*1c960*/  CS2R R122, SRZ ;  /* 0x00000000007a7805 */ /* 0x000fc4000001ff00 */
[----:B------:R-:W-:Y:S02]  /*1c970*/  CS2R R124, SRZ ;  /* 0x00000000007c7805 */ /* 0x000fe4000001ff00 */
[----:B------:R-:W-:Y:S02]  /*1c980*/  CS2R R126, SRZ ;  /* 0x00000000007e7805 */ /* 0x000fe4000001ff00 */
[----:B------:R-:W-:Y:S02]  /*1c990*/  CS2R R128, SRZ ;  /* 0x0000000000807805 */ /* 0x000fe4000001ff00 */
[----:B------:R-:W-:Y:S02]  /*1c9a0*/  CS2R R130, SRZ ;  /* 0x0000000000827805 */ /* 0x000fe4000001ff00 */
        /* <DEDUP_REMOVED lines=57> */
[----:B------:R-:W-:Y:S01]  /*1cd40*/  CS2R R54, SRZ ;  /* 0x0000000000367805 */ /* 0x000fe2000001ff00 */
[----:B-1----:R-:W-:Y:S06]  /*1cd50*/  @!P0 BRA `(.L_x_0) ;  /* 0x0000012800608947 */ /* 0x002fec0003800000 */
[----:B------:R-:W2:Y:S01]  /*1cd60*/  LDL.LU.64 R244, [R1+0x20] ;  /* 0x0000200001f47983 */ /* 0x000ea20000300a00 */
[----:B-----5:R-:W-:-:S03]  /*1cd70*/  IMAD.MOV.U32 R4, RZ, RZ, R230 ;  /* 0x000000ffff047224 */ /* 0x020fc600078e00e6 */
[----:B------:R-:W3:Y:S01]  /*1cd80*/  LDL.LU.64 R246, [R1+0x28] ;  /* 0x0000280001f67983 */ /* 0x000ee20000300a00 */
[----:B------:R-:W-:Y:S01]  /*1cd90*/  MOV R6, R231 ;  /* 0x000000e700067202 */ /* 0x000fe20000000f00 */
[----:B------:R-:W-:Y:S02]  /*1cda0*/  IMAD.MOV.U32 R7, RZ, RZ, R220 ;  /* 0x000000ffff077224 */ /* 0x000fe400078e00dc */
[----:B------:R-:W4:Y:S04]  /*1cdb0*/  LDL.LU.64 R248, [R1+0x38] ;  /* 0x0000380001f87983 */ /* 0x000f280000300a00 */
[----:B------:R1:W-:Y:S04]  /*1cdc0*/  STL.64 [R1+0xc40], R188 ;  /* 0x000c40bc01007387 */ /* 0x0003e80000100a00 */
[----:B-1----:R-:W2:Y:S04]  /*1cdd0*/  LDL.LU.64 R188, [R1+0x10] ;  /* 0x0000100001bc7983 */ /* 0x002ea80000300a00 */
[----:B------:R1:W-:Y:S04]  /*1cde0*/  STL.64 [R1+0xc38], R2 ;  /* 0x000c380201007387 */ /* 0x0003e80000100a00 */
[----:B-1----:R-:W3:Y:S04]  /*1cdf0*/  LDL.LU.64 R2, [R1+0x18] ;  /* 0x0000180001027983 */ /* 0x002ee80000300a00 */
[----:B------:R1:W-:Y:S04]  /*1ce00*/  STL.64 [R1+0xc48], R4 ;  /* 0x000c480401007387 */ /* 0x0003e80000100a00 */
[----:B-1----:R-:W4:Y:S04]  /*1ce10*/  LDL.LU.64 R4, [R1+0x8] ;  /* 0x0000080001047983 */ /* 0x002f280000300a00 */
[----:B------:R1:W-:Y:S04]  /*1ce20*/  STL.64 [R1+0xc50], R6 ;  /* 0x000c500601007387 */ /* 0x0003e80000100a00 */
[----:B-1----:R-:W3:Y:S01]  /*1ce30*/  LDL.LU.64 R6, [R1] ;  /* 0x0000000001067983 */ /* 0x002ee20000300a00 */
[----:B------:R-:W-:-:S02]  /*1ce40*/  IMAD.MOV.U32 R8, RZ, RZ, R221 ;  /* 0x000000ffff087224 */ /* 0x000fc400078e00dd */
[----:B------:R-:W-:Y:S01]  /*1ce50*/  IMAD.MOV.U32 R9, RZ, RZ, R216 ;  /* 0x000000ffff097224 */ /* 0x000fe200078e00d8 */
[----:B------:R-:W-:Y:S01]  /*1ce60*/  MOV R10, R217 ;  /* 0x000000d9000a7202 */ /* 0x000fe20000000f00 */
[----:B------:R-:W-:-:S03]  /*1ce70*/  IMAD.MOV.U32 R11, RZ, RZ, R212 ;  /* 0x000000ffff0b7224 */ /* 0x000fc600078e00d4 */
[----:B------:R1:W-:Y:S04]  /*1ce80*/  STL.64 [R1+0xc58], R8 ;  /* 0x000c580801007387 */ /* 0x0003e80000100a00 */
[----:B-1----:R-:W3:Y:S04]  /*1ce90*/  LDL.LU.64 R8, [R1+0x40] ;  /* 0x0000400001087983 */ /* 0x002ee80000300a00 */
[----:B------:R1:W-:Y:S04]  /*1cea0*/  STL.64 [R1+0xc60], R10 ;  /* 0x000c600a01007387 */ /* 0x0003e80000100a00 */
[----:B-1----:R-:W3:Y:S01]  /*1ceb0*/  LDL.LU.64 R10, [R1+0x50] ;  /* 0x00005000010a7983 */ /* 0x002ee20000300a00 */
[----:B------:R-:W-:Y:S01]  /*1cec0*/  IMAD.MOV.U32 R12, RZ, RZ, R213 ;  /* 0x000000ffff0c7224 */ /* 0x000fe200078e00d5 */
[----:B------:R-:W-:Y:S01]  /*1ced0*/  MOV R14, R209 ;  /* 0x000000d1000e7202 */ /* 0x000fe20000000f00 */
[----:B------:R-:W-:Y:S01]  /*1cee0*/  IMAD.MOV.U32 R13, RZ, RZ, R208 ;  /* 0x000000ffff0d7224 */ /* 0x000fe200078e00d0 */
[----:B------:R-:W-:Y:S01]  /*1cef0*/  MOV R18, R187 ;  /* 0x000000bb00127202 */ /* 0x000fe20000000f00 */
[----:B------:R-:W-:-:S02]  /*1cf00*/  IMAD.MOV.U32 R15, RZ, RZ, R196 ;  /* 0x000000ffff0f7224 */ /* 0x000fc400078e00c4 */
[----:B------:R-:W-:Y:S01]  /*1cf10*/  IMAD.MOV.U32 R16, RZ, RZ, R197 ;  /* 0x000000ffff107224 */ /* 0x000fe200078e00c5 */
[----:B------:R-:W-:Y:S01]  /*1cf20*/  STL.64 [R1+0xc68], R12 ;  /* 0x000c680c01007387 */ /* 0x000fe20000100a00 */
[----:B------:R-:W-:Y:S02]  /*1cf30*/  IMAD.MOV.U32 R17, RZ, RZ, R186 ;  /* 0x000000ffff117224 */ /* 0x000fe400078e00ba */
[----:B------:R-:W-:Y:S01]  /*1cf40*/  IMAD.MOV.U32 R19, RZ, RZ, R182 ;  /* 0x000000ffff137224 */ /* 0x000fe200078e00b6 */
[----:B------:R-:W-:Y:S01]  /*1cf50*/  STL.64 [R1+0xc70], R14 ;  /* 0x000c700e01007387 */ /* 0x000fe20000100a00 */
[----:B------:R-:W-:-:S03]  /*1cf60*/  IMAD.MOV.U32 R186, RZ, RZ, R22 ;  /* 0x000000ffffba7224 */ /* 0x000fc600078e0016 */
[----:B------:R-:W-:Y:S04]  /*1cf70*/  STL.64 [R1+0xc78], R16 ;  /* 0x000c781001007387 */ /* 0x000fe80000100a00 */
[----:B------:R1:W-:Y:S04]  /*1cf80*/  STL.64 [R1+0xc80], R18 ;  /* 0x000c801201007387 */ /* 0x0003e80000100a00 */
[----:B-1----:R-:W3:Y:S01]  /*1cf90*/  LDL.LU.64 R18, [R1+0x30] ;  /* 0x0000300001127983 */ /* 0x002ee20000300a00 */
[----:B------:R-:W-:-:S03]  /*1cfa0*/  IMAD.MOV.U32 R20, RZ, RZ, R183 ;  /* 0x000000ffff147224 */ /* 0x000fc600078e00b7 */
[----:B------:R1:W-:Y:S04]  /*1cfb0*/  STL [R1+0xc88], R186 ;  /* 0x000c88ba01007387 */ /* 0x0003e80000100800 */
[----:B-1----:R-:W3:Y:S01]  /*1cfc0*/  LDL.LU.64 R186, [R1+0x68] ;  /* 0x0000680001ba7983 */ /* 0x002ee20000300a00 */
[----:B------:R-:W-:Y:S01]  /*1cfd0*/  MOV R22, R23 ;  /* 0x0000001700167202 */ /* 0x000fe20000000f00 */
[----:B------:R-:W-:Y:S01]  /*1cfe0*/  IMAD.MOV.U32 R182, RZ, RZ, R152 ;  /* 0x000000ffffb67224 */ /* 0x000fe200078e0098 */
[----:B------:R-:W-:Y:S01]  /*1cff0*/  MOV R212, R223 ;  /* 0x000000df00d47202 */ /* 0x000fe20000000f00 */
[----:B------:R-:W-:Y:S01]  /*1d000*/  IMAD.MOV.U32 R23, RZ, RZ, R156 ;  /* 0x000000ffff177224 */ /* 0x000fe200078e009c */
[----:B------:R-:W-:Y:S01]  /*1d010*/  MOV R208, R215 ;  /* 0x000000d700d07202 */ /* 0x000fe20000000f00 */
[----:B------:R-:W-:Y:S01]  /*1d020*/  IMAD.MOV.U32 R152, RZ, RZ, R157 ;  /* 0x000000ffff987224 */ /* 0x000fe200078e009d */
[----:B------:R-:W-:Y:S01]  /*1d030*/  MOV R157, R155 ;  /* 0x0000009b009d7202 */ /* 0x000fe20000000f00 */
[----:B------:R-:W-:Y:S01]  /*1d040*/  IMAD.MOV.U32 R155, RZ, RZ, R160 ;  /* 0x000000ffff9b7224 */ /* 0x000fe200078e00a0 */
[----:B------:R1:W-:Y:S01]  /*1d050*/  STL.64 [R1+0xc90], R22 ;  /* 0x000c901601007387 */ /* 0x0003e20000100a00 */
[----:B------:R-:W-:Y:S01]  /*1d060*/  IMAD.MOV.U32 R213, RZ, RZ, R222 ;  /* 0x000000ffffd57224 */ /* 0x000fe200078e00de */
[----:B------:R-:W-:Y:S01]  /*1d070*/  MOV R216, R227 ;  /* 0x000000e300d87202 */ /* 0x000fe20000000f00 */
[----:B------:R-:W-:Y:S01]  /*1d080*/  IMAD.MOV.U32 R223, RZ, RZ, R234 ;  /* 0x000000ffffdf7224 */ /* 0x000fe200078e00ea */
[----:B------:R-:W-:Y:S01]  /*1d090*/  STL.64 [R1+0xc98], R152 ;  /* 0x000c989801007387 */ /* 0x000fe20000100a00 */
[----:B------:R-:W-:Y:S01]  /*1d0a0*/  IMAD.MOV.U32 R222, RZ, RZ, R235 ;  /* 0x000000ffffde7224 */ /* 0x000fe200078e00eb */
[----:B------:R-:W-:Y:S01]  /*1d0b0*/  MOV R196, R199 ;  /* 0x000000c700c47202 */ /* 0x000fe20000000f00 */
[----:B------:R-:W-:Y:S01]  /*1d0c0*/  IMAD.MOV.U32 R209, RZ, RZ, R214 ;  /* 0x000000ffffd17224 */ /* 0x000fe200078e00d6 */
[----:B------:R-:W-:Y:S01]  /*1d0d0*/  STL.64 [R1+0xca0], R154 ;  /* 0x000ca09a01007387 */ /* 0x000fe20000100a00 */
[----:B------:R-:W-:Y:S01]  /*1d0e0*/  IMAD.MOV.U32 R215, RZ, RZ, R224 ;  /* 0x000000ffffd77224 */ /* 0x000fe200078e00e0 */
[----:B------:R-:W-:Y:S01]  /*1d0f0*/  MOV R224, R237 ;  /* 0x000000ed00e07202 */ /* 0x000fe20000000f00 */
[----:B------:R-:W-:Y:S01]  /*1d100*/  IMAD.MOV.U32 R214, RZ, RZ, R225 ;  /* 0x000000ffffd67224 */ /* 0x000fe200078e00e1 */
[----:B------:R-:W-:Y:S01]  /*1d110*/  MOV R220, R233 ;  /* 0x000000e900dc7202 */ /* 0x000fe20000000f00 */
[----:B------:R-:W-:-:S02]  /*1d120*/  IMAD.MOV.U32 R225, RZ, RZ, R236 ;  /* 0x000000ffffe17224 */ /* 0x000fc400078e00ec */
[----:B------:R-:W-:Y:S02]  /*1d130*/  IMAD.MOV.U32 R217, RZ, RZ, R226 ;  /* 0x000000ffffd97224 */ /* 0x000fe400078e00e2 */
[----:B------:R-:W-:Y:S02]  /*1d140*/  IMAD.MOV.U32 R227, RZ, RZ, R238 ;  /* 0x000000ffffe37224 */ /* 0x000fe400078e00ee */
[----:B------:R-:W-:Y:S02]  /*1d150*/  IMAD.MOV.U32 R226, RZ, RZ, R239 ;  /* 0x000000ffffe27224 */ /* 0x000fe400078e00ef */
[----:B------:R-:W-:Y:S02]  /*1d160*/  IMAD.MOV.U32 R197, RZ, RZ, R198 ;  /* 0x000000ffffc57224 */ /* 0x000fe400078e00c6 */
[----:B------:R-:W-:Y:S01]  /*1d170*/  IMAD.MOV.U32 R199, RZ, RZ, R200 ;  /* 0x000000ffffc77224 */ /* 0x000fe200078e00c8 */
[----:B------:R-:W-:Y:S01]  /*1d180*/  MOV R200, R203 ;  /* 0x000000cb00c87202 */ /* 0x000fe20000000f00 */
[----:B------:R-:W-:-:S02]  /*1d190*/  IMAD.MOV.U32 R198, RZ, RZ, R201 ;  /* 0x000000ffffc67224 */ /* 0x000fc400078e00c9 */
[----:B------:R-:W-:Y:S02]  /*1d1a0*/  IMAD.MOV.U32 R201, RZ, RZ, R202 ;  /* 0x000000ffffc97224 */ /* 0x000fe400078e00ca */
[----:B------:R-:W-:Y:S01]  /*1d1b0*/  IMAD.MOV.U32 R203, RZ, RZ, R204 ;  /* 0x000000ffffcb7224 */ /* 0x000fe200078e00cc */
[----:B------:R-:W-:Y:S01]  /*1d1c0*/  MOV R204, R207 ;  /* 0x000000cf00cc7202 */ /* 0x000fe20000000f00 */
[----:B------:R-:W-:Y:S02]  /*1d1d0*/  IMAD.MOV.U32 R202, RZ, RZ, R205 ;  /* 0x000000ffffca7224 */ /* 0x000fe400078e00cd */
[----:B------:R-:W-:Y:S02]  /*1d1e0*/  IMAD.MOV.U32 R205, RZ, RZ, R206 ;  /* 0x000000ffffcd7224 */ /* 0x000fe400078e00ce */
[----:B------:R-:W-:Y:S02]  /*1d1f0*/  IMAD.MOV.U32 R207, RZ, RZ, R210 ;  /* 0x000000ffffcf7224 */ /* 0x000fe400078e00d2 */
[----:B------:R-:W-:-:S02]  /*1d200*/  IMAD.MOV.U32 R206, RZ, RZ, R211 ;  /* 0x000000ffffce7224 */ /* 0x000fc400078e00d3 */
[----:B------:R-:W-:Y:S02]  /*1d210*/  IMAD.MOV.U32 R211, RZ, RZ, R218 ;  /* 0x000000ffffd37224 */ /* 0x000fe400078e00da */
[----:B------:R-:W-:Y:S02]  /*1d220*/  IMAD.MOV.U32 R210, RZ, RZ, R219 ;  /* 0x000000ffffd27224 */ /* 0x000fe400078e00db */
[----:B------:R-:W-:Y:S01]  /*1d230*/  IMAD.MOV.U32 R219, RZ, RZ, R228 ;  /* 0x000000ffffdb7224 */ /* 0x000fe200078e00e4 */
[----:B------:R-:W-:Y:S01]  /*1d240*/  MOV R228, R241 ;  /* 0x000000f100e47202 */ /* 0x000fe20000000f00 */
[----:B------:R-:W-:Y:S02]  /*1d250*/  IMAD.MOV.U32 R218, RZ, RZ, R229 ;  /* 0x000000ffffda7224 */ /* 0x000fe400078e00e5 */
[----:B------:R-:W-:Y:S02]  /*1d260*/  IMAD.MOV.U32 R229, RZ, RZ, R240 ;  /* 0x000000ffffe57224 */ /* 0x000fe400078e00f0 */
[----:B------:R-:W-:-:S02]  /*1d270*/  IMAD.MOV.U32 R231, RZ, RZ, R242 ;  /* 0x000000ffffe77224 */ /* 0x000fc400078e00f2 */
[----:B------:R-:W-:Y:S02]  /*1d280*/  IMAD.MOV.U32 R230, RZ, RZ, R243 ;  /* 0x000000ffffe67224 */ /* 0x000fe400078e00f3 */
[----:B------:R-:W-:Y:S01]  /*1d290*/  IMAD.MOV.U32 R221, RZ, RZ, R232 ;  /* 0x000000ffffdd7224 */ /* 0x000fe200078e00e8 */
[----:B------:R-:W-:Y:S01]  /*1d2a0*/  MOV R232, R251 ;  /* 0x000000fb00e87202 */ /* 0x000fe20000000f00 */
[----:B------:R-:W-:Y:S02]  /*1d2b0*/  IMAD.MOV.U32 R233, RZ, RZ, R250 ;  /* 0x000000ffffe97224 */ /* 0x000fe400078e00fa */
[----:B------:R-:W-:Y:S01]  /*1d2c0*/  IMAD.MOV.U32 R21, RZ, RZ, R164 ;  /* 0x000000ffff157224 */ /* 0x000fe200078e00a4 */
[----:B------:R-:W-:Y:S01]  /*1d2d0*/  MOV R164, R165 ;  /* 0x000000a500a47202 */ /* 0x000fe20000000f00 */
[----:B------:R-:W-:Y:S02]  /*1d2e0*/  IMAD.MOV.U32 R183, RZ, RZ, R166 ;  /* 0x000000ffffb77224 */ /* 0x000fe400078e00a6 */
[----:B------:R-:W-:-:S02]  /*1d2f0*/  IMAD.MOV.U32 R165, RZ, RZ, R170 ;  /* 0x000000ffffa57224 */ /* 0x000fc400078e00aa */
[----:B------:R-:W-:Y:S01]  /*1d300*/  IMAD.MOV.U32 R166, RZ, RZ, R171 ;  /* 0x000000ffffa67224 */ /* 0x000fe200078e00ab */
[----:B------:R-:W-:Y:S01]  /*1d310*/  MOV R171, R169 ;  /* 0x000000a900ab7202 */ /* 0x000fe20000000f00 */
[----:B------:R-:W-:Y:S02]  /*1d320*/  IMAD.MOV.U32 R170, RZ, RZ, R175 ;  /* 0x000000ffffaa7224 */ /* 0x000fe400078e00af */
[----:B------:R-:W-:Y:S02]  /*1d330*/  IMAD.MOV.U32 R169, RZ, RZ, R174 ;  /* 0x000000ffffa97224 */ /* 0x000fe400078e00ae */
        /* <DEDUP_REMOVED lines=8> */
[----:B------:R-:W-:Y:S01]  /*1d3c0*/  IMAD.MOV.U32 R161, RZ, RZ, R159 ;  /* 0x000000ffffa17224 */ /* 0x000fe200078e009f */
[----:B------:R-:W-:Y:S01]  /*1d3d0*/  MOV R159, R180 ;  /* 0x000000b4009f7202 */ /* 0x000fe20000000f00 */
[----:B------:R-:W-:Y:S02]  /*1d3e0*/  IMAD.MOV.U32 R180, RZ, RZ, R163 ;  /* 0x000000ffffb47224 */ /* 0x000fe400078e00a3 */
[----:B------:R-:W-:-:S02]  /*1d3f0*/  IMAD.MOV.U32 R163, RZ, RZ, R184 ;  /* 0x000000ffffa37224 */ /* 0x000fc400078e00b8 */
[----:B------:R-:W-:Y:S02]  /*1d400*/  IMAD.MOV.U32 R184, RZ, RZ, R178 ;  /* 0x000000ffffb87224 */ /* 0x000fe400078e00b2 */
[----:B------:R-:W-:Y:S01]  /*1d410*/  IMAD.MOV.U32 R178, RZ, RZ, R179 ;  /* 0x000000ffffb27224 */ /* 0x000fe200078e00b3 */
[----:B------:R-:W-:Y:S01]  /*1d420*/  USHF.R.S32.HI UR11, URZ, 0x1f, UR6 ;  /* 0x0000001f3f0b7899 */ /* 0x000fe20008011406 */
[----:B------:R-:W-:Y:S01]  /*1d430*/  IMAD.MOV.U32 R160, RZ, RZ, R181 ;  /* 0x000000ffffa07224 */ /* 0x000fe200078e00b5 */
[----:B------:R-:W-:Y:S01]  /*1d440*/  USHF.R.S32.HI UR12, URZ, 0x1f, UR7 ;  /* 0x0000001f3f0c7899 */ /* 0x000fe20008011407 */
[----:B------:R-:W-:Y:S01]  /*1d450*/  IMAD.MOV.U32 R181, RZ, RZ, R177 ;  /* 0x000000ffffb57224 */ /* 0x000fe200078e00b1 */
[----:B------:R-:W-:Y:S01]  /*1d460*/  MOV R177, R185 ;  /* 0x000000b900b17202 */ /* 0x000fe20000000f00 */
[----:B--2---:R-:W-:Y:S02]  /*1d470*/  IMAD.MOV.U32 R239, RZ, RZ, R188 ;  /* 0x000000ffffef7224 */ /* 0x004fe400078e00bc */
[----:B------:R-:W-:-:S02]  /*1d480*/  IMAD.MOV.U32 R238, RZ, RZ, R189 ;  /* 0x000000ffffee7224 */ /* 0x000fc400078e00bd */
[----:B----4-:R-:W-:Y:S01]  /*1d490*/  IMAD.MOV.U32 R237, RZ, RZ, R4 ;  /* 0x000000ffffed7224 */ /* 0x010fe200078e0004 */
[----:B------:R-:W-:Y:S01]  /*1d4a0*/  MOV R236, R5 ;  /* 0x0000000500ec7202 */ /* 0x000fe20000000f00 */
[----:B---3--:R-:W-:Y:S02]  /*1d4b0*/  IMAD.MOV.U32 R235, RZ, RZ, R6 ;  /* 0x000000ffffeb7224 */ /* 0x008fe400078e0006 */
[----:B------:R-:W-:Y:S02]  /*1d4c0*/  IMAD.MOV.U32 R234, RZ, RZ, R7 ;  /* 0x000000ffffea7224 */ /* 0x000fe400078e0007 */
[----:B------:R-:W2:Y:S04]  /*1d4d0*/  LDL.LU.64 R6, [R1+0x48] ;  /* 0x0000480001067983 */ /* 0x000ea80000300a00 */
[----:B------:R-:W3:Y:S04]  /*1d4e0*/  LDL.LU.64 R4, [R1+0x58] ;  /* 0x0000580001047983 */ /* 0x000ee80000300a00 */
[----:B------:R-:W4:Y:S01]  /*1d4f0*/  LDL.LU.64 R188, [R1+0x60] ;  /* 0x0000600001bc7983 */ /* 0x000f220000300a00 */
[----:B------:R-:W-:Y:S01]  /*1d500*/  IMAD.MOV.U32 R241, RZ, RZ, R2 ;  /* 0x000000fffff17224 */ /* 0x000fe200078e0002 */
[----:B------:R-:W-:-:S02]  /*1d510*/  MOV R240, R3 ;  /* 0x0000000300f07202 */ /* 0x000fc40000000f00 */
[----:B------:R-:W4:Y:S01]  /*1d520*/  LDL.LU.64 R16, [R1+0x70] ;  /* 0x0000700001107983 */ /* 0x000f220000300a00 */
[----:B------:R-:W-:Y:S02]  /*1d530*/  IMAD.MOV.U32 R243, RZ, RZ, R244 ;  /* 0x000000fffff37224 */ /* 0x000fe400078e00f4 */
[----:B------:R-:W-:Y:S01]  /*1d540*/  IMAD.MOV.U32 R242, RZ, RZ, R245 ;  /* 0x000000fffff27224 */ /* 0x000fe200078e00f5 */
[----:B------:R-:W4:Y:S01]  /*1d550*/  LDL.LU.64 R2, [R1+0x78] ;  /* 0x0000780001027983 */ /* 0x000f220000300a00 */
[----:B------:R-:W-:Y:S01]  /*1d560*/  IMAD.MOV.U32 R245, RZ, RZ, R246 ;  /* 0x000000fffff57224 */ /* 0x000fe200078e00f6 */
[----:B------:R-:W-:Y:S02]  /*1d570*/  MOV R244, R247 ;  /* 0x000000f700f47202 */ /* 0x000fe40000000f00 */
[----:B------:R-:W4:Y:S01]  /*1d580*/  LDL.LU.64 R14, [R1+0x80] ;  /* 0x00008000010e7983 */ /* 0x000f220000300a00 */
[----:B------:R-:W-:Y:S02]  /*1d590*/  IMAD.MOV.U32 R247, RZ, RZ, R248 ;  /* 0x000000fffff77224 */ /* 0x000fe400078e00f8 */
[----:B------:R-:W-:Y:S01]  /*1d5a0*/  IMAD.MOV.U32 R246, RZ, RZ, R249 ;  /* 0x000000fffff67224 */ /* 0x000fe200078e00f9 */
[----:B------:R-:W4:Y:S01]  /*1d5b0*/  LDL.LU.64 R12, [R1+0x88] ;  /* 0x00008800010c7983 */ /* 0x000f220000300a00 */
[----:B------:R-:W-:Y:S01]  /*1d5c0*/  IMAD.MOV.U32 R249, RZ, RZ, R10 ;  /* 0x000000fffff97224 */ /* 0x000fe200078e000a */
[----:B------:R-:W-:-:S02]  /*1d5d0*/  MOV R248, R11 ;  /* 0x0000000b00f87202 */ /* 0x000fc40000000f00 */
[----:B------:R-:W4:Y:S01]  /*1d5e0*/  LDL.LU.64 R10, [R1+0x90] ;  /* 0x00009000010a7983 */ /* 0x000f220000300a00 */
[----:B-1----:R-:W-:Y:S01]  /*1d5f0*/  MOV R22, R9 ;  /* 0x0000000900167202 */ /* 0x002fe20000000f00 */
[----:B------:R-:W-:Y:S02]  /*1d600*/  IMAD.MOV.U32 R252, RZ, RZ, R19 ;  /* 0x000000fffffc7224 */ /* 0x000fe400078e0013 */
[----:B------:R-:W-:Y:S02]  /*1d610*/  IMAD.MOV.U32 R251, RZ, RZ, R186 ;  /* 0x000000fffffb7224 */ /* 0x000fe400078e00ba */
[----:B------:R-:W-:Y:S02]  /*1d620*/  IMAD.MOV.U32 R250, RZ, RZ, R187 ;  /* 0x000000fffffa7224 */ /* 0x000fe400078e00bb */
[----:B------:R-:W4:Y:S04]  /*1d630*/  LDL.LU.64 R186, [R1+0x98] ;  /* 0x0000980001ba7983 */ /* 0x000f280000300a00 */
[----:B------:R1:W-:Y:S04]  /*1d640*/  STL [R1], R18 ;  /* 0x0000001201007387 */ /* 0x0003e80000100800 */
[----:B-1----:R-:W4:Y:S04]  /*1d650*/  LDL.LU.64 R18, [R1+0xa0] ;  /* 0x0000a00001127983 */ /* 0x002f280000300a00 */
[----:B------:R1:W-:Y:S04]  /*1d660*/  STL [R1+0x8], R8 ;  /* 0x0000080801007387 */ /* 0x0003e80000100800 */
[----:B-1----:R-:W4:Y:S04]  /*1d670*/  LDL.LU.64 R8, [R1+0xa8] ;  /* 0x0000a80001087983 */ /* 0x002f280000300a00 */
[----:B------:R1:W-:Y:S04]  /*1d680*/  STL [R1+0x4], R22 ;  /* 0x0000041601007387 */ /* 0x0003e80000100800 */
[----:B--2---:R2:W-:Y:S01]  /*1d690*/  STL [R1+0x10], R6 ;  /* 0x0000100601007387 */ /* 0x0045e20000100800 */
[----:B-1----:R-:W-:-:S03]  /*1d6a0*/  IMAD.MOV.U32 R22, RZ, RZ, R7 ;  /* 0x000000ffff167224 */ /* 0x002fc600078e0007 */
[----:B--2---:R-:W2:Y:S04]  /*1d6b0*/  LDL.LU.64 R6, [R1+0xb0] ;  /* 0x0000b00001067983 */ /* 0x004ea80000300a00 */
[----:B------:R1:W-:Y:S04]  /*1d6c0*/  STL [R1+0xc], R22 ;  /* 0x00000c1601007387 */ /* 0x0003e80000100800 */
[----:B---3--:R3:W-:Y:S01]  /*1d6d0*/  STL [R1+0x18], R4 ;  /* 0x0000180401007387 */ /* 0x0087e20000100800 */
[----:B-1----:R-:W-:-:S03]  /*1d6e0*/  IMAD.MOV.U32 R22, RZ, RZ, R5 ;  /* 0x000000ffff167224 */ /* 0x002fc600078e0005 */
[----:B---3--:R-:W3:Y:S04]  /*1d6f0*/  LDL.LU.64 R4, [R1+0xb8] ;  /* 0x0000b80001047983 */ /* 0x008ee80000300a00 */
[----:B------:R1:W-:Y:S04]  /*1d700*/  STL [R1+0x14], R22 ;  /* 0x0000141601007387 */ /* 0x0003e80000100800 */
[----:B----4-:R4:W-:Y:S01]  /*1d710*/  STL [R1+0x20], R188 ;  /* 0x000020bc01007387 */ /* 0x0109e20000100800 */
[----:B-1----:R-:W-:-:S03]  /*1d720*/  IMAD.MOV.U32 R22, RZ, RZ, R189 ;  /* 0x000000ffff167224 */ /* 0x002fc600078e00bd */
[----:B----4-:R-:W4:Y:S04]  /*1d730*/  LDL.LU.64 R188, [R1+0xc0] ;  /* 0x0000c00001bc7983 */ /* 0x010f280000300a00 */
[----:B------:R1:W-:Y:S04]  /*1d740*/  STL [R1+0x1c], R22 ;  /* 0x00001c1601007387 */ /* 0x0003e80000100800 */
[----:B------:R1:W-:Y:S02]  /*1d750*/  STL [R1+0x28], R16 ;  /* 0x0000281001007387 */ /* 0x0003e40000100800 */
[----:B-1----:R-:W-:-:S02]  /*1d760*/  MOV R22, R17 ;  /* 0x0000001100167202 */ /* 0x002fc40000000f00 */
[----:B------:R-:W4:Y:S04]  /*1d770*/  LDL.LU.64 R16, [R1+0xc8] ;  /* 0x0000c80001107983 */ /* 0x000f280000300a00 */
[----:B------:R1:W-:Y:S04]  /*1d780*/  STL [R1+0x24], R22 ;  /* 0x0000241601007387 */ /* 0x0003e80000100800 */
[----:B------:R1:W-:Y:S02]  /*1d790*/  STL [R1+0x30], R2 ;  /* 0x0000300201007387 */ /* 0x0003e40000100800 */
[----:B-1----:R-:W-:-:S02]  /*1d7a0*/  IMAD.MOV.U32 R22, RZ, RZ, R3 ;  /* 0x000000ffff167224 */ /* 0x002fc400078e0003 */
        /* <DEDUP_REMOVED lines=26> */
[----:B--2---:R2:W-:Y:S01]  /*1d950*/  STL [R1+0x68], R6 ;  /* 0x0000680601007387 */ /* 0x0045e20000100800 */
[----:B-1----:R-:W-:-:S03]  /*1d960*/  MOV R22, R7 ;  /* 0x0000000700167202 */ /* 0x002fc60000000f00 */
        /* <DEDUP_REMOVED lines=43> */
[----:B-1----:R-:W-:-:S03]  /*1dc20*/  IMAD.MOV.U32 R22, RZ, RZ, R7 ;  /* 0x000000ffff167224 */ /* 0x002fc600078e0007 */
[----:B--2---:R-:W2:Y:S04]  /*1dc30*/  LDL.LU.64 R6, [R1+0x160] ;  /* 0x0001600001067983 */ /* 0x004ea80000300a00 */
[----:B------:R1:W-:Y:S04]  /*1dc40*/  STL [R1+0xbc], R22 ;  /* 0x0000bc1601007387 */ /* 0x0003e80000100800 */
[----:B---3--:R3:W-:Y:S01]  /*1dc50*/  STL [R1+0xc8], R4 ;  /* 0x0000c80401007387 */ /* 0x0087e20000100800 */
[----:B-1----:R-:W-:-:S03]  /*1dc60*/  MOV R22, R5 ;  /* 0x0000000500167202 */ /* 0x002fc60000000f00 */
        /* <DEDUP_REMOVED lines=47> */
[----:B-1----:R-:W-:-:S03]  /*1df60*/  MOV R22, R189 ;  /* 0x000000bd00167202 */ /* 0x002fc60000000f00 */
        /* <DEDUP_REMOVED lines=608> */
[----:B--2---:R-:W2:Y:S04]  /*20570*/  LDL.64 R6, [R1+0x848] ;  /* 0x0008480001067983 */ /* 0x004ea80000100a00 */
        /* <DEDUP_REMOVED lines=29> */
[----:B------:R1:W-:Y:S01]  /*20750*/  STL [R1+0x628], R186 ;  /* 0x000628ba01007387 */ /* 0x0003e20000100800 */
[----:B------:R-:W-:-:S03]  /*20760*/  IMAD.MOV.U32 R152, RZ, RZ, R187 ;  /* 0x000000ffff987224 */ /* 0x000fc600078e00bb */
[----:B-1----:R-:W4:Y:S04]  /*20770*/  LDL.LU.64 R22, [R1+0x8d0] ;  /* 0x0008d00001167983 */ /* 0x002f280000300a00 */
[----:B------:R-:W-:Y:S04]  /*20780*/  STL [R1+0x624], R152 ;  /* 0x0006249801007387 */ /* 0x000fe80000100800 */
[----:B------:R1:W-:Y:S04]  /*20790*/  STL [R1+0x630], R18 ;  /* 0x0006301201007387 */ /* 0x0003e80000100800 */
[----:B------:R-:W4:Y:S01]  /*207a0*/  LDL.LU.64 R186, [R1+0x8e0] ;  /* 0x0008e00001ba7983 */ /* 0x000f220000300a00 */
[----:B-1----:R-:W-:-:S05]  /*207b0*/  IMAD.MOV.U32 R18, RZ, RZ, R19 ;  /* 0x000000ffff127224 */ /* 0x002fca00078e0013 */
[----:B------:R1:W-:Y:S04]  /*207c0*/  STL [R1+0x62c], R18 ;  /* 0x00062c1201007387 */ /* 0x0003e80000100800 */
[----:B------:R1:W-:Y:S02]  /*207d0*/  STL [R1+0x638], R8 ;  /* 0x0006380801007387 */ /* 0x0003e40000100800 */
[----:B-1----:R-:W-:Y:S02]  /*207e0*/  MOV R18, R9 ;  /* 0x0000000900127202 */ /* 0x002fe40000000f00 */
[----:B------:R-:W4:Y:S04]  /*207f0*/  LDL.LU.64 R8, [R1+0x8e8] ;  /* 0x0008e80001087983 */ /* 0x000f280000300a00 */
[----:B------:R2:W-:Y:S02]  /*20800*/  STL [R1+0x634], R18 ;  /* 0x0006341201007387 */ /* 0x0005e40000100800 */
[----:B--2---:R-:W-:-:S02]  /*20810*/  IMAD.MOV.U32 R18, RZ, RZ, R7 ;  /* 0x000000ffff127224 */ /* 0x004fc400078e0007 */
[----:B------:R1:W-:Y:S04]  /*20820*/  STL [R1+0x640], R6 ;  /* 0x0006400601007387 */ /* 0x0003e80000100800 */
[----:B-1----:R-:W2:Y:S04]  /*20830*/  LDL.LU.64 R6, [R1+0x8f0] ;  /* 0x0008f00001067983 */ /* 0x002ea80000300a00 */
        /* <DEDUP_REMOVED lines=9> */
[----:B------:R1:W-:Y:S04]  /*208d0*/  STL [R1+0x658], R16 ;  /* 0x0006581001007387 */ /* 0x0003e80000100800 */
[----:B-1----:R-:W4:Y:S01]  /*208e0*/  LDL.LU.64 R18, [R1+0x948] ;  /* 0x0009480001127983 */ /* 0x002f220000300a00 */
[----:B------:R-:W-:-:S05]  /*208f0*/  IMAD.MOV.U32 R16, RZ, RZ, R17 ;  /* 0x000000ffff107224 */ /* 0x000fca00078e0011 */
[----:B------:R1:W-:Y:S04]  /*20900*/  STL [R1+0x654], R16 ;  /* 0x0006541001007387 */ /* 0x0003e80000100800 */
[----:B------:R1:W-:Y:S02]  /*20910*/  STL [R1+0x660], R2 ;  /* 0x0006600201007387 */ /* 0x0003e40000100800 */
[----:B-1----:R-:W-:Y:S02]  /*20920*/  IMAD.MOV.U32 R16, RZ, RZ, R3 ;  /* 0x000000ffff107224 */ /* 0x002fe400078e0003 */
[----:B------:R-:W4:Y:S04]  /*20930*/  LDL.LU.64 R2, [R1+0x950] ;  /* 0x0009500001027983 */ /* 0x000f280000300a00 */
[----:B------:R1:W-:Y:S04]  /*20940*/  STL [R1+0x65c], R16 ;  /* 0x00065c1001007387 */ /* 0x0003e80000100800 */
[----:B------:R1:W-:Y:S04]  /*20950*/  STL [R1+0x668], R14 ;  /* 0x0006680e01007387 */ /* 0x0003e80000100800 */
[----:B-1----:R-:W4:Y:S01]  /*20960*/  LDL.LU.64 R16, [R1+0x958] ;  /* 0x0009580001107983 */ /* 0x002f220000300a00 */
[----:B------:R-:W-:-:S03]  /*20970*/  MOV R14, R15 ;  /* 0x0000000f000e7202 */ /* 0x000fc60000000f00 */
[----:B------:R1:W-:Y:S04]  /*20980*/  STL [R1+0x670], R12 ;  /* 0x0006700c01007387 */ /* 0x0003e80000100800 */
[----:B------:R1:W-:Y:S02]  /*20990*/  STL [R1+0x664], R14 ;  /* 0x0006640e01007387 */ /* 0x0003e40000100800 */
[----:B-1----:R-:W-:Y:S02]  /*209a0*/  IMAD.MOV.U32 R12, RZ, RZ, R13 ;  /* 0x000000ffff0c7224 */ /* 0x002fe400078e000d */
[----:B------:R-:W4:Y:S04]  /*209b0*/  LDL.LU.64 R14, [R1+0x960] ;  /* 0x00096000010e7983 */ /* 0x000f280000300a00 */
[----:B------:R-:W-:Y:S04]  /*209c0*/  STL [R1+0x678], R10 ;  /* 0x0006780a01007387 */ /* 0x000fe80000100800 */
[----:B------:R1:W-:Y:S04]  /*209d0*/  STL [R1+0x66c], R12 ;  /* 0x00066c0c01007387 */ /* 0x0003e80000100800 */
[----:B-1----:R-:W4:Y:S01]  /*209e0*/  LDL.LU.64 R12, [R1+0x9f8] ;  /* 0x0009f800010c7983 */ /* 0x002f220000300a00 */
[----:B------:R-:W-:-:S03]  /*209f0*/  IMAD.MOV.U32 R10, RZ, RZ, R11 ;  /* 0x000000ffff0a7224 */ /* 0x000fc600078e000b */
[----:B------:R-:W-:Y:S04]  /*20a00*/  STL [R1+0x680], R22 ;  /* 0x0006801601007387 */ /* 0x000fe80000100800 */
[----:B------:R1:W-:Y:S04]  /*20a10*/  STL [R1+0x674], R10 ;  /* 0x0006740a01007387 */ /* 0x0003e80000100800 */
[----:B-1----:R-:W4:Y:S01]  /*20a20*/  LDL.LU.64 R10, [R1+0xa08] ;  /* 0x000a0800010a7983 */ /* 0x002f220000300a00 */
[----:B------:R-:W-:-:S03]  /*20a30*/  MOV R22, R23 ;  /* 0x0000001700167202 */ /* 0x000fc60000000f00 */
[----:B------:R-:W-:Y:S04]  /*20a40*/  STL [R1+0x688], R186 ;  /* 0x000688ba01007387 */ /* 0x000fe80000100800 */
[----:B------:R1:W-:Y:S02]  /*20a50*/  STL [R1+0x67c], R22 ;  /* 0x00067c1601007387 */ /* 0x0003e40000100800 */
[----:B-1----:R-:W-:Y:S02]  /*20a60*/  IMAD.MOV.U32 R22, RZ, RZ, R187 ;  /* 0x000000ffff167224 */ /* 0x002fe400078e00bb */
        /* <DEDUP_REMOVED lines=21> */
[----:B------:R-:W-:Y:S04]  /*20bc0*/  STL [R1+0x6ac], R22 ;  /* 0x0006ac1601007387 */ /* 0x000fe80000100800 */
[----:B------:R1:W-:Y:S02]  /*20bd0*/  STL [R1+0x6b8], R2 ;  /* 0x0006b80201007387 */ /* 0x0003e40000100800 */
[----:B-1----:R-:W-:-:S02]  /*20be0*/  IMAD.MOV.U32 R2, RZ, RZ, R3 ;  /* 0x000000ffff027224 */ /* 0x002fc400078e0003 */
[----:B------:R1:W-:Y:S04]  /*20bf0*/  STL [R1+0x6c0], R16 ;  /* 0x0006c01001007387 */ /* 0x0003e80000100800 */
[----:B------:R1:W-:Y:S02]  /*20c00*/  STL [R1+0x6b4], R2 ;  /* 0x0006b40201007387 */ /* 0x0003e40000100800 */
[----:B-1----:R-:W-:Y:S02]  /*20c10*/  IMAD.MOV.U32 R16, RZ, RZ, R17 ;  /* 0x000000ffff107224 */ /* 0x002fe400078e0011 */
[----:B------:R-:W4:Y:S04]  /*20c20*/  LDL.LU.64 R2, [R1+0xae8] ;  /* 0x000ae80001027983 */ /* 0x000f280000300a00 */
[----:B------:R1:W-:Y:S04]  /*20c30*/  STL [R1+0x6c8], R14 ;  /* 0x0006c80e01007387 */ /* 0x0003e80000100800 */
[----:B------:R1:W-:Y:S02]  /*20c40*/  STL [R1+0x6bc], R16 ;  /* 0x0006bc1001007387 */ /* 0x0003e40000100800 */
[----:B-1----:R-:W-:-:S02]  /*20c50*/  MOV R14, R15 ;  /* 0x0000000f000e7202 */ /* 0x002fc40000000f00 */
[----:B------:R-:W4:Y:S04]  /*20c60*/  LDL.LU.64 R16, [R1+0xaf0] ;  /* 0x000af00001107983 */ /* 0x000f280000300a00 */
[----:B------:R-:W-:Y:S04]  /*20c70*/  STL [R1+0x6d0], R12 ;  /* 0x0006d00c01007387 */ /* 0x000fe80000100800 */
[----:B------:R1:W-:Y:S04]  /*20c80*/  STL [R1+0x6c4], R14 ;  /* 0x0006c40e01007387 */ /* 0x0003e80000100800 */
[----:B-1----:R-:W4:Y:S01]  /*20c90*/  LDL.LU.64 R14, [R1+0xaf8] ;  /* 0x000af800010e7983 */ /* 0x002f220000300a00 */
[----:B------:R-:W-:-:S03]  /*20ca0*/  IMAD.MOV.U32 R12, RZ, RZ, R13 ;  /* 0x000000ffff0c7224 */ /* 0x000fc600078e000d */
[----:B------:R-:W-:Y:S04]  /*20cb0*/  STL [R1+0x6d8], R10 ;  /* 0x0006d80a01007387 */ /* 0x000fe80000100800 */
[----:B------:R1:W-:Y:S01]  /*20cc0*/  STL [R1+0x6cc], R12 ;  /* 0x0006cc0c01007387 */ /* 0x0003e20000100800 */
[----:B------:R-:W-:-:S03]  /*20cd0*/  IMAD.MOV.U32 R22, RZ, RZ, R11 ;  /* 0x000000ffff167224 */ /* 0x000fc600078e000b */
[----:B-1----:R-:W4:Y:S04]  /*20ce0*/  LDL.LU.64 R12, [R1+0xb00] ;  /* 0x000b0000010c7983 */ /* 0x002f280000300a00 */
[----:B------:R-:W4:Y:S04]  /*20cf0*/  LDL.LU.64 R10, [R1+0xb08] ;  /* 0x000b0800010a7983 */ /* 0x000f280000300a00 */
[----:B------:R1:W-:Y:S04]  /*20d00*/  STL [R1+0x6d4], R22 ;  /* 0x0006d41601007387 */ /* 0x0003e80000100800 */
[----:B------:R-:W-:Y:S01]  /*20d10*/  STL [R1+0x6e0], R186 ;  /* 0x0006e0ba01007387 */ /* 0x000fe20000100800 */
[----:B------:R-:W-:-:S03]  /*20d20*/  MOV R152, R187 ;  /* 0x000000bb00987202 */ /* 0x000fc60000000f00 */
[----:B-1----:R-:W4:Y:S04]  /*20d30*/  LDL.LU.64 R22, [R1+0xb10] ;  /* 0x000b100001167983 */ /* 0x002f280000300a00 */
[----:B------:R1:W-:Y:S04]  /*20d40*/  STL [R1+0x6dc], R152 ;  /* 0x0006dc9801007387 */ /* 0x0003e80000100800 */
[----:B------:R1:W-:Y:S02]  /*20d50*/  STL [R1+0x6e8], R8 ;  /* 0x0006e80801007387 */ /* 0x0003e40000100800 */
[----:B-1----:R-:W-:-:S02]  /*20d60*/  IMAD.MOV.U32 R152, RZ, RZ, R9 ;  /* 0x000000ffff987224 */ /* 0x002fc400078e0009 */
[----:B------:R-:W4:Y:S04]  /*20d70*/  LDL.LU.64 R8, [R1+0xb18] ;  /* 0x000b180001087983 */ /* 0x000f280000300a00 */
[----:B------:R2:W-:Y:S02]  /*20d80*/  STL [R1+0x6e4], R152 ;  /* 0x0006e49801007387 */ /* 0x0005e40000100800 */
[----:B--2---:R-:W-:Y:S02]  /*20d90*/  IMAD.MOV.U32 R152, RZ, RZ, R7 ;  /* 0x000000ffff987224 */ /* 0x004fe400078e0007 */
[----:B------:R1:W-:Y:S04]  /*20da0*/  STL [R1+0x6f0], R6 ;  /* 0x0006f00601007387 */ /* 0x0003e80000100800 */
[----:B-1----:R-:W2:Y:S04]  /*20db0*/  LDL.LU.64 R6, [R1+0xb20] ;  /* 0x000b200001067983 */ /* 0x002ea80000300a00 */
[----:B------:R-:W-:Y:S04]  /*20dc0*/  STL [R1+0x6ec], R152 ;  /* 0x0006ec9801007387 */ /* 0x000fe80000100800 */
[----:B---3--:R1:W-:Y:S04]  /*20dd0*/  STL [R1+0x6f8], R4 ;  /* 0x0006f80401007387 */ /* 0x0083e80000100800 */
[----:B------:R-:W3:Y:S01]  /*20de0*/  LDL.LU.64 R186, [R1+0xb28] ;  /* 0x000b280001ba7983 */ /* 0x000ee20000300a00 */
[----:B-1----:R-:W-:-:S03]  /*20df0*/  MOV R4, R5 ;  /* 0x0000000500047202 */ /* 0x002fc60000000f00 */
[----:B----4-:R-:W-:Y:S01]  /*20e00*/  STL [R1+0x700], R188 ;  /* 0x000700bc01007387 */ /* 0x010fe20000100800 */
[----:B------:R-:W-:-:S03]  /*20e10*/  IMAD.MOV.U32 R152, RZ, RZ, R189 ;  /* 0x000000ffff987224 */ /* 0x000fc600078e00bd */
[----:B------:R1:W-:Y:S04]  /*20e20*/  STL [R1+0x6f4], R4 ;  /* 0x0006f40401007387 */ /* 0x0003e80000100800 */
[----:B-1----:R-:W4:Y:S04]  /*20e30*/  LDL.LU.64 R4, [R1+0xb30] ;  /* 0x000b300001047983 */ /* 0x002f280000300a00 */
[----:B------:R-:W-:Y:S04]  /*20e40*/  STL [R1+0x708], R18 ;  /* 0x0007081201007387 */ /* 0x000fe80000100800 */
[----:B------:R1:W-:Y:S04]  /*20e50*/  STL [R1+0x6fc], R152 ;  /* 0x0006fc9801007387 */ /* 0x0003e80000100800 */
[----:B------:R-:W4:Y:S01]  /*20e60*/  LDL.LU.64 R188, [R1+0xb38] ;  /* 0x000b380001bc7983 */ /* 0x000f220000300a00 */
[----:B-1----:R-:W-:-:S03]  /*20e70*/  IMAD.MOV.U32 R152, RZ, RZ, R19 ;  /* 0x000000ffff987224 */ /* 0x002fc600078e0013 */
        /* <DEDUP_REMOVED lines=13> */
[----:B------:R-:W-:Y:S04]  /*20f50*/  STL [R1+0x71c], R152 ;  /* 0x00071c9801007387 */ /* 0x000fe80000100800 */
[----:B------:R1:W-:Y:S04]  /*20f60*/  STL [R1+0x728], R12 ;  /* 0x0007280c01007387 */ /* 0x0003e80000100800 */
[----:B------:R1:W-:Y:S02]  /*20f70*/  STL [R1+0x730], R10 ;  /* 0x0007300a01007387 */ /* 0x0003e40000100800 */
[----:B-1----:R-:W-:-:S05]  /*20f80*/  MOV R12, R13 ;  /* 0x0000000d000c7202 */ /* 0x002fca0000000f00 */
[----:B------:R1:W-:Y:S01]  /*20f90*/  STL [R1+0x724], R12 ;  /* 0x0007240c01007387 */ /* 0x0003e20000100800 */
[----:B------:R-:W-:-:S03]  /*20fa0*/  IMAD.MOV.U32 R10, RZ, RZ, R11 ;  /* 0x000000ffff0a7224 */ /* 0x000fc600078e000b */
[----:B-1----:R-:W4:Y:S04]  /*20fb0*/  LDL.LU.64 R12, [R1+0xb60] ;  /* 0x000b6000010c7983 */ /* 0x002f280000300a00 */
[----:B------:R-:W-:Y:S04]  /*20fc0*/  STL [R1+0x738], R22 ;  /* 0x0007381601007387 */ /* 0x000fe80000100800 */
[----:B------:R1:W-:Y:S04]  /*20fd0*/  STL [R1+0x72c], R10 ;  /* 0x00072c0a01007387 */ /* 0x0003e80000100800 */
[----:B-1----:R-:W4:Y:S01]  /*20fe0*/  LDL.LU.64 R10, [R1+0xb68] ;  /* 0x000b6800010a7983 */ /* 0x002f220000300a00 */
[----:B------:R-:W-:-:S03]  /*20ff0*/  IMAD.MOV.U32 R22, RZ, RZ, R23 ;  /* 0x000000ffff167224 */ /* 0x000fc600078e0017 */
[----:B------:R-:W-:Y:S04]  /*21000*/  STL [R1+0x740], R8 ;  /* 0x0007400801007387 */ /* 0x000fe80000100800 */
[----:B------:R1:W-:Y:S02]  /*21010*/  STL [R1+0x734], R22 ;  /* 0x0007341601007387 */ /* 0x0003e40000100800 */
[----:B-1----:R-:W-:Y:S02]  /*21020*/  MOV R22, R9 ;  /* 0x0000000900167202 */ /* 0x002fe40000000f00 */
[----:B------:R-:W4:Y:S04]  /*21030*/  LDL.LU.64 R8, [R1+0xb70] ;  /* 0x000b700001087983 */ /* 0x000f280000300a00 */
[----:B------:R-:W-:Y:S04]  /*21040*/  STL [R1+0x73c], R22 ;  /* 0x00073c1601007387 */ /* 0x000fe80000100800 */
[----:B--2---:R1:W-:Y:S02]  /*21050*/  STL [R1+0x748], R6 ;  /* 0x0007480601007387 */ /* 0x0043e40000100800 */
[----:B-1----:R-:W-:-:S02]  /*21060*/  IMAD.MOV.U32 R6, RZ, RZ, R7 ;  /* 0x000000ffff067224 */ /* 0x002fc400078e0007 */
[----:B---3--:R-:W-:Y:S04]  /*21070*/  STL [R1+0x750], R186 ;  /* 0x000750ba01007387 */ /* 0x008fe80000100800 */
[----:B------:R1:W-:Y:S01]  /*21080*/  STL [R1+0x744], R6 ;  /* 0x0007440601007387 */ /* 0x0003e20000100800 */
[----:B------:R-:W-:-:S03]  /*21090*/  IMAD.MOV.U32 R22, RZ, RZ, R187 ;  /* 0x000000ffff167224 */ /* 0x000fc600078e00bb */
[----:B-1----:R-:W2:Y:S04]  /*210a0*/  LDL.LU.64 R6, [R1+0xb78] ;  /* 0x000b780001067983 */ /* 0x002ea80000300a00 */
[----:B----4-:R-:W-:Y:S04]  /*210b0*/  STL [R1+0x758], R4 ;  /* 0x0007580401007387 */ /* 0x010fe80000100800 */
[----:B------:R1:W-:Y:S02]  /*210c0*/  STL [R1+0x74c], R22 ;  /* 0x00074c1601007387 */ /* 0x0003e40000100800 */
[----:B-1----:R-:W-:-:S02]  /*210d0*/  MOV R22, R5 ;  /* 0x0000000500167202 */ /* 0x002fc40000000f00 */
[----:B------:R-:W3:Y:S04]  /*210e0*/  LDL.LU.64 R4, [R1+0xb80] ;  /* 0x000b800001047983 */ /* 0x000ee80000300a00 */
[----:B------:R1:W-:Y:S04]  /*210f0*/  STL [R1+0x754], R22 ;  /* 0x0007541601007387 */ /* 0x0003e80000100800 */
[----:B------:R4:W-:Y:S01]  /*21100*/  STL [R1+0x760], R188 ;  /* 0x000760bc01007387 */ /* 0x0009e20000100800 */
[----:B-1----:R-:W-:-:S03]  /*21110*/  IMAD.MOV.U32 R22, RZ, RZ, R189 ;  /* 0x000000ffff167224 */ /* 0x002fc600078e00bd */
[----:B------:R1:W-:Y:S04]  /*21120*/  STL [R1+0x768], R18 ;  /* 0x0007681201007387 */ /* 0x0003e80000100800 */
[----:B------:R-:W-:Y:S04]  /*21130*/  STL [R1+0x75c], R22 ;  /* 0x00075c1601007387 */ /* 0x000fe80000100800 */
[----:B----4-:R-:W4:Y:S01]  /*21140*/  LDL.LU.64 R188, [R1+0xb88] ;  /* 0x000b880001bc7983 */ /* 0x010f220000300a00 */
[----:B-1----:R-:W-:-:S03]  /*21150*/  IMAD.MOV.U32 R18, RZ, RZ, R19 ;  /* 0x000000ffff127224 */ /* 0x002fc600078e0013 */
[----:B------:R1:W-:Y:S04]  /*21160*/  STL [R1+0x770], R2 ;  /* 0x0007700201007387 */ /* 0x0003e80000100800 */
[----:B------:R-:W-:Y:S04]  /*21170*/  STL [R1+0x764], R18 ;  /* 0x0007641201007387 */ /* 0x000fe80000100800 */
[----:B------:R-:W4:Y:S01]  /*21180*/  LDL.LU.64 R154, [R1+0xb90] ;  /* 0x000b9000019a7983 */ /* 0x000f220000300a00 */
[----:B-1----:R-:W-:-:S05]  /*21190*/  MOV R2, R3 ;  /* 0x0000000300027202 */ /* 0x002fca0000000f00 */
[----:B------:R1:W-:Y:S04]  /*211a0*/  STL [R1+0x76c], R2 ;  /* 0x00076c0201007387 */ /* 0x0003e80000100800 */
[----:B------:R1:W-:Y:S04]  /*211b0*/  STL [R1+0x778], R16 ;  /* 0x0007781001007387 */ /* 0x0003e80000100800 */
[----:B-1----:R-:W4:Y:S01]  /*211c0*/  LDL.LU.64 R2, [R1+0xb98] ;  /* 0x000b980001027983 */ /* 0x002f220000300a00 */
[----:B------:R-:W-:-:S03]  /*211d0*/  IMAD.MOV.U32 R16, RZ, RZ, R17 ;  /* 0x000000ffff107224 */ /* 0x000fc600078e0011 */
[----:B------:R1:W-:Y:S04]  /*211e0*/  STL [R1+0x780], R14 ;  /* 0x0007800e01007387 */ /* 0x0003e80000100800 */
[----:B------:R-:W-:Y:S04]  /*211f0*/  STL [R1+0x774], R16 ;  /* 0x0007741001007387 */ /* 0x000fe80000100800 */
[----:B------:R-:W4:Y:S04]  /*21200*/  LDL.LU.64 R190, [R1+0xba0] ;  /* 0x000ba00001be7983 */ /* 0x000f280000300a00 */
[----:B------:R-:W4:Y:S01]  /*21210*/  LDL.LU.64 R152, [R1+0xba8] ;  /* 0x000ba80001987983 */ /* 0x000f220000300a00 */
[----:B-1----:R-:W-:-:S05]  /*21220*/  IMAD.MOV.U32 R14, RZ, RZ, R15 ;  /* 0x000000ffff0e7224 */ /* 0x002fca00078e000f */
[----:B------:R-:W-:Y:S04]  /*21230*/  STL [R1+0x77c], R14 ;  /* 0x00077c0e01007387 */ /* 0x000fe80000100800 */
[----:B------:R1:W-:Y:S04]  /*21240*/  STL [R1+0x788], R12 ;  /* 0x0007880c01007387 */ /* 0x0003e80000100800 */
[----:B------:R-:W4:Y:S01]  /*21250*/  LDL.LU.64 R22, [R1+0xbb0] ;  /* 0x000bb00001167983 */ /* 0x000f220000300a00 */
[----:B-1----:R-:W-:-:S05]  /*21260*/  MOV R12, R13 ;  /* 0x0000000d000c7202 */ /* 0x002fca0000000f00 */
[----:B------:R-:W-:Y:S04]  /*21270*/  STL [R1+0x784], R12 ;  /* 0x0007840c01007387 */ /* 0x000fe80000100800 */
[----:B------:R1:W-:Y:S04]  /*21280*/  STL [R1+0x790], R10 ;  /* 0x0007900a01007387 */ /* 0x0003e80000100800 */
[----:B------:R-:W4:Y:S04]  /*21290*/  LDL.LU.64 R186, [R1+0xbb8] ;  /* 0x000bb80001ba7983 */ /* 0x000f280000300a00 */
[----:B------:R-:W4:Y:S01]  /*212a0*/  LDL.LU.64 R18, [R1+0xbc0] ;  /* 0x000bc00001127983 */ /* 0x000f220000300a00 */
[----:B-1----:R-:W-:-:S05]  /*212b0*/  IMAD.MOV.U32 R10, RZ, RZ, R11 ;  /* 0x000000ffff0a7224 */ /* 0x002fca00078e000b */
[----:B------:R-:W-:Y:S04]  /*212c0*/  STL [R1+0x78c], R10 ;  /* 0x00078c0a01007387 */ /* 0x000fe80000100800 */
[----:B------:R1:W-:Y:S04]  /*212d0*/  STL [R1+0x798], R8 ;  /* 0x0007980801007387 */ /* 0x0003e80000100800 */
[----:B------:R-:W4:Y:S04]  /*212e0*/  LDL.LU.64 R16, [R1+0xbc8] ;  /* 0x000bc80001107983 */ /* 0x000f280000300a00 */
[----:B------:R-:W4:Y:S01]  /*212f0*/  LDL.LU.64 R14, [R1+0xbd0] ;  /* 0x000bd000010e7983 */ /* 0x000f220000300a00 */
[----:B-1----:R-:W-:-:S05]  /*21300*/  IMAD.MOV.U32 R8, RZ, RZ, R9 ;  /* 0x000000ffff087224 */ /* 0x002fca00078e0009 */
[----:B------:R-:W-:Y:S04]  /*21310*/  STL [R1+0x794], R8 ;  /* 0x0007940801007387 */ /* 0x000fe80000100800 */
[----:B--2---:R1:W-:Y:S04]  /*21320*/  STL [R1+0x7a0], R6 ;  /* 0x0007a00601007387 */ /* 0x0043e80000100800 */
[----:B------:R-:W2:Y:S04]  /*21330*/  LDL.LU.64 R12, [R1+0xbd8] ;  /* 0x000bd800010c7983 */ /* 0x000ea80000300a00 */
[----:B------:R-:W2:Y:S01]  /*21340*/  LDL.LU.64 R10, [R1+0xbe0] ;  /* 0x000be000010a7983 */ /* 0x000ea20000300a00 */
[----:B-1----:R-:W-:-:S05]  /*21350*/  MOV R6, R7 ;  /* 0x0000000700067202 */ /* 0x002fca0000000f00 */
[----:B------:R1:W-:Y:S04]  /*21360*/  STL [R1+0x79c], R6 ;  /* 0x00079c0601007387 */ /* 0x0003e80000100800 */
[----:B---3--:R3:W-:Y:S04]  /*21370*/  STL [R1+0x7a8], R4 ;  /* 0x0007a80401007387 */ /* 0x0087e80000100800 */
[----:B------:R-:W2:Y:S04]  /*21380*/  LDL.LU.64 R8, [R1+0xbe8] ;  /* 0x000be80001087983 */ /* 0x000ea80000300a00 */
[----:B-1----:R-:W2:Y:S01]  /*21390*/  LDL.LU.64 R6, [R1+0xbf0] ;  /* 0x000bf00001067983 */ /* 0x002ea20000300a00 */
[----:B---3--:R-:W-:-:S05]  /*213a0*/  IMAD.MOV.U32 R4, RZ, RZ, R5 ;  /* 0x000000ffff047224 */ /* 0x008fca00078e0005 */
[----:B------:R1:W-:Y:S01]  /*213b0*/  STL [R1+0x7a4], R4 ;  /* 0x0007a40401007387 */ /* 0x0003e20000100800 */
[----:B----4-:R-:W-:-:S03]  /*213c0*/  IMAD.MOV.U32 R179, RZ, RZ, R189 ;  /* 0x000000ffffb37224 */ /* 0x010fc600078e00bd */
[----:B------:R3:W-:Y:S04]  /*213d0*/  STL [R1+0x7b0], R188 ;  /* 0x0007b0bc01007387 */ /* 0x0007e80000100800 */
[----:B-1----:R-:W4:Y:S04]  /*213e0*/  LDL.LU.64 R4, [R1+0xbf8] ;  /* 0x000bf80001047983 */ /* 0x002f280000300a00 */
[----:B---3--:R-:W3:Y:S04]  /*213f0*/  LDL.LU.64 R188, [R1+0xc00] ;  /* 0x000c000001bc7983 */ /* 0x008ee80000300a00 */
[----:B------:R1:W-:Y:S04]  /*21400*/  STL [R1+0x7ac], R179 ;  /* 0x0007acb301007387 */ /* 0x0003e80000100800 */
[----:B------:R1:W-:Y:S02]  /*21410*/  STL [R1+0x7b8], R154 ;  /* 0x0007b89a01007387 */ /* 0x0003e40000100800 */
[----:B-1----:R-:W-:-:S02]  /*21420*/  MOV R179, R155 ;  /* 0x0000009b00b37202 */ /* 0x002fc40000000f00 */
[----:B------:R1:W5:Y:S04]  /*21430*/  LDL.LU.64 R154, [R1+0xca0] ;  /* 0x000ca000019a7983 */ /* 0x0003680000300a00 */
[----:B------:R-:W-:Y:S04]  /*21440*/  STL [R1+0x7c0], R2 ;  /* 0x0007c00201007387 */ /* 0x000fe80000100800 */
[----:B------:R1:W-:Y:S02]  /*21450*/  STL [R1+0x7b4], R179 ;  /* 0x0007b4b301007387 */ /* 0x0003e40000100800 */
[----:B-1----:R-:W-:-:S02]  /*21460*/  IMAD.MOV.U32 R179, RZ, RZ, R3 ;  /* 0x000000ffffb37224 */ /* 0x002fc400078e0003 */
[----:B------:R-:W3:Y:S04]  /*21470*/  LDL.LU.64 R2, [R1+0xc08] ;  /* 0x000c080001027983 */ /* 0x000ee80000300a00 */
[----:B------:R1:W-:Y:S04]  /*21480*/  STL [R1+0x7bc], R179 ;  /* 0x0007bcb301007387 */ /* 0x0003e80000100800 */
[----:B------:R1:W-:Y:S02]  /*21490*/  STL [R1+0x7c8], R190 ;  /* 0x0007c8be01007387 */ /* 0x0003e40000100800 */
[----:B-1----:R-:W-:-:S02]  /*214a0*/  IMAD.MOV.U32 R179, RZ, RZ, R191 ;  /* 0x000000ffffb37224 */ /* 0x002fc400078e00bf */
[----:B------:R-:W-:Y:S04]  /*214b0*/  STL [R1+0x7d0], R152 ;  /* 0x0007d09801007387 */ /* 0x000fe80000100800 */
[----:B------:R1:W-:Y:S04]  /*214c0*/  STL [R1+0x7c4], R179 ;  /* 0x0007c4b301007387 */ /* 0x0003e80000100800 */
[----:B------:R-:W3:Y:S01]  /*214d0*/  LDL.LU.64 R190, [R1+0xc10] ;  /* 0x000c100001be7983 */ /* 0x000ee20000300a00 */
[----:B-1----:R-:W-:-:S03]  /*214e0*/  MOV R179, R153 ;  /* 0x0000009900b37202 */ /* 0x002fc60000000f00 */
[----:B------:R1:W5:Y:S04]  /*214f0*/  LDL.LU.64 R152, [R1+0xc98] ;  /* 0x000c980001987983 */ /* 0x0003680000300a00 */
[----:B------:R-:W-:Y:S04]  /*21500*/  STL [R1+0x7d8], R22 ;  /* 0x0007d81601007387 */ /* 0x000fe80000100800 */
[----:B------:R1:W-:Y:S02]  /*21510*/  STL [R1+0x7cc], R179 ;  /* 0x0007ccb301007387 */ /* 0x0003e40000100800 */
[----:B-1----:R-:W-:-:S02]  /*21520*/  IMAD.MOV.U32 R179, RZ, RZ, R23 ;  /* 0x000000ffffb37224 */ /* 0x002fc400078e0017 */
[----:B------:R1:W5:Y:S04]  /*21530*/  LDL.LU.64 R22, [R1+0xc90] ;  /* 0x000c900001167983 */ /* 0x0003680000300a00 */
[----:B------:R1:W-:Y:S04]  /*21540*/  STL [R1+0x7e0], R186 ;  /* 0x0007e0ba01007387 */ /* 0x0003e80000100800 */
[----:B------:R1:W-:Y:S04]  /*21550*/  STL [R1+0x7d4], R179 ;  /* 0x0007d4b301007387 */ /* 0x0003e80000100800 */
[----:B-1----:R1:W5:Y:S01]  /*21560*/  LDL.LU R186, [R1+0xc88] ;  /* 0x000c880001ba7983 */ /* 0x0023620000300800 */
[----:B------:R-:W-:-:S03]  /*21570*/  IMAD.MOV.U32 R179, RZ, RZ, R187 ;  /* 0x000000ffffb37224 */ /* 0x000fc600078e00bb */
[----:B------:R-:W-:Y:S01]  /*21580*/  STL [R1+0x7e8], R18 ;  /* 0x0007e81201007387 */ /* 0x000fe20000100800 */
[----:B------:R-:W1:Y:S03]  /*21590*/  LDC R187, c[0x0][0x230] ;  /* 0x00008c00ffbb7b82 */ /* 0x000e660000000800 */
[----:B------:R1:W-:Y:S02]  /*215a0*/  STL [R1+0x7dc], R179 ;  /* 0x0007dcb301007387 */ /* 0x0003e40000100800 */
[----:B-1----:R-:W-:Y:S02]  /*215b0*/  MOV R179, R19 ;  /* 0x0000001300b37202 */ /* 0x002fe40000000f00 */
[----:B------:R1:W5:Y:S04]  /*215c0*/  LDL.LU.64 R18, [R1+0xc80] ;  /* 0x000c800001127983 */ /* 0x0003680000300a00 */
[----:B------:R-:W-:Y:S04]  /*215d0*/  STL [R1+0x7f0], R16 ;  /* 0x0007f01001007387 */ /* 0x000fe80000100800 */
[----:B------:R1:W-:Y:S02]  /*215e0*/  STL [R1+0x7e4], R179 ;  /* 0x0007e4b301007387 */ /* 0x0003e40000100800 */
[----:B-1----:R-:W-:-:S02]  /*215f0*/  IMAD.MOV.U32 R179, RZ, RZ, R17 ;  /* 0x000000ffffb37224 */ /* 0x002fc400078e0011 */
[----:B------:R1:W5:Y:S04]  /*21600*/  LDL.LU.64 R16, [R1+0xc78] ;  /* 0x000c780001107983 */ /* 0x0003680000300a00 */
[----:B------:R-:W-:Y:S04]  /*21610*/  STL [R1+0x7f8], R14 ;  /* 0x0007f80e01007387 */ /* 0x000fe80000100800 */
[----:B------:R1:W-:Y:S02]  /*21620*/  STL [R1+0x7ec], R179 ;  /* 0x0007ecb301007387 */ /* 0x0003e40000100800 */
[----:B-1----:R-:W-:-:S02]  /*21630*/  IMAD.MOV.U32 R179, RZ, RZ, R15 ;  /* 0x000000ffffb37224 */ /* 0x002fc400078e000f */
[----:B------:R1:W5:Y:S01]  /*21640*/  LDL.LU.64 R14, [R1+0xc70] ;  /* 0x000c7000010e7983 */ /* 0x0003620000300a00 */
[----:B------:R-:W-:-:S04]  /*21650*/  IADD3 R187, R187, 0x7f, RZ ;  /* 0x0000007fbbbb7810 */ /* 0x000fc80007ffe0ff */
[----:B------:R-:W-:-:S04]  /*21660*/  SHF.R.S32.HI R24, RZ, 0x1f, R187 ;  /* 0x0000001fff187819 */ /* 0x000fc800000114bb */
[----:B------:R-:W-:Y:S01]  /*21670*/  LEA.HI R24, R24, R187, RZ, 0x7 ;  /* 0x000000bb18187211 */ /* 0x000fe200078f38ff */
[----:B--2---:R-:W-:Y:S04]  /*21680*/  STL [R1+0x800], R12 ;  /* 0x0008000c01007387 */ /* 0x004fe80000100800 */
[----:B------:R2:W-:Y:S02]  /*21690*/  STL [R1+0x7f4], R179 ;  /* 0x0007f4b301007387 */ /* 0x0005e40000100800 */
[----:B--2---:R-:W-:Y:S02]  /*216a0*/  MOV R179, R13 ;  /* 0x0000000d00b37202 */ /* 0x004fe40000000f00 */
[----:B------:R1:W5:Y:S04]  /*216b0*/  LDL.LU.64 R12, [R1+0xc68] ;  /* 0x000c6800010c7983 */ /* 0x0003680000300a00 */
[----:B------:R-:W-:Y:S04]  /*216c0*/  STL [R1+0x808], R10 ;  /* 0x0008080a01007387 */ /* 0x000fe80000100800 */
[----:B------:R2:W-:Y:S02]  /*216d0*/  STL [R1+0x7fc], R179 ;  /* 0x0007fcb301007387 */ /* 0x0005e40000100800 */
[----:B--2---:R-:W-:-:S02]  /*216e0*/  IMAD.MOV.U32 R179, RZ, RZ, R11 ;  /* 0x000000ffffb37224 */ /* 0x004fc400078e000b */
[----:B------:R1:W5:Y:S04]  /*216f0*/  LDL.LU.64 R10, [R1+0xc60] ;  /* 0x000c6000010a7983 */ /* 0x0003680000300a00 */
[----:B------:R-:W-:Y:S04]  /*21700*/  STL [R1+0x810], R8 ;  /* 0x0008100801007387 */ /* 0x000fe80000100800 */
[----:B------:R2:W-:Y:S02]  /*21710*/  STL [R1+0x804], R179 ;  /* 0x000804b301007387 */ /* 0x0005e40000100800 */
[----:B--2---:R-:W-:-:S02]  /*21720*/  IMAD.MOV.U32 R179, RZ, RZ, R9 ;  /* 0x000000ffffb37224 */ /* 0x004fc400078e0009 */
[----:B------:R1:W5:Y:S04]  /*21730*/  LDL.LU.64 R8, [R1+0xc58] ;  /* 0x000c580001087983 */ /* 0x0003680000300a00 */
[----:B------:R-:W-:Y:S04]  /*21740*/  STL [R1+0x818], R6 ;  /* 0x0008180601007387 */ /* 0x000fe80000100800 */
[----:B------:R2:W-:Y:S02]  /*21750*/  STL [R1+0x80c], R179 ;  /* 0x00080cb301007387 */ /* 0x0005e40000100800 */
[----:B--2---:R-:W-:-:S02]  /*21760*/  MOV R179, R7 ;  /* 0x0000000700b37202 */ /* 0x004fc40000000f00 */
[----:B------:R1:W5:Y:S04]  /*21770*/  LDL.LU.64 R6, [R1+0xc50] ;  /* 0x000c500001067983 */ /* 0x0003680000300a00 */
[----:B----4-:R-:W-:Y:S04]  /*21780*/  STL [R1+0x820], R4 ;  /* 0x0008200401007387 */ /* 0x010fe80000100800 */
[----:B------:R2:W-:Y:S02]  /*21790*/  STL [R1+0x814], R179 ;  /* 0x000814b301007387 */ /* 0x0005e40000100800 */
[----:B--2---:R-:W-:-:S02]  /*217a0*/  IMAD.MOV.U32 R179, RZ, RZ, R5 ;  /* 0x000000ffffb37224 */ /* 0x004fc400078e0005 */
[----:B------:R1:W5:Y:S04]  /*217b0*/  LDL.LU.64 R4, [R1+0xc48] ;  /* 0x000c480001047983 */ /* 0x0003680000300a00 */
[----:B---3--:R-:W-:Y:S04]  /*217c0*/  STL [R1+0x828], R188 ;  /* 0x000828bc01007387 */ /* 0x008fe80000100800 */
[----:B------:R2:W-:Y:S02]  /*217d0*/  STL [R1+0x81c], R179 ;  /* 0x00081cb301007387 */ /* 0x0005e40000100800 */
[----:B--2---:R-:W-:-:S02]  /*217e0*/  IMAD.MOV.U32 R179, RZ, RZ, R189 ;  /* 0x000000ffffb37224 */ /* 0x004fc400078e00bd */
[----:B------:R1:W5:Y:S04]  /*217f0*/  LDL.LU.64 R188, [R1+0xc40] ;  /* 0x000c400001bc7983 */ /* 0x0003680000300a00 */
[----:B------:R2:W-:Y:S04]  /*21800*/  STL [R1+0x824], R179 ;  /* 0x000824b301007387 */ /* 0x0005e80000100800 */
[----:B------:R3:W-:Y:S01]  /*21810*/  STL [R1+0x830], R2 ;  /* 0x0008300201007387 */ /* 0x0007e20000100800 */
[----:B--2---:R-:W-:-:S03]  /*21820*/  IMAD.MOV.U32 R179, RZ, RZ, R3 ;  /* 0x000000ffffb37224 */ /* 0x004fc600078e0003 */
[----:B---3--:R1:W5:Y:S04]  /*21830*/  LDL.LU.64 R2, [R1+0xc38] ;  /* 0x000c380001027983 */ /* 0x0083680000300a00 */
[----:B------:R2:W-:Y:S04]  /*21840*/  STL [R1+0x82c], R179 ;  /* 0x00082cb301007387 */ /* 0x0005e80000100800 */
[----:B------:R-:W-:Y:S01]  /*21850*/  STL [R1+0x838], R190 ;  /* 0x000838be01007387 */ /* 0x000fe20000100800 */
[----:B--2---:R-:W-:-:S05]  /*21860*/  IMAD.MOV.U32 R179, RZ, RZ, R191 ;  /* 0x000000ffffb37224 */ /* 0x004fca00078e00bf */
[----:B------:R2:W-:Y:S01]  /*21870*/  STL [R1+0x834], R179 ;  /* 0x000834b301007387 */ /* 0x0005e20000100800 */
[----:B------:R-:W-:Y:S02]  /*21880*/  MOV R185, RZ ;  /* 0x000000ff00b97202 */ /* 0x000fe40000000f00 */
[----:B------:R-:W-:Y:S02]  /*21890*/  CS2R R120, SRZ ;  /* 0x0000000000787805 */ /* 0x000fe4000001ff00 */
[----:B------:R-:W-:Y:S02]  /*218a0*/  CS2R R122, SRZ ;  /* 0x00000000007a7805 */ /* 0x000fe4000001ff00 */
[----:B------:R-:W-:Y:S02]  /*218b0*/  CS2R R124, SRZ ;  /* 0x00000000007c7805 */ /* 0x000fe4000001ff00 */
[----:B------:R-:W-:Y:S02]  /*218c0*/  CS2R R126, SRZ ;  /* 0x00000000007e7805 */ /* 0x000fe4000001ff00 */
[----:B--2---:R-:W-:-:S02]  /*218d0*/  SHF.R.S32.HI R179, RZ, 0x7, R24 ;  /* 0x00000007ffb37819 */ /* 0x004fc40000011418 */
        /* <DEDUP_REMOVED lines=59> */
[----:B------:R-:W-:Y:S01]  /*21c90*/  CS2R R54, SRZ ;  /* 0x0000000000367805 */ /* 0x000fe2000001ff00 */
[----:B------:R-:W-:Y:S01]  /*21ca0*/  VIADD R179, R179, 0xfffffffc ;  /* 0xfffffffcb3b37836 */ /* 0x000fe20000000000 */
[----:B------:R-:W-:-:S02]  /*21cb0*/  USHF.L.U32 UR4, UR6, 0x2, URZ ;  /* 0x0000000206047899 */ /* 0x000fc4000800063f */
[----:B------:R-:W-:Y:S02]  /*21cc0*/  USHF.L.U32 UR5, UR7, 0x2, URZ ;  /* 0x0000000207057899 */ /* 0x000fe4000800063f */
[----:B------:R-:W-:Y:S01]  /*21cd0*/  USHF.L.U64.HI UR6, UR6, 0x2, UR11 ;  /* 0x0000000206067899 */ /* 0x000fe2000801020b */
[----:B------:R-:W-:Y:S01]  /*21ce0*/  UMOV UR60, 0x3 ;  /* 0x00000003003c7882 */ /* 0x000fe20000000000 */
[----:B------:R-:W-:Y:S01]  /*21cf0*/  USHF.L.U64.HI UR7, UR7, 0x2, UR12 ;  /* 0x0000000207077899 */ /* 0x000fe2000801020c */
[----:B-1----:R-:W-:-:S11]  /*21d00*/  UMOV UR11, 0xffffffff ;  /* 0xffffffff000b7882 */ /* 0x002fd60000000000 */
.L_x_1:
[----:B------:R-:W-:Y:S01]  /*21d10*/  UIADD3 UR11, UR11, 0x1, URZ ;  /* 0x000000010b0b7890 */ /* 0x000fe2000fffe03f */
[----:B------:R-:W-:-:S04]  /*21d20*/  DEPBAR.LE SB0, 0x6 ;  /* 0x000081800000791a */ /* 0x000fc80000000000 */
[----:B------:R-:W-:Y:S01]  /*21d30*/  BAR.SYNC.DEFER_BLOCKING 0x0 ;  /* 0x0000000000007b1d */ /* 0x000fe20000010000 */
[----:B------:R-:W-:Y:S02]  /*21d40*/  UISETP.GT.AND UP0, UPT, UR11, 0x4, UPT ;  /* 0x000000040b00788c */ /* 0x000fe4000bf04270 */
[----:B------:R-:W-:Y:S02]  /*21d50*/  UIADD3 UR60, UR60, 0x1, URZ ;  /* 0x000000013c3c7890 */ /* 0x000fe4000fffe03f */
[----:B------:R-:W-:-:S03]  /*21d60*/  USEL UR11, UR11, URZ, !UP0 ;  /* 0x0000003f0b0b7287 */ /* 0x000fc6000c000000 */
[----:B------:R-:W1:Y:S01]  /*21d70*/  LDC R190, c[0x0][0x230] ;  /* 0x00008c00ffbe7b82 */ /* 0x000e620000000800 */
[----:B------:R-:W-:Y:S01]  /*21d80*/  UMOV UR37, 0x40000040 ;  /* 0x4000004000257882 */ /* 0x000fe20000000000 */
[----:B------:R-:W-:Y:S01]  /*21d90*/  UMOV UR39, 0x40000040 ;  /* 0x4000004000277882 */ /* 0x000fe20000000000 */
[----:B------:R-:W-:Y:S01]  /*21da0*/  ULEA UR13, UR11, UR10, 0xf ;  /* 0x0000000a0b0d7291 */ /* 0x000fe2000f8e783f */
[----:B-----5:R2:W-:Y:S01]  /*21db0*/  STL [R1+0xc48], R189 ;  /* 0x000c48bd01007387 */ /* 0x0205e20000100800 */
[----:B------:R-:W-:Y:S02]  /*21dc0*/  ULEA UR12, UR11, UR10, 0x11 ;  /* 0x0000000a0b0c7291 */ /* 0x000fe4000f8e883f */
[----:B------:R-:W-:Y:S01]  /*21dd0*/  UIADD3 UR13, UR13, 0xa0000, URZ ;  /* 0x000a00000d0d7890 */ /* 0x000fe2000fffe03f */
[----:B------:R-:W3:Y:S01]  /*21de0*/  LDC R179, c[0x0][0x230] ;  /* 0x00008c00ffb37b82 */ /* 0x000ee20000000800 */
[----:B------:R-:W-:Y:S01]  /*21df0*/  USHF.R.U32.HI UR12, URZ, 0x4, UR12 ;  /* 0x000000043f0c7899 */ /* 0x000fe2000801160c */
[----:B------:R4:W-:Y:S01]  /*21e00*/  STL [R1+0xc44], R188 ;  /* 0x000c44bc01007387 */ /* 0x0009e20000100800 */
[----:B------:R-:W-:-:S02]  /*21e10*/  USHF.R.U32.HI UR13, URZ, 0x4, UR13 ;  /* 0x000000043f0d7899 */ /* 0x000fc4000801160d */
[----:B------:R-:W-:Y:S01]  /*21e20*/  USGXT.U32 UR36, UR12, 0xe ;  /* 0x0000000e0c24789a */ /* 0x000fe20008000000 */
[----:B------:R3:W-:Y:S01]  /*21e30*/  STL [R1+0xc40], R5 ;  /* 0x000c400501007387 */ /* 0x0007e20000100800 */
[----:B------:R-:W-:Y:S02]  /*21e40*/  USGXT.U32 UR38, UR13, 0xe ;  /* 0x0000000e0d26789a */ /* 0x000fe40008000000 */
[----:B------:R-:W-:Y:S01]  /*21e50*/  UIADD3 UR40, UP0, UR36, 0x2, URZ ;  /* 0x0000000224287890 */ /* 0x000fe2000ff1e03f */
[----:B------:R-:W-:Y:S01]  /*21e60*/  WARPGROUP.ARRIVE ;  /* 0x00000000000079c5 */ /* 0x000fe20000000000 */
[----:B------:R-:W-:Y:S01]  /*21e70*/  UIADD3 UR42, UP1, UR38, 0x2, URZ ;  /* 0x00000002262a7890 */ /* 0x000fe2000ff3e03f */
[----:B------:R3:W-:Y:S01]  /*21e80*/  STL [R1+0xc3c], R3 ;  /* 0x000c3c0301007387 */ /* 0x0007e20000100800 */
[----:B------:R-:W-:Y:S01]  /*21e90*/  UMOV UR12, URZ ;  /* 0x0000003f000c7c82 */ /* 0x000fe20008000000 */
[----:B------:R-:W-:Y:S01]  /*21ea0*/  UMOV UR13, URZ ;  /* 0x0000003f000d7c82 */ /* 0x000fe20008000000 */
[----:B------:R-:W-:Y:S01]  /*21eb0*/  UIADD3.X UR41, UR12, 0x40000040, URZ, UP0, !UPT ;  /* 0x400000400c297890 */ /* 0x000fe200087fe43f */
[----:B------:R-:W-:Y:S01]  /*21ec0*/  HGMMA.64x64x8.F32.TF32 R120, gdesc[UR36], R120 ;  /* 0x04e00000247879f0 */ /* 0x000fe20008702878 */
[----:B------:R-:W-:Y:S01]  /*21ed0*/  UIADD3.X UR43, UR13, 0x40000040, URZ, UP1, !UPT ;  /* 0x400000400d2b7890 */ /* 0x000fe20008ffe43f */
[----:B-1----:R-:W-:Y:S01]  /*21ee0*/  VIADD R190, R190, 0x7f ;  /* 0x0000007fbebe7836 */ /* 0x002fe20000000000 */
[----:B------:R-:W-:Y:S01]  /*21ef0*/  UIADD3.64 UR52, UR40, 0x2, URZ ;  /* 0x0000000228347897 */ /* 0x000fe2000fffe03f */
[----:B------:R1:W-:Y:S01]  /*21f00*/  STL [R1+0xc38], R0 ;  /* 0x000c380001007387 */ /* 0x0003e20000100800 */
[----:B------:R-:W-:-:S02]  /*21f10*/  UIADD3.64 UR54, UR42, 0x2, URZ ;  /* 0x000000022a367897 */ /* 0x000fc4000fffe03f */
[----:B------:R-:W-:Y:S01]  /*21f20*/  UIADD3.64 UR56, UR40, 0x4, URZ ;  /* 0x0000000428387897 */ /* 0x000fe2000fffe03f */
[----:B------:R-:W-:Y:S01]  /*21f30*/  SHF.R.S32.HI R187, RZ, 0x1f, R190 ;  /* 0x0000001fffbb7819 */ /* 0x000fe200000114be */
[----:B------:R-:W-:Y:S01]  /*21f40*/  UIADD3.64 UR58, UR42, 0x4, URZ ;  /* 0x000000042a3a7897 */ /* 0x000fe2000fffe03f */
[----:B--2---:R-:W2:Y:S01]  /*21f50*/  LDL.LU R189, [R1+0x3c] ;  /* 0x00003c0001bd7983 */ /* 0x004ea20000300800 */
[----:B------:R-:W-:Y:S01]  /*21f60*/  UIADD3.64 UR16, UR40, 0x7fe, URZ ;  /* 0x000007fe28107897 */ /* 0x000fe2000fffe03f */
[----:B------:R-:W-:Y:S01]  /*21f70*/  LEA.HI R187, R187, R190, RZ, 0x7 ;  /* 0x000000bebbbb7211 */ /* 0x000fe200078f38ff */
[----:B------:R-:W-:Y:S01]  /*21f80*/  UIADD3.64 UR18, UR42, 0x1fe, URZ ;  /* 0x000001fe2a127897 */ /* 0x000fe2000fffe03f */
[----:B----4-:R-:W4:Y:S01]  /*21f90*/  LDL.LU R188, [R1+0x40] ;  /* 0x0000400001bc7983 */ /* 0x010f220000300800 */
[----:B------:R-:W-:Y:S01]  /*21fa0*/  UIADD3.64 UR12, UR40, 0x800, URZ ;  /* 0x00000800280c7897 */ /* 0x000fe2000fffe03f */
[----:B---3--:R-:W-:Y:S01]  /*21fb0*/  IADD3 R179, R179, -0x200, RZ ;  /* 0xfffffe00b3b37810 */ /* 0x008fe20007ffe0ff */
[----:B------:R-:W-:Y:S01]  /*21fc0*/  UIADD3.64 UR14, UR42, 0x200, URZ ;  /* 0x000002002a0e7897 */ /* 0x000fe2000fffe03f */
[----:B------:R-:W-:Y:S01]  /*21fd0*/  SHF.R.S32.HI R187, RZ, 0x7, R187 ;  /* 0x00000007ffbb7819 */ /* 0x000fe200000114bb */
[----:B------:R-:W-:Y:S01]  /*21fe0*/  UIADD3.64 UR48, UR40, 0x1000, URZ ;  /* 0x0000100028307897 */ /* 0x000fe2000fffe03f */
[----:B------:R-:W3:Y:S01]  /*21ff0*/  LDL.LU R5, [R1+0x48] ;  /* 0x0000480001057983 */ /* 0x000ee20000300800 */
[----:B------:R-:W-:Y:S01]  /*22000*/  UIADD3.64 UR50, UR42, 0x400, URZ ;  /* 0x000004002a327897 */ /* 0x000fe2000fffe03f */
[----:B------:R-:W-:Y:S01]  /*22010*/  IMAD R179, R185, -0x80, R179 ;  /* 0xffffff80b9b37824 */ /* 0x000fe200078e02b3 */
[----:B------:R-:W-:Y:S01]  /*22020*/  UIADD3.64 UR32, UR40, 0x1002, URZ ;  /* 0x0000100228207897 */ /* 0x000fe2000fffe03f */
[----:B------:R-:W-:Y:S01]  /*22030*/  VIADD R187, R187, 0xfffffffc ;  /* 0xfffffffcbbbb7836 */ /* 0x000fe20000000000 */
[----:B------:R-:W-:Y:S01]  /*22040*/  UIADD3.64 UR34, UR42, 0x402, URZ ;  /* 0x000004022a227897 */ /* 0x000fe2000fffe03f */
[----:B------:R-:W3:Y:S01]  /*22050*/  LDL.LU R3, [R1+0x4c] ;  /* 0x00004c0001037983 */ /* 0x000ee20000300800 */
[----:B------:R-:W-:Y:S01]  /*22060*/  UIADD3.64 UR28, UR40, 0x1004, URZ ;  /* 0x00001004281c7897 */ /* 0x000fe2000fffe03f */
[----:B------:R-:W-:Y:S01]  /*22070*/  ISETP.GT.AND P1, PT, R179, RZ, PT ;  /* 0x000000ffb300720c */ /* 0x000fe20003f24270 */
[----:B------:R-:W-:Y:S01]  /*22080*/  UIADD3.64 UR30, UR42, 0x404, URZ ;  /* 0x000004042a1e7897 */ /* 0x000fe2000fffe03f */
[----:B------:R-:W-:Y:S01]  /*22090*/  ISETP.GE.AND P0, PT, R185, R187, PT ;  /* 0x000000bbb900720c */ /* 0x000fe20003f06270 */
[----:B------:R-:W-:-:S02]  /*220a0*/  UIADD3.64 UR24, UR40, 0x17fe, URZ ;  /* 0x000017fe28187897 */ /* 0x000fc4000fffe03f */
[----:B------:R-:W-:Y:S02]  /*220b0*/  UIADD3.64 UR26, UR42, 0x5fe, URZ ;  /* 0x000005fe2a1a7897 */ /* 0x000fe4000fffe03f */
[----:B------:R-:W-:Y:S02]  /*220c0*/  UIADD3.64 UR20, UR40, 0x1800, URZ ;  /* 0x0000180028147897 */ /* 0x000fe4000fffe03f */
[----:B------:R-:W-:Y:S02]  /*220d0*/  UIADD3.64 UR22, UR42, 0x600, URZ ;  /* 0x000006002a167897 */ /* 0x000fe4000fffe03f */
[----:B------:R-:W-:Y:S02]  /*220e0*/  UIADD3.64 UR36, UR40, 0x1fe, URZ ;  /* 0x000001fe28247897 */ /* 0x000fe4000fffe03f */
[----:B------:R-:W-:Y:S01]  /*220f0*/  UIADD3.64 UR44, UR40, 0x200, URZ ;  /* 0x00000200282c7897 */ /* 0x000fe2000fffe03f */
[----:B------:R-:W-:Y:S01]  /*22100*/  UMOV UR46, UR42 ;  /* 0x0000002a002e7c82 */ /* 0x000fe20008000000 */
[----:B------:R-:W-:Y:S01]  /*22110*/  UMOV UR47, UR43 ;  /* 0x0000002b002f7c82 */ /* 0x000fe20008000000 */
[----:B------:R-:W-:Y:S01]  /*22120*/  HGMMA.64x64x8.F32.TF32 R120, gdesc[UR40], R120 ;  /* 0x04e00000287879f0 */ /* 0x000fe20008702878 */
[----:B-1----:R-:W3:Y:S03]  /*22130*/  LDL.LU R0, [R1+0x50] ;  /* 0x0000500001007983 */ /* 0x002ee60000300800 */
[----:B------:R-:W-:Y:S01]  /*22140*/  HGMMA.64x64x8.F32.TF32 R120, gdesc[UR52], R120 ;  /* 0x04e00000347879f0 */ /* 0x000fe20008702878 */
[----:B------:R-:W-:Y:S01]  /*22150*/  UMOV UR52, UR18 ;  /* 0x0000001200347c82 */ /* 0x000fe20008000000 */
[----:B------:R-:W-:-:S02]  /*22160*/  UMOV UR53, UR19 ;  /* 0x0000001300357c82 */ /* 0x000fc40008000000 */
[----:B------:R-:W-:Y:S01]  /*22170*/  HGMMA.64x64x8.F32.TF32 R120, gdesc[UR56], R120 ;  /* 0x04e00000387879f0 */ /* 0x000fe20008702878 */
[----:B------:R-:W-:Y:S01]  /*22180*/  UMOV UR56, UR14 ;  /* 0x0000000e00387c82 */ /* 0x000fe20008000000 */
[----:B------:R-:W-:Y:S02]  /*22190*/  UMOV UR57, UR15 ;  /* 0x0000000f00397c82 */ /* 0x000fe40008000000 */
[----:B------:R-:W-:Y:S01]  /*221a0*/  HGMMA.64x64x8.F32.TF32 R120, gdesc[UR16], R120 ;  /* 0x04e00000107879f0 */ /* 0x000fe20008702878 */
[----:B------:R-:W-:Y:S02]  /*221b0*/  UIADD3.64 UR16, UR40, 0x1802, URZ ;  /* 0x0000180228107897 */ /* 0x000fe4000fffe03f */
[----:B------:R-:W-:Y:S01]  /*221c0*/  UIADD3.64 UR18, UR42, 0x602, URZ ;  /* 0x000006022a127897 */ /* 0x000fe2000fffe03f */
[----:B------:R-:W-:Y:S01]  /*221d0*/  HGMMA.64x64x8.F32.TF32 R120, gdesc[UR12], R120 ;  /* 0x04e000000c7879f0 */ /* 0x000fe20008702878 */
[----:B------:R-:W-:Y:S02]  /*221e0*/  UIADD3.64 UR12, UR40, 0x802, URZ ;  /* 0x00000802280c7897 */ /* 0x000fe4000fffe03f */
[----:B------:R-:W-:-:S09]  /*221f0*/  UIADD3.64 UR14, UR42, 0x202, URZ ;  /* 0x000002022a0e7897 */ /* 0x000fd2000fffe03f */
        /* <DEDUP_REMOVED lines=8> */
[----:B------:R-:W-:Y:S01]  /*22280*/  UIADD3.64 UR14, UR42, 0x604, URZ ;  /* 0x000006042a0e7897 */ /* 0x000fe2000fffe03f */
[----:B------:R-:W-:Y:S01]  /*22290*/  HGMMA.64x64x8.F32.TF32 R120, gdesc[UR48], R120 ;  /* 0x04e00000307879f0 */ /* 0x000fe20008702878 */
[----:B------:R-:W-:-:S03]  /*222a0*/  UIADD3.64 UR48, UR42, 0x202, URZ ;  /* 0x000002022a307897 */ /* 0x000fc6000fffe03f */
        /* <DEDUP_REMOVED lines=15> */
[----:B------:R-:W-:Y:S01]  /*223a0*/  UIADD3.64 UR44, UR40, 0x202, URZ ;  /* 0x00000202282c7897 */ /* 0x000fe2000fffe03f */
[----:B------:R-:W-:Y:S01]  /*223b0*/  UMOV UR46, UR54 ;  /* 0x00000036002e7c82 */ /* 0x000fe20008000000 */
[----:B------:R-:W-:-:S07]  /*223c0*/  UMOV UR47, UR55 ;  /* 0x00000037002f7c82 */ /* 0x000fce0008000000 */
        /* <DEDUP_REMOVED lines=15> */
[----:B------:R-:W-:Y:S01]  /*224c0*/  UMOV UR47, UR49 ;  /* 0x00000031002f7c82 */ /* 0x000fe20008000000 */
[----:B------:R-:W-:-:S06]  /*224d0*/  UIADD3.64 UR48, UR42, 0x3fe, URZ ;  /* 0x000003fe2a307897 */ /* 0x000fcc000fffe03f */
        /* <DEDUP_REMOVED lines=64> */
[----:B------:R-:W-:Y:S01]  /*228e0*/  UMOV UR44, UR32 ;  /* 0x00000020002c7c82 */ /* 0x000fe20008000000 */
[----:B------:R-:W-:Y:S01]  /*228f0*/  UMOV UR45, UR33 ;  /* 0x00000021002d7c82 */ /* 0x000fe20008000000 */
[----:B------:R-:W-:Y:S01]  /*22900*/  UIADD3.64 UR32, UR40, 0x1402, URZ ;  /* 0x0000140228207897 */ /* 0x000fe2000fffe03f */
[----:B------:R-:W-:Y:S01]  /*22910*/  UMOV UR46, UR28 ;  /* 0x0000001c002e7c82 */ /* 0x000fe20008000000 */
[----:B------:R-:W-:Y:S01]  /*22920*/  UMOV UR47, UR29 ;  /* 0x0000001d002f7c82 */ /* 0x000fe20008000000 */
[----:B------:R-:W-:-:S06]  /*22930*/  UIADD3.64 UR28, UR40, 0x1404, URZ ;  /* 0x00001404281c7897 */ /* 0x000fcc000fffe03f */
[----:B------:R-:W-:Y:S01]  /*22940*/  HGMMA.64x64x8.F32.TF32 R56, gdesc[UR32], R56 ;  /* 0x04e00000203879f0 */ /* 0x000fe20008702838 */
[----:B------:R-:W-:Y:S01]  /*22950*/  UMOV UR32, UR56 ;  /* 0x0000003800207c82 */ /* 0x000fe20008000000 */
[----:B------:R-:W-:Y:S01]  /*22960*/  UMOV UR33, UR57 ;  /* 0x0000003900217c82 */ /* 0x000fe20008000000 */
[----:B------:R-:W-:Y:S01]  /*22970*/  UIADD3.64 UR56, UR40, 0x604, URZ ;  /* 0x0000060428387897 */ /* 0x000fe2000fffe03f */
[----:B------:R-:W-:Y:S01]  /*22980*/  HGMMA.64x64x8.F32.TF32 R56, gdesc[UR28], R56 ;  /* 0x04e000001c3879f0 */ /* 0x000fe20008702838 */
[----:B------:R-:W-:Y:S01]  /*22990*/  UMOV UR28, UR52 ;  /* 0x00000034001c7c82 */ /* 0x000fe20008000000 */
[----:B------:R-:W-:Y:S01]  /*229a0*/  UMOV UR29, UR53 ;  /* 0x00000035001d7c82 */ /* 0x000fe20008000000 */
[----:B------:R-:W-:Y:S01]  /*229b0*/  UIADD3.64 UR52, UR40, 0x602, URZ ;  /* 0x0000060228347897 */ /* 0x000fe2000fffe03f */
[----:B------:R-:W-:Y:S01]  /*229c0*/  HGMMA.64x64x8.F32.TF32 R56, gdesc[UR24], R56 ;  /* 0x04e00000183879f0 */ /* 0x000fe20008702838 */
[----:B------:R-:W-:-:S03]  /*229d0*/  UIADD3.64 UR24, UR40, 0x1dfe, URZ ;  /* 0x00001dfe28187897 */ /* 0x000fc6000fffe03f */
[----:B------:R-:W-:Y:S01]  /*229e0*/  HGMMA.64x64x8.F32.TF32 R56, gdesc[UR20], R56 ;  /* 0x04e00000143879f0 */ /* 0x000fe20008702838 */
[----:B------:R-:W-:-:S03]  /*229f0*/  UIADD3.64 UR20, UR40, 0x1e00, URZ ;  /* 0x00001e0028147897 */ /* 0x000fc6000fffe03f */
[----:B------:R-:W-:Y:S01]  /*22a00*/  HGMMA.64x64x8.F32.TF32 R56, gdesc[UR16], R56 ;  /* 0x04e00000103879f0 */ /* 0x000fe20008702838 */
[----:B------:R-:W-:Y:S01]  /*22a10*/  SEL R187, RZ, 0x4, !P1 ;  /* 0x00000004ffbb7807 */ /* 0x000fe20004800000 */
[----:B------:R-:W-:Y:S01]  /*22a20*/  STL [R1+0xc4c], R185 ;  /* 0x000c4cb901007387 */ /* 0x000fe20000100800 */
[----:B------:R-:W-:Y:S01]  /*22a30*/  UIADD3.64 UR16, UR40, 0x1e02, URZ ;  /* 0x00001e0228107897 */ /* 0x000fe2000fffe03f */
[----:B------:R-:W-:Y:S01]  /*22a40*/  HGMMA.64x64x8.F32.TF32 R56, gdesc[UR12], R56 ;  /* 0x04e000000c3879f0 */ /* 0x000fe20008702838 */
[----:B------:R-:W-:Y:S01]  /*22a50*/  IADD3 R4, P1, R4, UR4, RZ ;  /* 0x0000000404047c10 */ /* 0x000fe2000ff3e0ff */
[----:B------:R-:W-:Y:S02]  /*22a60*/  UIADD3.64 UR12, UR40, 0x1e04, URZ ;  /* 0x00001e04280c7897 */ /* 0x000fe4000fffe03f */
        /* <DEDUP_REMOVED lines=8> */
[----:B------:R-:W-:Y:S01]  /*22af0*/  UIADD3.64 UR28, UR40, 0x1604, URZ ;  /* 0x00001604281c7897 */ /* 0x000fe2000fffe03f */
[----:B------:R-:W-:Y:S04]  /*22b00*/  HGMMA.64x64x8.F32.TF32 R24, gdesc[UR52], R24 ;  /* 0x04e00000341879f0 */ /* 0x000fe80008702818 */
[----:B------:R-:W-:Y:S04]  /*22b10*/  HGMMA.64x64x8.F32.TF32 R24, gdesc[UR56], R24 ;  /* 0x04e00000381879f0 */ /* 0x000fe80008702818 */
        /* <DEDUP_REMOVED lines=18> */
[----:B------:R-:W-:Y:S04]  /*22c40*/  HGMMA.64x64x8.F32.TF32 R24, gdesc[UR36], R24 ;  /* 0x04e00000241879f0 */ /* 0x000fe80008702818 */
[----:B------:R-:W-:Y:S04]  /*22c50*/  HGMMA.64x64x8.F32.TF32 R24, gdesc[UR48], R24 ;  /* 0x04e00000301879f0 */ /* 0x000fe80008702818 */
[----:B------:R-:W-:Y:S04]  /*22c60*/  HGMMA.64x64x8.F32.TF32 R24, gdesc[UR32], R24 ;  /* 0x04e00000201879f0 */ /* 0x000fe80008702818 */
[----:B------:R-:W-:Y:S04]  /*22c70*/  HGMMA.64x64x8.F32.TF32 R24, gdesc[UR28], R24 ;  /* 0x04e000001c1879f0 */ /* 0x000fe80008702818 */
[----:B------:R-:W-:Y:S01]  /*22c80*/  HGMMA.64x64x8.F32.TF32 R24, gdesc[UR24], R24 ;  /* 0x04e00000181879f0 */ /* 0x000fe20008702818 */
[----:B------:R-:W-:Y:S01]  /*22c90*/  MOV R190, R4 ;  /* 0x0000000400be7202 */ /* 0x000fe20000000f00 */
[----:B------:R1:W-:Y:S04]  /*22ca0*/  STL [R1+0xc54], R4 ;  /* 0x000c540401007387 */ /* 0x0003e80000100800 */
[----:B-1----:R-:W3:Y:S01]  /*22cb0*/  LDL.LU R4, [R1+0x44] ;  /* 0x0000440001047983 */ /* 0x002ee20000300800 */
[----:B------:R-:W-:Y:S04]  /*22cc0*/  HGMMA.64x64x8.F32.TF32 R24, gdesc[UR20], R24 ;  /* 0x04e00000141879f0 */ /* 0x000fe80008702818 */
[----:B------:R-:W-:Y:S04]  /*22cd0*/  HGMMA.64x64x8.F32.TF32 R24, gdesc[UR16], R24 ;  /* 0x04e00000101879f0 */ /* 0x000fe80008702818 */
[----:B------:R-:W-:Y:S01]  /*22ce0*/  HGMMA.64x64x8.F32.TF32 R24, gdesc[UR12], R24, gsb0 ;  /* 0x04e000000c1879f0 */ /* 0x000fe20008002818 */
[----:B------:R-:W-:Y:S01]  /*22cf0*/  UISETP.GT.AND UP0, UPT, UR60, 0x4, UPT ;  /* 0x000000043c00788c */ /* 0x000fe2000bf04270 */
[----:B------:R-:W-:-:S03]  /*22d00*/  SEL R187, R187, RZ, !P0 ;  /* 0x000000ffbbbb7207 */ /* 0x000fc60004000000 */
[----:B------:R-:W-:Y:S01]  /*22d10*/  USEL UR60, UR60, URZ, !UP0 ;  /* 0x0000003f3c3c7287 */ /* 0x000fe2000c000000 */
[----:B------:R-:W-:Y:S02]  /*22d20*/  ISETP.NE.U32.AND P2, PT, R187, RZ, PT ;  /* 0x000000ffbb00720c */ /* 0x000fe40003f45070 */
[----:B------:R-:W-:Y:S01]  /*22d30*/  IADD3.X R6, R6, UR6, RZ, P1, !PT ;  /* 0x0000000606067c10 */ /* 0x000fe20008ffe4ff */
[----:B------:R-:W-:Y:S01]  /*22d40*/  ULEA UR12, UR60, UR10, 0x11 ;  /* 0x0000000a3c0c7291 */ /* 0x000fe2000f8e883f */
[----:B------:R-:W-:-:S03]  /*22d50*/  ISETP.GT.AND P1, PT, R179, 0x1, PT ;  /* 0x00000001b300780c */ /* 0x000fc60003f24270 */
[----:B------:R-:W-:Y:S02]  /*22d60*/  IMAD.MOV.U32 R191, RZ, RZ, R6 ;  /* 0x000000ffffbf7224 */ /* 0x000fe400078e0006 */
[----:B------:R-:W-:Y:S01]  /*22d70*/  VIADD R187, R2, UR12 ;  /* 0x0000000c02bb7c36 */ /* 0x000fe20008000000 */
[----:B------:R-:W-:Y:S02]  /*22d80*/  IADD3 R7, P3, R7, UR4, RZ ;  /* 0x0000000407077c10 */ /* 0x000fe4000ff7e0ff */
[----:B------:R-:W-:Y:S02]  /*22d90*/  IADD3 R9, P4, R9, UR4, RZ ;  /* 0x0000000409097c10 */ /* 0x000fe4000ff9e0ff */
[----:B------:R-:W-:Y:S02]  /*22da0*/  IADD3.X R8, R8, UR6, RZ, P3, !PT ;  /* 0x0000000608087c10 */ /* 0x000fe40009ffe4ff */
[----:B------:R-:W-:Y:S02]  /*22db0*/  IADD3.X R10, R10, UR6, RZ, P4, !PT ;  /* 0x000000060a0a7c10 */ /* 0x000fe4000a7fe4ff */
[----:B------:R-:W-:Y:S01]  /*22dc0*/  IADD3 R11, P3, R11, UR4, RZ ;  /* 0x000000040b0b7c10 */ /* 0x000fe2000ff7e0ff */
[----:B------:R-:W-:-:S02]  /*22dd0*/  WARPGROUP.DEPBAR.LE gsb0, 0x1 ;  /* 0x00008000000079c5 */ /* 0x000fc40000010100 */
[----:B------:R-:W-:Y:S06]  /*22de0*/  BAR.SYNC.DEFER_BLOCKING 0x0 ;  /* 0x0000000000007b1d */ /* 0x000fec0000010000 */
[----:B------:R-:W-:Y:S01]  /*22df0*/  @!PT LDS RZ, [RZ] ;  /* 0x00000000fffff984 */ /* 0x000fe20000000800 */
[----:B------:R-:W-:Y:S01]  /*22e00*/  @!PT LDS RZ, [RZ] ;  /* 0x00000000fffff984 */ /* 0x000fe20000000800 */
[----:B------:R-:W-:Y:S01]  /*22e10*/  @!PT LDS RZ, [RZ] ;  /* 0x00000000fffff984 */ /* 0x000fe20000000800 */
[----:B------:R1:W-:Y:S02]  /*22e20*/  LDGSTS.E [R187], desc[UR8][R190.64], P2 ;  /* 0x00000000bebb7fae */ /* 0x0003e40009121848 */
[----:B-1----:R-:W-:-:S04]  /*22e30*/  SEL R190, RZ, 0x4, !P1 ;  /* 0x00000004ffbe7807 */ /* 0x002fc80004800000 */
[----:B------:R-:W-:Y:S02]  /*22e40*/  SEL R190, R190, RZ, !P0 ;  /* 0x000000ffbebe7207 */ /* 0x000fe40004000000 */
[----:B------:R-:W-:Y:S02]  /*22e50*/  MOV R191, R8 ;  /* 0x0000000800bf7202 */ /* 0x000fe40000000f00 */
[----:B------:R-:W-:Y:S01]  /*22e60*/  ISETP.NE.U32.AND P1, PT, R190, RZ, PT ;  /* 0x000000ffbe00720c */ /* 0x000fe20003f25070 */
[----:B------:R-:W-:-:S05]  /*22e70*/  IMAD.MOV.U32 R190, RZ, RZ, R7 ;  /* 0x000000ffffbe7224 */ /* 0x000fca00078e0007 */
[----:B------:R1:W-:Y:S01]  /*22e80*/  LDGSTS.E [R187+0x4000], desc[UR8][R190.64], P2 ;  /* 0x04000000bebb7fae */ /* 0x0003e20009121848 */
[----:B------:R-:W-:Y:S01]  /*22e90*/  ISETP.GT.AND P2, PT, R179, 0x2, PT ;  /* 0x00000002b300780c */ /* 0x000fe20003f44270 */
[----:B-1----:R-:W-:Y:S02]  /*22ea0*/  IMAD.MOV.U32 R190, RZ, RZ, R9 ;  /* 0x000000ffffbe7224 */ /* 0x002fe400078e0009 */
[----:B------:R-:W-:-:S05]  /*22eb0*/  IMAD.MOV.U32 R191, RZ, RZ, R10 ;  /* 0x000000ffffbf7224 */ /* 0x000fca00078e000a */
[----:B------:R1:W-:Y:S01]  /*22ec0*/  LDGSTS.E [R187+0x4], desc[UR8][R190.64], P1 ;  /* 0x00004000bebb7fae */ /* 0x0003e20008921848 */
[----:B------:R-:W-:Y:S02]  /*22ed0*/  IADD3.X R12, R12, UR6, RZ, P3, !PT ;  /* 0x000000060c0c7c10 */ /* 0x000fe40009ffe4ff */
[----:B------:R-:W-:Y:S02]  /*22ee0*/  IADD3 R13, P4, R13, UR4, RZ ;  /* 0x000000040d0d7c10 */ /* 0x000fe4000ff9e0ff */
[----:B-1----:R-:W-:-:S04]  /*22ef0*/  SEL R190, RZ, 0x4, !P2 ;  /* 0x00000004ffbe7807 */ /* 0x002fc80005000000 */
[----:B------:R-:W-:Y:S01]  /*22f00*/  SEL R190, R190, RZ, !P0 ;  /* 0x000000ffbebe7207 */ /* 0x000fe20004000000 */
[----:B------:R-:W-:-:S03]  /*22f10*/  IMAD.MOV.U32 R191, RZ, RZ, R12 ;  /* 0x000000ffffbf7224 */ /* 0x000fc600078e000c */
[----:B------:R-:W-:Y:S02]  /*22f20*/  ISETP.NE.U32.AND P2, PT, R190, RZ, PT ;  /* 0x000000ffbe00720c */ /* 0x000fe40003f45070 */
[----:B------:R-:W-:Y:S02]  /*22f30*/  MOV R190, R11 ;  /* 0x0000000b00be7202 */ /* 0x000fe40000000f00 */
[----:B------:R-:W-:-:S03]  /*22f40*/  IADD3.X R14, R14, UR6, RZ, P4, !PT ;  /* 0x000000060e0e7c10 */ /* 0x000fc6000a7fe4ff */
[----:B------:R1:W-:Y:S01]  /*22f50*/  LDGSTS.E [R187+0x4004], desc[UR8][R190.64], P1 ;  /* 0x04004000bebb7fae */ /* 0x0003e20008921848 */
[----:B------:R-:W-:Y:S02]  /*22f60*/  ISETP.GT.AND P1, PT, R179, 0x3, PT ;  /* 0x00000003b300780c */ /* 0x000fe40003f24270 */
[----:B------:R-:W-:Y:S01]  /*22f70*/  IADD3 R15, P3, R15, UR4, RZ ;  /* 0x000000040f0f7c10 */ /* 0x000fe2000ff7e0ff */
[----:B-1----:R-:W-:Y:S01]  /*22f80*/  IMAD.MOV.U32 R190, RZ, RZ, R13 ;  /* 0x000000ffffbe7224 */ /* 0x002fe200078e000d */
[----:B------:R-:W-:-:S05]  /*22f90*/  MOV R191, R14 ;  /* 0x0000000e00bf7202 */ /* 0x000fca0000000f00 */
[----:B------:R1:W-:Y:S01]  /*22fa0*/  LDGSTS.E [R187+0x8], desc[UR8][R190.64], P2 ;  /* 0x00008000bebb7fae */ /* 0x0003e20009121848 */
[----:B------:R-:W-:Y:S02]  /*22fb0*/  IADD3.X R16, R16, UR6, RZ, P3, !PT ;  /* 0x0000000610107c10 */ /* 0x000fe40009ffe4ff */
[----:B------:R-:W-:Y:S02]  /*22fc0*/  IADD3 R17, P4, R17, UR4, RZ ;  /* 0x0000000411117c10 */ /* 0x000fe4000ff9e0ff */
[----:B-1----:R-:W-:-:S04]  /*22fd0*/  SEL R190, RZ, 0x4, !P1 ;  /* 0x00000004ffbe7807 */ /* 0x002fc80004800000 */
[----:B------:R-:W-:Y:S01]  /*22fe0*/  SEL R190, R190, RZ, !P0 ;  /* 0x000000ffbebe7207 */ /* 0x000fe20004000000 */
[----:B------:R-:W-:-:S03]  /*22ff0*/  IMAD.MOV.U32 R191, RZ, RZ, R16 ;  /* 0x000000ffffbf7224 */ /* 0x000fc600078e0010 */
[----:B------:R-:W-:Y:S01]  /*23000*/  ISETP.NE.U32.AND P1, PT, R190, RZ, PT ;  /* 0x000000ffbe00720c */ /* 0x000fe20003f25070 */
[----:B------:R-:W-:Y:S01]  /*23010*/  IMAD.MOV.U32 R190, RZ, RZ, R15 ;  /* 0x000000ffffbe7224 */ /* 0x000fe200078e000f */
[----:B------:R-:W-:-:S04]  /*23020*/  IADD3.X R18, R18, UR6, RZ, P4, !PT ;  /* 0x0000000612127c10 */ /* 0x000fc8000a7fe4ff */
[----:B------:R1:W-:Y:S01]  /*23030*/  LDGSTS.E [R187+0x4008], desc[UR8][R190.64], P2 ;  /* 0x04008000bebb7fae */ /* 0x0003e20009121848 */
[----:B------:R-:W-:Y:S02]  /*23040*/  ISETP.GT.AND P2, PT, R179, 0x20, PT ;  /* 0x00000020b300780c */ /* 0x000fe40003f44270 */
[----:B------:R-:W-:Y:S02]  /*23050*/  IADD3 R19, P3, R19, UR4, RZ ;  /* 0x0000000413137c10 */ /* 0x000fe4000ff7e0ff */
[----:B-1----:R-:W-:Y:S01]  /*23060*/  MOV R190, R17 ;  /* 0x0000001100be7202 */ /* 0x002fe20000000f00 */
[----:B------:R-:W-:-:S05]  /*23070*/  IMAD.MOV.U32 R191, RZ, RZ, R18 ;  /* 0x000000ffffbf7224 */ /* 0x000fca00078e0012 */
[----:B------:R1:W-:Y:S01]  /*23080*/  LDGSTS.E [R187+0xc], desc[UR8][R190.64], P1 ;  /* 0x0000c000bebb7fae */ /* 0x0003e20008921848 */
[----:B------:R-:W-:Y:S02]  /*23090*/  IADD3.X R20, R20, UR6, RZ, P3, !PT ;  /* 0x0000000614147c10 */ /* 0x000fe40009ffe4ff */
[----:B----4-:R-:W-:Y:S02]  /*230a0*/  IADD3 R188, P4, R188, UR4, RZ ;  /* 0x00000004bcbc7c10 */ /* 0x010fe4000ff9e0ff */
[----:B-1----:R-:W-:-:S04]  /*230b0*/  SEL R190, RZ, 0x4, !P2 ;  /* 0x00000004ffbe7807 */ /* 0x002fc80005000000 */
[----:B------:R-:W-:Y:S02]  /*230c0*/  SEL R190, R190, RZ, !P0 ;  /* 0x000000ffbebe7207 */ /* 0x000fe40004000000 */
[----:B------:R-:W-:Y:S02]  /*230d0*/  MOV R191, R20 ;  /* 0x0000001400bf7202 */ /* 0x000fe40000000f00 */
[----:B------:R-:W-:Y:S01]  /*230e0*/  ISETP.NE.U32.AND P2, PT, R190, RZ, PT ;  /* 0x000000ffbe00720c */ /* 0x000fe20003f45070 */
[----:B------:R-:W-:Y:S01]  /*230f0*/  IMAD.MOV.U32 R190, RZ, RZ, R19 ;  /* 0x000000ffffbe7224 */ /* 0x000fe200078e0013 */
[----:B--2---:R-:W-:Y:S01]  /*23100*/  IADD3.X R189, R189, UR6, RZ, P4, !PT ;  /* 0x00000006bdbd7c10 */ /* 0x004fe2000a7fe4ff */
[----:B------:R-:W-:Y:S04]  /*23110*/  STL [R1+0xc50], R6 ;  /* 0x000c500601007387 */ /* 0x000fe80000100800 */
[----:B------:R-:W-:Y:S04]  /*23120*/  STL [R1+0x40], R188 ;  /* 0x000040bc01007387 */ /* 0x000fe80000100800 */
[----:B------:R1:W-:Y:S04]  /*23130*/  LDGSTS.E [R187+0x400c], desc[UR8][R190.64], P1 ;  /* 0x0400c000bebb7fae */ /* 0x0003e80008921848 */
[----:B------:R2:W-:Y:S01]  /*23140*/  STL [R1+0x3c], R189 ;  /* 0x00003cbd01007387 */ /* 0x0005e20000100800 */
[----:B------:R-:W-:Y:S01]  /*23150*/  ISETP.GT.AND P1, PT, R179, 0x21, PT ;  /* 0x00000021b300780c */ /* 0x000fe20003f24270 */
[----:B-1----:R-:W-:-:S02]  /*23160*/  IMAD.MOV.U32 R191, RZ, RZ, R189 ;  /* 0x000000ffffbf7224 */ /* 0x002fc400078e00bd */
[----:B------:R-:W-:Y:S01]  /*23170*/  IMAD.MOV.U32 R190, RZ, RZ, R188 ;  /* 0x000000ffffbe7224 */ /* 0x000fe200078e00bc */
[----:B--2---:R-:W2:Y:S04]  /*23180*/  LDL.LU R189, [R1+0x54] ;  /* 0x0000540001bd7983 */ /* 0x004ea80000300800 */
[----:B------:R-:W4:Y:S04]  /*23190*/  LDL.LU R188, [R1+0x58] ;  /* 0x0000580001bc7983 */ /* 0x000f280000300800 */
[----:B------:R-:W2:Y:S04]  /*231a0*/  LDL.LU R185, [R1+0x5c] ;  /* 0x00005c0001b97983 */ /* 0x000ea80000300800 */
[----:B------:R-:W2:Y:S01]  /*231b0*/  LDL.LU R6, [R1+0x60] ;  /* 0x0000600001067983 */ /* 0x000ea20000300800 */
[----:B---3--:R-:W-:-:S03]  /*231c0*/  IADD3 R5, P3, R5, UR4, RZ ;  /* 0x0000000405057c10 */ /* 0x008fc6000ff7e0ff */
[----:B------:R1:W-:Y:S01]  /*231d0*/  LDGSTS.E [R187+0x8000], desc[UR8][R190.64], P2 ;  /* 0x08000000bebb7fae */ /* 0x0003e20009121848 */
[----:B------:R-:W-:Y:S02]  /*231e0*/  IADD3 R0, P4, R0, UR4, RZ ;  /* 0x0000000400007c10 */ /* 0x000fe4000ff9e0ff */
[----:B------:R-:W-:Y:S02]  /*231f0*/  IADD3.X R4, R4, UR6, RZ, P3, !PT ;  /* 0x0000000604047c10 */ /* 0x000fe40009ffe4ff */
[----:B-1----:R-:W-:-:S04]  /*23200*/  SEL R190, RZ, 0x4, !P1 ;  /* 0x00000004ffbe7807 */ /* 0x002fc80004800000 */
[----:B------:R-:W-:Y:S01]  /*23210*/  SEL R190, R190, RZ, !P0 ;  /* 0x000000ffbebe7207 */ /* 0x000fe20004000000 */
[----:B------:R-:W-:Y:S01]  /*23220*/  IMAD.MOV.U32 R191, RZ, RZ, R4 ;  /* 0x000000ffffbf7224 */ /* 0x000fe200078e0004 */
[----:B------:R-:W-:Y:S02]  /*23230*/  IADD3.X R3, R3, UR6, RZ, P4, !PT ;  /* 0x0000000603037c10 */ /* 0x000fe4000a7fe4ff */
[----:B------:R-:W-:Y:S01]  /*23240*/  ISETP.NE.U32.AND P1, PT, R190, RZ, PT ;  /* 0x000000ffbe00720c */ /* 0x000fe20003f25070 */
[----:B------:R1:W-:Y:S01]  /*23250*/  STL [R1+0x48], R5 ;  /* 0x0000480501007387 */ /* 0x0003e20000100800 */
[----:B------:R-:W-:-:S03]  /*23260*/  MOV R190, R5 ;  /* 0x0000000500be7202 */ /* 0x000fc60000000f00 */
[----:B------:R3:W-:Y:S04]  /*23270*/  STL [R1+0x44], R4 ;  /* 0x0000440401007387 */ /* 0x0007e80000100800 */
[----:B------:R-:W-:Y:S04]  /*23280*/  STL [R1+0x50], R0 ;  /* 0x0000500001007387 */ /* 0x000fe80000100800 */
[----:B------:R3:W-:Y:S04]  /*23290*/  STL [R1+0x4c], R3 ;  /* 0x00004c0301007387 */ /* 0x0007e80000100800 */
[----:B------:R3:W-:Y:S04]  /*232a0*/  LDGSTS.E [R187+0xc000], desc[UR8][R190.64], P2 ;  /* 0x0c000000bebb7fae */ /* 0x0007e80009121848 */
[----:B-1----:R-:W2:Y:S04]  /*232b0*/  LDL.LU R5, [R1+0x64] ;  /* 0x0000640001057983 */ /* 0x002ea80000300800 */
[----:B---3--:R-:W3:Y:S01]  /*232c0*/  LDL.LU R4, [R1+0x68] ;  /* 0x0000680001047983 */ /* 0x008ee20000300800 */
[----:B------:R-:W-:Y:S01]  /*232d0*/  MOV R191, R3 ;  /* 0x0000000300bf7202 */ /* 0x000fe20000000f00 */
[----:B------:R-:W-:-:S02]  /*232e0*/  IMAD.MOV.U32 R190, RZ, RZ, R0 ;  /* 0x000000ffffbe7224 */ /* 0x000fc400078e0000 */
[----:B------:R-:W3:Y:S04]  /*232f0*/  LDL.LU R3, [R1+0x6c] ;  /* 0x00006c0001037983 */ /* 0x000ee80000300800 */
[----:B------:R-:W3:Y:S01]  /*23300*/  LDL.LU R0, [R1+0x70] ;  /* 0x0000700001007983 */ /* 0x000ee20000300800 */
[----:B------:R-:W-:-:S03]  /*23310*/  ISETP.GT.AND P2, PT, R179, 0x22, PT ;  /* 0x00000022b300780c */ /* 0x000fc60003f44270 */
[----:B------:R1:W-:Y:S02]  /*23320*/  LDGSTS.E [R187+0x8004], desc[UR8][R190.64], P1 ;  /* 0x08004000bebb7fae */ /* 0x0003e40008921848 */
[----:B-1----:R-:W-:-:S04]  /*23330*/  SEL R190, RZ, 0x4, !P2 ;  /* 0x00000004ffbe7807 */ /* 0x002fc80005000000 */
[----:B------:R-:W-:-:S04]  /*23340*/  SEL R190, R190, RZ, !P0 ;  /* 0x000000ffbebe7207 */ /* 0x000fc80004000000 */
[----:B------:R-:W-:Y:S02]  /*23350*/  ISETP.NE.U32.AND P2, PT, R190, RZ, PT ;  /* 0x000000ffbe00720c */ /* 0x000fe40003f45070 */
[----:B----4-:R-:W-:-:S04]  /*23360*/  IADD3 R188, P3, R188, UR4, RZ ;  /* 0x00000004bcbc7c10 */ /* 0x010fc8000ff7e0ff */
[----:B--2---:R-:W-:Y:S02]  /*23370*/  IADD3.X R189, R189, UR6, RZ, P3, !PT ;  /* 0x00000006bdbd7c10 */ /* 0x004fe40009ffe4ff */
[----:B------:R-:W-:Y:S01]  /*23380*/  IADD3 R6, P4, R6, UR4, RZ ;  /* 0x0000000406067c10 */ /* 0x000fe2000ff9e0ff */
[----:B------:R-:W-:Y:S03]  /*23390*/  STL [R1+0x58], R188 ;  /* 0x000058bc01007387 */ /* 0x000fe60000100800 */
[----:B------:R-:W-:Y:S01]  /*233a0*/  IADD3.X R185, R185, UR6, RZ, P4, !PT ;  /* 0x00000006b9b97c10 */ /* 0x000fe2000a7fe4ff */
[----:B------:R1:W-:Y:S01]  /*233b0*/  STL [R1+0x54], R189 ;  /* 0x000054bd01007387 */ /* 0x0003e20000100800 */
[----:B------:R-:W-:Y:S02]  /*233c0*/  IMAD.MOV.U32 R190, RZ, RZ, R188 ;  /* 0x000000ffffbe7224 */ /* 0x000fe400078e00bc */
[----:B------:R-:W-:Y:S01]  /*233d0*/  IMAD.MOV.U32 R191, RZ, RZ, R189 ;  /* 0x000000ffffbf7224 */ /* 0x000fe200078e00bd */
[----:B------:R-:W-:Y:S04]  /*233e0*/  STL [R1+0x60], R6 ;  /* 0x0000600601007387 */ /* 0x000fe80000100800 */
[----:B------:R2:W-:Y:S04]  /*233f0*/  STL [R1+0x5c], R185 ;  /* 0x00005cb901007387 */ /* 0x0005e80000100800 */
[----:B-1----:R-:W4:Y:S04]  /*23400*/  LDL.LU R189, [R1+0x74] ;  /* 0x0000740001bd7983 */ /* 0x002f280000300800 */
[----:B------:R-:W4:Y:S04]  /*23410*/  LDL.LU R188, [R1+0x78] ;  /* 0x0000780001bc7983 */ /* 0x000f280000300800 */
[----:B------:R1:W-:Y:S01]  /*23420*/  LDGSTS.E [R187+0xc004], desc[UR8][R190.64], P1 ;  /* 0x0c004000bebb7fae */ /* 0x0003e20008921848 */
[----:B------:R-:W-:Y:S01]  /*23430*/  ISETP.GT.AND P1, PT, R179, 0x23, PT ;  /* 0x00000023b300780c */ /* 0x000fe20003f24270 */
[----:B-1----:R-:W-:Y:S01]  /*23440*/  IMAD.MOV.U32 R191, RZ, RZ, R185 ;  /* 0x000000ffffbf7224 */ /* 0x002fe200078e00b9 */
[----:B------:R-:W-:Y:S01]  /*23450*/  MOV R190, R6 ;  /* 0x0000000600be7202 */ /* 0x000fe20000000f00 */
[----:B--2---:R-:W2:Y:S04]  /*23460*/  LDL.LU R185, [R1+0x23c] ;  /* 0x00023c0001b97983 */ /* 0x004ea80000300800 */
[----:B------:R-:W2:Y:S04]  /*23470*/  LDL.LU R6, [R1+0x240] ;  /* 0x0002400001067983 */ /* 0x000ea80000300800 */
[----:B------:R1:W-:Y:S01]  /*23480*/  LDGSTS.E [R187+0x8008], desc[UR8][R190.64], P2 ;  /* 0x08008000bebb7fae */ /* 0x0003e20009121848 */
[----:B---3--:R-:W-:-:S04]  /*23490*/  IADD3 R4, P3, R4, UR4, RZ ;  /* 0x0000000404047c10 */ /* 0x008fc8000ff7e0ff */
[----:B------:R-:W-:Y:S02]  /*234a0*/  IADD3.X R5, R5, UR6, RZ, P3, !PT ;  /* 0x0000000605057c10 */ /* 0x000fe40009ffe4ff */
[----:B-1----:R-:W-:Y:S02]  /*234b0*/  SEL R190, RZ, 0x4, !P1 ;  /* 0x00000004ffbe7807 */ /* 0x002fe40004800000 */
[----:B------:R-:W-:Y:S02]  /*234c0*/  IADD3 R0, P4, R0, UR4, RZ ;  /* 0x0000000400007c10 */ /* 0x000fe4000ff9e0ff */
[----:B------:R-:W-:Y:S02]  /*234d0*/  SEL R190, R190, RZ, !P0 ;  /* 0x000000ffbebe7207 */ /* 0x000fe40004000000 */
[----:B------:R-:W-:Y:S01]  /*234e0*/  IADD3.X R3, R3, UR6, RZ, P4, !PT ;  /* 0x0000000603037c10 */ /* 0x000fe2000a7fe4ff */
[----:B------:R-:W-:Y:S01]  /*234f0*/  STL [R1+0x68], R4 ;  /* 0x0000680401007387 */ /* 0x000fe20000100800 */
[----:B------:R-:W-:Y:S01]  /*23500*/  ISETP.NE.U32.AND P1, PT, R190, RZ, PT ;  /* 0x000000ffbe00720c */ /* 0x000fe20003f25070 */
[----:B------:R-:W-:Y:S01]  /*23510*/  IMAD.MOV.U32 R190, RZ, RZ, R4 ;  /* 0x000000ffffbe7224 */ /* 0x000fe200078e0004 */
[----:B------:R-:W-:Y:S01]  /*23520*/  MOV R191, R5 ;  /* 0x0000000500bf7202 */ /* 0x000fe20000000f00 */
[----:B------:R1:W-:Y:S04]  /*23530*/  STL [R1+0x64], R5 ;  /* 0x0000640501007387 */ /* 0x0003e80000100800 */
[----:B------:R-:W-:Y:S04]  /*23540*/  STL [R1+0x70], R0 ;  /* 0x0000700001007387 */ /* 0x000fe80000100800 */
[----:B------:R3:W-:Y:S04]  /*23550*/  STL [R1+0x6c], R3 ;  /* 0x00006c0301007387 */ /* 0x0007e80000100800 */
[----:B-1----:R-:W2:Y:S04]  /*23560*/  LDL.LU R5, [R1+0x244] ;  /* 0x0002440001057983 */ /* 0x002ea80000300800 */
[----:B------:R-:W2:Y:S04]  /*23570*/  LDL.LU R4, [R1+0x248] ;  /* 0x0002480001047983 */ /* 0x000ea80000300800 */
[----:B------:R1:W-:Y:S02]  /*23580*/  LDGSTS.E [R187+0xc008], desc[UR8][R190.64], P2 ;  /* 0x0c008000bebb7fae */ /* 0x0003e40009121848 */
[----:B-1----:R-:W-:-:S02]  /*23590*/  IMAD.MOV.U32 R191, RZ, RZ, R3 ;  /* 0x000000ffffbf7224 */ /* 0x002fc400078e0003 */
[----:B------:R-:W-:Y:S01]  /*235a0*/  IMAD.MOV.U32 R190, RZ, RZ, R0 ;  /* 0x000000ffffbe7224 */ /* 0x000fe200078e0000 */
[----:B---3--:R-:W3:Y:S04]  /*235b0*/  LDL.LU R3, [R1+0x24c] ;  /* 0x00024c0001037983 */ /* 0x008ee80000300800 */
[----:B------:R-:W3:Y:S01]  /*235c0*/  LDL.LU R0, [R1+0x250] ;  /* 0x0002500001007983 */ /* 0x000ee20000300800 */
[----:B------:R-:W-:-:S03]  /*235d0*/  ISETP.GT.AND P2, PT, R179, 0x40, PT ;  /* 0x00000040b300780c */ /* 0x000fc60003f44270 */
[----:B------:R1:W-:Y:S02]  /*235e0*/  LDGSTS.E [R187+0x800c], desc[UR8][R190.64], P1 ;  /* 0x0800c000bebb7fae */ /* 0x0003e40008921848 */
[----:B-1----:R-:W-:-:S04]  /*235f0*/  SEL R190, RZ, 0x4, !P2 ;  /* 0x00000004ffbe7807 */ /* 0x002fc80005000000 */
[----:B------:R-:W-:-:S04]  /*23600*/  SEL R190, R190, RZ, !P0 ;  /* 0x000000ffbebe7207 */ /* 0x000fc80004000000 */
[----:B------:R-:W-:Y:S02]  /*23610*/  ISETP.NE.U32.AND P2, PT, R190, RZ, PT ;  /* 0x000000ffbe00720c */ /* 0x000fe40003f45070 */
[----:B----4-:R-:W-:-:S04]  /*23620*/  IADD3 R188, P3, R188, UR4, RZ ;  /* 0x00000004bcbc7c10 */ /* 0x010fc8000ff7e0ff */
[----:B------:R-:W-:Y:S01]  /*23630*/  IADD3.X R189, R189, UR6, RZ, P3, !PT ;  /* 0x00000006bdbd7c10 */ /* 0x000fe20009ffe4ff */
[----:B------:R-:W-:Y:S01]  /*23640*/  STL [R1+0x78], R188 ;  /* 0x000078bc01007387 */ /* 0x000fe20000100800 */
[----:B------:R-:W-:-:S03]  /*23650*/  MOV R190, R188 ;  /* 0x000000bc00be7202 */ /* 0x000fc60000000f00 */
[----:B------:R-:W-:Y:S01]  /*23660*/  IMAD.MOV.U32 R191, RZ, RZ, R189 ;  /* 0x000000ffffbf7224 */ /* 0x000fe200078e00bd */
[----:B------:R1:W-:Y:S04]  /*23670*/  STL [R1+0x74], R189 ;  /* 0x000074bd01007387 */ /* 0x0003e80000100800 */
[----:B------:R4:W-:Y:S01]  /*23680*/  LDGSTS.E [R187+0xc00c], desc[UR8][R190.64], P1 ;  /* 0x0c00c000bebb7fae */ /* 0x0009e20008921848 */
[----:B--2---:R-:W-:-:S04]  /*23690*/  IADD3 R6, P4, R6, UR4, RZ ;  /* 0x0000000406067c10 */ /* 0x004fc8000ff9e0ff */
[----:B------:R-:W-:Y:S01]  /*236a0*/  IADD3.X R185, R185, UR6, RZ, P4, !PT ;  /* 0x00000006b9b97c10 */ /* 0x000fe2000a7fe4ff */
[----:B------:R-:W-:Y:S01]  /*236b0*/  STL [R1+0x240], R6 ;  /* 0x0002400601007387 */ /* 0x000fe20000100800 */
[----:B----4-:R-:W-:-:S03]  /*236c0*/  IMAD.MOV.U32 R190, RZ, RZ, R6 ;  /* 0x000000ffffbe7224 */ /* 0x010fc600078e0006 */
[----:B------:R2:W-:Y:S01]  /*236d0*/  STL [R1+0x23c], R185 ;  /* 0x00023cb901007387 */ /* 0x0005e20000100800 */
[----:B------:R-:W-:-:S03]  /*236e0*/  MOV R191, R185 ;  /* 0x000000b900bf7202 */ /* 0x000fc60000000f00 */
[----:B-1----:R-:W4:Y:S04]  /*236f0*/  LDL.LU R189, [R1+0x254] ;  /* 0x0002540001bd7983 */ /* 0x002f280000300800 */
[----:B------:R-:W4:Y:S01]  /*23700*/  LDL.LU R188, [R1+0x258] ;  /* 0x0002580001bc7983 */ /* 0x000f220000300800 */
[----:B------:R-:W-:-:S03]  /*23710*/  ISETP.GT.AND P1, PT, R179, 0x41, PT ;  /* 0x00000041b300780c */ /* 0x000fc60003f24270 */
[----:B--2---:R-:W2:Y:S04]  /*23720*/  LDL.LU R185, [R1+0x25c] ;  /* 0x00025c0001b97983 */ /* 0x004ea80000300800 */
[----:B------:R-:W2:Y:S04]  /*23730*/  LDL.LU R6, [R1+0x260] ;  /* 0x0002600001067983 */ /* 0x000ea80000300800 */
[----:B------:R1:W-:Y:S02]  /*23740*/  LDGSTS.E [R187+0x10000], desc[UR8][R190.64], P2 ;  /* 0x10000000bebb7fae */ /* 0x0003e40009121848 */
[----:B-1----:R-:W-:-:S02]  /*23750*/  SEL R190, RZ, 0x4, !P1 ;  /* 0x00000004ffbe7807 */ /* 0x002fc40004800000 */
[----:B------:R-:W-:Y:S02]  /*23760*/  IADD3 R4, P3, R4, UR4, RZ ;  /* 0x0000000404047c10 */ /* 0x000fe4000ff7e0ff */
[----:B------:R-:W-:Y:S02]  /*23770*/  SEL R190, R190, RZ, !P0 ;  /* 0x000000ffbebe7207 */ /* 0x000fe40004000000 */
[----:B------:R-:W-:Y:S02]  /*23780*/  IADD3.X R5, R5, UR6, RZ, P3, !PT ;  /* 0x0000000605057c10 */ /* 0x000fe40009ffe4ff */
[----:B------:R-:W-:Y:S01]  /*23790*/  ISETP.NE.U32.AND P1, PT, R190, RZ, PT ;  /* 0x000000ffbe00720c */ /* 0x000fe20003f25070 */
[----:B------:R-:W-:Y:S01]  /*237a0*/  IMAD.MOV.U32 R190, RZ, RZ, R4 ;  /* 0x000000ffffbe7224 */ /* 0x000fe200078e0004 */
[----:B------:R-:W-:Y:S01]  /*237b0*/  STL [R1+0x248], R4 ;  /* 0x0002480401007387 */ /* 0x000fe20000100800 */
[----:B------:R-:W-:-:S03]  /*237c0*/  IMAD.MOV.U32 R191, RZ, RZ, R5 ;  /* 0x000000ffffbf7224 */ /* 0x000fc600078e0005 */
[----:B------:R1:W-:Y:S04]  /*237d0*/  STL [R1+0x244], R5 ;  /* 0x0002440501007387 */ /* 0x0003e80000100800 */
[----:B------:R1:W-:Y:S01]  /*237e0*/  LDGSTS.E [R187+0x14000], desc[UR8][R190.64], P2 ;  /* 0x14000000bebb7fae */ /* 0x0003e20009121848 */
[----:B---3--:R-:W-:-:S04]  /*237f0*/  IADD3 R0, P4, R0, UR4, RZ ;  /* 0x0000000400007c10 */ /* 0x008fc8000ff9e0ff */
[----:B------:R-:W-:Y:S01]  /*23800*/  IADD3.X R3, R3, UR6, RZ, P4, !PT ;  /* 0x0000000603037c10 */ /* 0x000fe2000a7fe4ff */
[----:B------:R-:W-:Y:S01]  /*23810*/  STL [R1+0x250], R0 ;  /* 0x0002500001007387 */ /* 0x000fe20000100800 */
[----:B-1----:R-:W-:-:S03]  /*23820*/  MOV R190, R0 ;  /* 0x0000000000be7202 */ /* 0x002fc60000000f00 */
[----:B------:R1:W-:Y:S01]  /*23830*/  STL [R1+0x24c], R3 ;  /* 0x00024c0301007387 */ /* 0x0003e20000100800 */
[----:B------:R-:W-:-:S03]  /*23840*/  IMAD.MOV.U32 R191, RZ, RZ, R3 ;  /* 0x000000ffffbf7224 */ /* 0x000fc600078e0003 */
[----:B------:R-:W3:Y:S04]  /*23850*/  LDL.LU R5, [R1+0x264] ;  /* 0x0002640001057983 */ /* 0x000ee80000300800 */
[----:B------:R-:W3:Y:S04]  /*23860*/  LDL.LU R4, [R1+0x268] ;  /* 0x0002680001047983 */ /* 0x000ee80000300800 */
[----:B-1----:R-:W3:Y:S04]  /*23870*/  LDL.LU R3, [R1+0x26c] ;  /* 0x00026c0001037983 */ /* 0x002ee80000300800 */
[----:B------:R-:W3:Y:S01]  /*23880*/  LDL.LU R0, [R1+0x270] ;  /* 0x0002700001007983 */ /* 0x000ee20000300800 */
[----:B------:R-:W-:-:S03]  /*23890*/  ISETP.GT.AND P2, PT, R179, 0x42, PT ;  /* 0x00000042b300780c */ /* 0x000fc60003f44270 */
[----:B------:R1:W-:Y:S02]  /*238a0*/  LDGSTS.E [R187+0x10004], desc[UR8][R190.64], P1 ;  /* 0x10004000bebb7fae */ /* 0x0003e40008921848 */
[----:B-1----:R-:W-:-:S04]  /*238b0*/  SEL R190, RZ, 0x4, !P2 ;  /* 0x00000004ffbe7807 */ /* 0x002fc80005000000 */
[----:B------:R-:W-:-:S04]  /*238c0*/  SEL R190, R190, RZ, !P0 ;  /* 0x000000ffbebe7207 */ /* 0x000fc80004000000 */
[----:B------:R-:W-:Y:S02]  /*238d0*/  ISETP.NE.U32.AND P2, PT, R190, RZ, PT ;  /* 0x000000ffbe00720c */ /* 0x000fe40003f45070 */
[----:B----4-:R-:W-:-:S04]  /*238e0*/  IADD3 R188, P3, R188, UR4, RZ ;  /* 0x00000004bcbc7c10 */ /* 0x010fc8000ff7e0ff */
[----:B------:R-:W-:Y:S02]  /*238f0*/  IADD3.X R189, R189, UR6, RZ, P3, !PT ;  /* 0x00000006bdbd7c10 */ /* 0x000fe40009ffe4ff */
[----:B--2---:R-:W-:Y:S01]  /*23900*/  IADD3 R6, P4, R6, UR4, RZ ;  /* 0x0000000406067c10 */ /* 0x004fe2000ff9e0ff */
[----:B------:R-:W-:Y:S03]  /*23910*/  STL [R1+0x258], R188 ;  /* 0x000258bc01007387 */ /* 0x000fe60000100800 */
[----:B------:R-:W-:Y:S01]  /*23920*/  IADD3.X R185, R185, UR6, RZ, P4, !PT ;  /* 0x00000006b9b97c10 */ /* 0x000fe2000a7fe4ff */
[----:B------:R1:W-:Y:S01]  /*23930*/  STL [R1+0x254], R189 ;  /* 0x000254bd01007387 */ /* 0x0003e20000100800 */
[----:B------:R-:W-:Y:S01]  /*23940*/  IMAD.MOV.U32 R190, RZ, RZ, R188 ;  /* 0x000000ffffbe7224 */ /* 0x000fe200078e00bc */
[----:B------:R-:W-:Y:S02]  /*23950*/  MOV R191, R189 ;  /* 0x000000bd00bf7202 */ /* 0x000fe40000000f00 */
[----:B------:R-:W-:Y:S04]  /*23960*/  STL [R1+0x260], R6 ;  /* 0x0002600601007387 */ /* 0x000fe80000100800 */
[----:B------:R2:W-:Y:S04]  /*23970*/  STL [R1+0x25c], R185 ;  /* 0x00025cb901007387 */ /* 0x0005e80000100800 */
[----:B-1----:R-:W4:Y:S04]  /*23980*/  LDL.LU R189, [R1+0x274] ;  /* 0x0002740001bd7983 */ /* 0x002f280000300800 */
[----:B------:R-:W4:Y:S04]  /*23990*/  LDL.LU R188, [R1+0x278] ;  /* 0x0002780001bc7983 */ /* 0x000f280000300800 */
[----:B------:R1:W-:Y:S01]  /*239a0*/  LDGSTS.E [R187+0x14004], desc[UR8][R190.64], P1 ;  /* 0x14004000bebb7fae */ /* 0x0003e20008921848 */
[----:B------:R-:W-:Y:S01]  /*239b0*/  ISETP.GT.AND P1, PT, R179, 0x43, PT ;  /* 0x00000043b300780c */ /* 0x000fe20003f24270 */
[----:B-1----:R-:W-:-:S02]  /*239c0*/  IMAD.MOV.U32 R191, RZ, RZ, R185 ;  /* 0x000000ffffbf7224 */ /* 0x002fc400078e00b9 */
[----:B------:R-:W-:Y:S01]  /*239d0*/  IMAD.MOV.U32 R190, RZ, RZ, R6 ;  /* 0x000000ffffbe7224 */ /* 0x000fe200078e0006 */
[----:B--2---:R-:W2:Y:S04]  /*239e0*/  LDL.LU R185, [R1+0x43c] ;  /* 0x00043c0001b97983 */ /* 0x004ea80000300800 */
[----:B------:R-:W2:Y:S04]  /*239f0*/  LDL.LU R6, [R1+0x440] ;  /* 0x0004400001067983 */ /* 0x000ea80000300800 */
[----:B------:R1:W-:Y:S01]  /*23a00*/  LDGSTS.E [R187+0x10008], desc[UR8][R190.64], P2 ;  /* 0x10008000bebb7fae */ /* 0x0003e20009121848 */
[----:B---3--:R-:W-:-:S02]  /*23a10*/  IADD3 R4, P3, R4, UR4, RZ ;  /* 0x0000000404047c10 */ /* 0x008fc4000ff7e0ff */
[----:B-1----:R-:W-:Y:S02]  /*23a20*/  SEL R190, RZ, 0x4, !P1 ;  /* 0x00000004ffbe7807 */ /* 0x002fe40004800000 */
[----:B------:R-:W-:Y:S02]  /*23a30*/  IADD3.X R5, R5, UR6, RZ, P3, !PT ;  /* 0x0000000605057c10 */ /* 0x000fe40009ffe4ff */
        /* <DEDUP_REMOVED lines=13> */
[----:B-1----:R-:W-:Y:S01]  /*23b10*/  MOV R191, R3 ;  /* 0x0000000300bf7202 */ /* 0x002fe20000000f00 */
        /* <DEDUP_REMOVED lines=10> */
[----:B------:R-:W-:-:S04]  /*23bc0*/  IMAD.MOV.U32 R190, RZ, RZ, R188 ;  /* 0x000000ffffbe7224 */ /* 0x000fc800078e00bc */
[----:B------:R-:W-:-:S05]  /*23bd0*/  IMAD.MOV.U32 R191, RZ, RZ, R189 ;  /* 0x000000ffffbf7224 */ /* 0x000fca00078e00bd */
[----:B------:R1:W-:Y:S01]  /*23be0*/  LDGSTS.E [R187+0x1400c], desc[UR8][R190.64], P1 ;  /* 0x1400c000bebb7fae */ /* 0x0003e20008921848 */
[----:B--2---:R-:W-:-:S04]  /*23bf0*/  IADD3 R6, P4, R6, UR4, RZ ;  /* 0x0000000406067c10 */ /* 0x004fc8000ff9e0ff */
[----:B------:R-:W-:Y:S02]  /*23c00*/  IADD3.X R185, R185, UR6, RZ, P4, !PT ;  /* 0x00000006b9b97c10 */ /* 0x000fe4000a7fe4ff */
[----:B-1----:R-:W-:-:S03]  /*23c10*/  MOV R190, R6 ;  /* 0x0000000600be7202 */ /* 0x002fc60000000f00 */
[----:B------:R-:W-:Y:S01]  /*23c20*/  IMAD.MOV.U32 R191, RZ, RZ, R185 ;  /* 0x000000ffffbf7224 */ /* 0x000fe200078e00b9 */
[----:B------:R-:W-:-:S04]  /*23c30*/  ISETP.GT.AND P1, PT, R179, 0x61, PT ;  /* 0x00000061b300780c */ /* 0x000fc80003f24270 */
[----:B------:R1:W-:Y:S02]  /*23c40*/  LDGSTS.E [R187+0x18000], desc[UR8][R190.64], P2 ;  /* 0x18000000bebb7fae */ /* 0x0003e40009121848 */
[----:B-1----:R-:W-:-:S04]  /*23c50*/  SEL R190, RZ, 0x4, !P1 ;  /* 0x00000004ffbe7807 */ /* 0x002fc80004800000 */
[----:B------:R-:W-:-:S04]  /*23c60*/  SEL R190, R190, RZ, !P0 ;  /* 0x000000ffbebe7207 */ /* 0x000fc80004000000 */
[----:B------:R-:W-:Y:S01]  /*23c70*/  ISETP.NE.U32.AND P1, PT, R190, RZ, PT ;  /* 0x000000ffbe00720c */ /* 0x000fe20003f25070 */
[----:B------:R1:W-:Y:S01]  /*23c80*/  STL [R1+0x278], R188 ;  /* 0x000278bc01007387 */ /* 0x0003e20000100800 */
[----:B------:R-:W-:-:S04]  /*23c90*/  IADD3 R4, P3, R4, UR4, RZ ;  /* 0x0000000404047c10 */ /* 0x000fc8000ff7e0ff */
[----:B------:R-:W-:Y:S01]  /*23ca0*/  IADD3.X R5, R5, UR6, RZ, P3, !PT ;  /* 0x0000000605057c10 */ /* 0x000fe20009ffe4ff */
[----:B------:R-:W-:-:S03]  /*23cb0*/  IMAD.MOV.U32 R190, RZ, RZ, R4 ;  /* 0x000000ffffbe7224 */ /* 0x000fc600078e0004 */
[----:B------:R-:W-:Y:S01]  /*23cc0*/  MOV R191, R5 ;  /* 0x0000000500bf7202 */ /* 0x000fe20000000f00 */
[----:B------:R2:W-:Y:S04]  /*23cd0*/  STL [R1+0x274], R189 ;  /* 0x000274bd01007387 */ /* 0x0005e80000100800 */
[----:B------:R-:W-:Y:S01]  /*23ce0*/  STL [R1+0x440], R6 ;  /* 0x0004400601007387 */ /* 0x000fe20000100800 */
[----:B---3--:R-:W-:-:S03]  /*23cf0*/  IADD3 R0, P4, R0, UR4, RZ ;  /* 0x0000000400007c10 */ /* 0x008fc6000ff9e0ff */
[----:B------:R3:W-:Y:S01]  /*23d00*/  LDGSTS.E [R187+0x1c000], desc[UR8][R190.64], P2 ;  /* 0x1c000000bebb7fae */ /* 0x0007e20009121848 */
[----:B------:R-:W-:-:S03]  /*23d10*/  IADD3.X R3, R3, UR6, RZ, P4, !PT ;  /* 0x0000000603037c10 */ /* 0x000fc6000a7fe4ff */
[----:B------:R4:W-:Y:S01]  /*23d20*/  STL [R1+0x43c], R185 ;  /* 0x00043cb901007387 */ /* 0x0009e20000100800 */
[----:B------:R-:W-:-:S03]  /*23d30*/  ISETP.GT.AND P2, PT, R179, 0x62, PT ;  /* 0x00000062b300780c */ /* 0x000fc60003f44270 */
[----:B-1----:R-:W4:Y:S01]  /*23d40*/  LDL.LU R188, [R1+0x460] ;  /* 0x0004600001bc7983 */ /* 0x002f220000300800 */
[----:B---3--:R-:W-:-:S03]  /*23d50*/  IMAD.MOV.U32 R190, RZ, RZ, R0 ;  /* 0x000000ffffbe7224 */ /* 0x008fc600078e0000 */
[----:B------:R-:W-:Y:S01]  /*23d60*/  STL [R1+0x448], R4 ;  /* 0x0004480401007387 */ /* 0x000fe20000100800 */
[----:B------:R-:W-:-:S03]  /*23d70*/  IMAD.MOV.U32 R191, RZ, RZ, R3 ;  /* 0x000000ffffbf7224 */ /* 0x000fc600078e0003 */
[----:B------:R1:W-:Y:S04]  /*23d80*/  STL [R1+0x444], R5 ;  /* 0x0004440501007387 */ /* 0x0003e80000100800 */
[----:B------:R-:W-:Y:S04]  /*23d90*/  STL [R1+0x450], R0 ;  /* 0x0004500001007387 */ /* 0x000fe80000100800 */
[----:B--2---:R-:W2:Y:S04]  /*23da0*/  LDL.LU R189, [R1+0x45c] ;  /* 0x00045c0001bd7983 */ /* 0x004ea80000300800 */
[----:B------:R3:W-:Y:S04]  /*23db0*/  STL [R1+0x44c], R3 ;  /* 0x00044c0301007387 */ /* 0x0007e80000100800 */
[----:B------:R1:W-:Y:S04]  /*23dc0*/  LDGSTS.E [R187+0x18004], desc[UR8][R190.64], P1 ;  /* 0x18004000bebb7fae */ /* 0x0003e80008921848 */
[----:B----4-:R-:W4:Y:S04]  /*23dd0*/  LDL.LU R185, [R1+0x464] ;  /* 0x0004640001b97983 */ /* 0x010f280000300800 */
[----:B------:R-:W4:Y:S01]  /*23de0*/  LDL.LU R6, [R1+0x468] ;  /* 0x0004680001067983 */ /* 0x000f220000300800 */
[----:B-1----:R-:W-:-:S03]  /*23df0*/  SEL R190, RZ, 0x4, !P2 ;  /* 0x00000004ffbe7807 */ /* 0x002fc60005000000 */
[----:B------:R-:W4:Y:S01]  /*23e00*/  LDL.LU R5, [R1+0x46c] ;  /* 0x00046c0001057983 */ /* 0x000f220000300800 */
[----:B------:R-:W-:-:S03]  /*23e10*/  SEL R190, R190, RZ, !P0 ;  /* 0x000000ffbebe7207 */ /* 0x000fc60004000000 */
[----:B------:R-:W4:Y:S04]  /*23e20*/  LDL.LU R4, [R1+0x470] ;  /* 0x0004700001047983 */ /* 0x000f280000300800 */
[----:B---3--:R-:W3:Y:S04]  /*23e30*/  LDL.LU R3, [R1+0x474] ;  /* 0x0004740001037983 */ /* 0x008ee80000300800 */
[----:B------:R-:W3:Y:S01]  /*23e40*/  LDL.LU R0, [R1+0x478] ;  /* 0x0004780001007983 */ /* 0x000ee20000300800 */
[----:B------:R-:W-:-:S03]  /*23e50*/  ISETP.NE.U32.AND P2, PT, R190, RZ, PT ;  /* 0x000000ffbe00720c */ /* 0x000fc60003f45070 */
[----:B------:R-:W4:Y:S04]  /*23e60*/  LDL.LU R191, [R1+0x458] ;  /* 0x0004580001bf7983 */ /* 0x000f280000300800 */
[----:B------:R-:W3:Y:S01]  /*23e70*/  LDL.LU R190, [R1+0x454] ;  /* 0x0004540001be7983 */ /* 0x000ee20000300800 */
[----:B------:R-:W-:-:S04]  /*23e80*/  IADD3 R188, P4, R188, UR4, RZ ;  /* 0x00000004bcbc7c10 */ /* 0x000fc8000ff9e0ff */
[----:B--2---:R-:W-:Y:S02]  /*23e90*/  IADD3.X R189, R189, UR6, RZ, P4, !PT ;  /* 0x00000006bdbd7c10 */ /* 0x004fe4000a7fe4ff */
[----:B----4-:R-:W-:-:S04]  /*23ea0*/  IADD3 R191, P3, R191, UR4, RZ ;  /* 0x00000004bfbf7c10 */ /* 0x010fc8000ff7e0ff */
[----:B---3--:R-:W-:Y:S01]  /*23eb0*/  IADD3.X R190, R190, UR6, RZ, P3, !PT ;  /* 0x00000006bebe7c10 */ /* 0x008fe20009ffe4ff */
[----:B------:R1:W-:Y:S04]  /*23ec0*/  STL [R1+0x458], R191 ;  /* 0x000458bf01007387 */ /* 0x0003e80000100800 */
[----:B------:R2:W-:Y:S01]  /*23ed0*/  STL [R1+0x454], R190 ;  /* 0x000454be01007387 */ /* 0x0005e20000100800 */
[----:B-1----:R-:W-:-:S04]  /*23ee0*/  LOP3.LUT R191, R191, R190, RZ, 0x3c, !PT ;  /* 0x000000bebfbf7212 */ /* 0x002fc800078e3cff */
[----:B--2---:R-:W-:-:S04]  /*23ef0*/  LOP3.LUT R190, R191, R190, RZ, 0x3c, !PT ;  /* 0x000000bebfbe7212 */ /* 0x004fc800078e3cff */
[----:B------:R-:W-:-:S05]  /*23f00*/  LOP3.LUT R191, R191, R190, RZ, 0x3c, !PT ;  /* 0x000000bebfbf7212 */ /* 0x000fca00078e3cff */
[----:B------:R1:W-:Y:S01]  /*23f10*/  LDGSTS.E [R187+0x1c004], desc[UR8][R190.64], P1 ;  /* 0x1c004000bebb7fae */ /* 0x0003e20008921848 */
[----:B------:R-:W-:Y:S02]  /*23f20*/  ISETP.GT.AND P1, PT, R179, 0x63, PT ;  /* 0x00000063b300780c */ /* 0x000fe40003f24270 */
[----:B------:R-:W-:Y:S02]  /*23f30*/  IADD3 R6, P3, R6, UR4, RZ ;  /* 0x0000000406067c10 */ /* 0x000fe4000ff7e0ff */
[----:B-1----:R-:W-:Y:S01]  /*23f40*/  MOV R190, R188 ;  /* 0x000000bc00be7202 */ /* 0x002fe20000000f00 */
[----:B------:R-:W-:-:S05]  /*23f50*/  IMAD.MOV.U32 R191, RZ, RZ, R189 ;  /* 0x000000ffffbf7224 */ /* 0x000fca00078e00bd */
[----:B------:R1:W-:Y:S01]  /*23f60*/  LDGSTS.E [R187+0x18008], desc[UR8][R190.64], P2 ;  /* 0x18008000bebb7fae */ /* 0x0003e20009121848 */
[----:B------:R-:W-:Y:S02]  /*23f70*/  IADD3.X R185, R185, UR6, RZ, P3, !PT ;  /* 0x00000006b9b97c10 */ /* 0x000fe40009ffe4ff */
[----:B-1----:R-:W-:-:S04]  /*23f80*/  SEL R190, RZ, 0x4, !P1 ;  /* 0x00000004ffbe7807 */ /* 0x002fc80004800000 */
[----:B------:R-:W-:Y:S02]  /*23f90*/  SEL R190, R190, RZ, !P0 ;  /* 0x000000ffbebe7207 */ /* 0x000fe40004000000 */
[----:B------:R-:W-:Y:S02]  /*23fa0*/  MOV R191, R185 ;  /* 0x000000b900bf7202 */ /* 0x000fe40000000f00 */
[----:B------:R-:W-:Y:S01]  /*23fb0*/  ISETP.NE.U32.AND P1, PT, R190, RZ, PT ;  /* 0x000000ffbe00720c */ /* 0x000fe20003f25070 */
[----:B------:R-:W-:Y:S01]  /*23fc0*/  IMAD.MOV.U32 R190, RZ, RZ, R6 ;  /* 0x000000ffffbe7224 */ /* 0x000fe200078e0006 */
[----:B------:R-:W-:-:S04]  /*23fd0*/  IADD3 R0, P3, R0, UR4, RZ ;  /* 0x0000000400007c10 */ /* 0x000fc8000ff7e0ff */
[----:B------:R1:W-:Y:S01]  /*23fe0*/  LDGSTS.E [R187+0x1c008], desc[UR8][R190.64], P2 ;  /* 0x1c008000bebb7fae */ /* 0x0003e20009121848 */
[----:B------:R-:W-:-:S03]  /*23ff0*/  IADD3 R4, P2, R4, UR4, RZ ;  /* 0x0000000404047c10 */ /* 0x000fc6000ff5e0ff */
[----:B------:R-:W-:Y:S01]  /*24000*/  STL [R1+0x460], R188 ;  /* 0x000460bc01007387 */ /* 0x000fe20000100800 */
[----:B------:R-:W-:Y:S02]  /*24010*/  IADD3.X R5, R5, UR6, RZ, P2, !PT ;  /* 0x0000000605057c10 */ /* 0x000fe400097fe4ff */
[----:B------:R-:W-:Y:S01]  /*24020*/  IADD3.X R3, R3, UR6, RZ, P3, !PT ;  /* 0x0000000603037c10 */ /* 0x000fe20009ffe4ff */
[----:B------:R-:W-:Y:S04]  /*24030*/  STL [R1+0x45c], R189 ;  /* 0x00045cbd01007387 */ /* 0x000fe80000100800 */
[----:B------:R-:W-:Y:S04]  /*24040*/  STL [R1+0x468], R6 ;  /* 0x0004680601007387 */ /* 0x000fe80000100800 */
[----:B------:R2:W-:Y:S04]  /*24050*/  STL [R1+0x464], R185 ;  /* 0x000464b901007387 */ /* 0x0005e80000100800 */
[----:B------:R-:W-:Y:S04]  /*24060*/  STL [R1+0x470], R4 ;  /* 0x0004700401007387 */ /* 0x000fe80000100800 */
[----:B------:R3:W-:Y:S04]  /*24070*/  STL [R1+0x46c], R5 ;  /* 0x00046c0501007387 */ /* 0x0007e80000100800 */
[----:B------:R-:W-:Y:S04]  /*24080*/  STL [R1+0x478], R0 ;  /* 0x0004780001007387 */ /* 0x000fe80000100800 */
[----:B------:R4:W-:Y:S04]  /*24090*/  STL [R1+0x474], R3 ;  /* 0x0004740301007387 */ /* 0x0009e80000100800 */
[----:B--2---:R-:W2:Y:S04]  /*240a0*/  LDL.LU R185, [R1+0x7c] ;  /* 0x00007c0001b97983 */ /* 0x004ea80000300800 */
[----:B------:R-:W2:Y:S01]  /*240b0*/  LDL.LU R6, [R1+0x80] ;  /* 0x0000800001067983 */ /* 0x000ea20000300800 */
[----:B-1----:R-:W-:-:S02]  /*240c0*/  IMAD.MOV.U32 R190, RZ, RZ, R4 ;  /* 0x000000ffffbe7224 */ /* 0x002fc400078e0004 */
[----:B------:R-:W-:Y:S02]  /*240d0*/  IMAD.MOV.U32 R191, RZ, RZ, R5 ;  /* 0x000000ffffbf7224 */ /* 0x000fe400078e0005 */
[----:B---3--:R-:W3:Y:S04]  /*240e0*/  LDL.LU R5, [R1+0x84] ;  /* 0x0000840001057983 */ /* 0x008ee80000300800 */
[----:B------:R-:W3:Y:S04]  /*240f0*/  LDL.LU R4, [R1+0x88] ;  /* 0x0000880001047983 */ /* 0x000ee80000300800 */
[----:B------:R1:W-:Y:S02]  /*24100*/  LDGSTS.E [R187+0x1800c], desc[UR8][R190.64], P1 ;  /* 0x1800c000bebb7fae */ /* 0x0003e40008921848 */
[----:B-1----:R-:W-:Y:S01]  /*24110*/  IMAD.MOV.U32 R191, RZ, RZ, R3 ;  /* 0x000000ffffbf7224 */ /* 0x002fe200078e0003 */
[----:B------:R-:W-:Y:S01]  /*24120*/  MOV R190, R0 ;  /* 0x0000000000be7202 */ /* 0x000fe20000000f00 */
[----:B----4-:R-:W4:Y:S04]  /*24130*/  LDL.LU R3, [R1+0x8c] ;  /* 0x00008c0001037983 */ /* 0x010f280000300800 */
[----:B------:R-:W4:Y:S04]  /*24140*/  LDL.LU R0, [R1+0x90] ;  /* 0x0000900001007983 */ /* 0x000f280000300800 */
[----:B------:R1:W-:Y:S01]  /*24150*/  LDGSTS.E [R187+0x1c00c], desc[UR8][R190.64], P1 ;  /* 0x1c00c000bebb7fae */ /* 0x0003e20008921848 */
[----:B------:R-:W-:-:S04]  /*24160*/  ISETP.GT.AND P1, PT, R179, 0x4, PT ;  /* 0x00000004b300780c */ /* 0x000fc80003f24270 */
[----:B-1----:R-:W-:-:S04]  /*24170*/  SEL R187, RZ, 0x4, !P1 ;  /* 0x00000004ffbb7807 */ /* 0x002fc80004800000 */
[----:B------:R-:W-:Y:S02]  /*24180*/  SEL R187, R187, RZ, !P0 ;  /* 0x000000ffbbbb7207 */ /* 0x000fe40004000000 */
[----:B------:R-:W-:Y:S02]  /*24190*/  IADD3 R186, P1, R186, UR4, RZ ;  /* 0x00000004baba7c10 */ /* 0x000fe4000ff3e0ff */
[----:B------:R-:W-:Y:S02]  /*241a0*/  ISETP.NE.U32.AND P2, PT, R187, RZ, PT ;  /* 0x000000ffbb00720c */ /* 0x000fe40003f45070 */
[----:B------:R-:W-:Y:S02]  /*241b0*/  LOP3.LUT R187, R2, 0x10, RZ, 0x3c, !PT ;  /* 0x0000001002bb7812 */ /* 0x000fe400078e3cff */
[----:B------:R-:W-:Y:S02]  /*241c0*/  IADD3.X R22, R22, UR6, RZ, P1, !PT ;  /* 0x0000000616167c10 */ /* 0x000fe40008ffe4ff */
[----:B------:R-:W-:Y:S01]  /*241d0*/  MOV R190, R186 ;  /* 0x000000ba00be7202 */ /* 0x000fe20000000f00 */
[----:B------:R-:W-:-:S02]  /*241e0*/  VIADD R187, R187, UR12 ;  /* 0x0000000cbbbb7c36 */ /* 0x000fc40008000000 */
[----:B------:R-:W-:Y:S01]  /*241f0*/  IMAD.MOV.U32 R191, RZ, RZ, R22 ;  /* 0x000000ffffbf7224 */ /* 0x000fe200078e0016 */
[----:B------:R-:W-:-:S04]  /*24200*/  ISETP.GT.AND P1, PT, R179, 0x5, PT ;  /* 0x00000005b300780c */ /* 0x000fc80003f24270 */
[----:B------:R1:W-:Y:S01]  /*24210*/  LDGSTS.E [R187], desc[UR8][R190.64], P2 ;  /* 0x00000000bebb7fae */ /* 0x0003e20009121848 */
[----:B------:R-:W-:Y:S02]  /*24220*/  IADD3 R182, P3, R182, UR4, RZ ;  /* 0x00000004b6b67c10 */ /* 0x000fe4000ff7e0ff */
[----:B------:R-:W-:Y:S02]  /*24230*/  IADD3 R23, P4, R23, UR4, RZ ;  /* 0x0000000417177c10 */ /* 0x000fe4000ff9e0ff */
[----:B------:R-:W-:Y:S02]  /*24240*/  IADD3.X R153, R153, UR6, RZ, P3, !PT ;  /* 0x0000000699997c10 */ /* 0x000fe40009ffe4ff */
[----:B-1----:R-:W-:-:S04]  /*24250*/  SEL R190, RZ, 0x4, !P1 ;  /* 0x00000004ffbe7807 */ /* 0x002fc80004800000 */
[----:B------:R-:W-:Y:S02]  /*24260*/  SEL R190, R190, RZ, !P0 ;  /* 0x000000ffbebe7207 */ /* 0x000fe40004000000 */
[----:B------:R-:W-:Y:S02]  /*24270*/  MOV R191, R153 ;  /* 0x0000009900bf7202 */ /* 0x000fe40000000f00 */
[----:B------:R-:W-:Y:S01]  /*24280*/  ISETP.NE.U32.AND P1, PT, R190, RZ, PT ;  /* 0x000000ffbe00720c */ /* 0x000fe20003f25070 */
[----:B------:R-:W-:Y:S01]  /*24290*/  IMAD.MOV.U32 R190, RZ, RZ, R182 ;  /* 0x000000ffffbe7224 */ /* 0x000fe200078e00b6 */
[----:B------:R-:W-:-:S04]  /*242a0*/  IADD3.X R152, R152, UR6, RZ, P4, !PT ;  /* 0x0000000698987c10 */ /* 0x000fc8000a7fe4ff */
[----:B------:R1:W-:Y:S01]  /*242b0*/  LDGSTS.E [R187+0x4000], desc[UR8][R190.64], P2 ;  /* 0x04000000bebb7fae */ /* 0x0003e20009121848 */
[----:B------:R-:W-:Y:S02]  /*242c0*/  ISETP.GT.AND P2, PT, R179, 0x6, PT ;  /* 0x00000006b300780c */ /* 0x000fe40003f44270 */
[----:B------:R-:W-:Y:S01]  /*242d0*/  IADD3 R154, P3, R154, UR4, RZ ;  /* 0x000000049a9a7c10 */ /* 0x000fe2000ff7e0ff */
        /* <DEDUP_REMOVED lines=36> */
[----:B------:R-:W-:-:S05]  /*24520*/  IMAD.MOV.U32 R190, RZ, RZ, R162 ;  /* 0x000000ffffbe7224 */ /* 0x000fca00078e00a2 */
[----:B------:R1:W-:Y:S01]  /*24530*/  LDGSTS.E [R187+0x400c], desc[UR8][R190.64], P1 ;  /* 0x0400c000bebb7fae */ /* 0x0003e20008921848 */
[----:B------:R-:W-:Y:S02]  /*24540*/  ISETP.GT.AND P1, PT, R179, 0x25, PT ;  /* 0x00000025b300780c */ /* 0x000fe40003f24270 */
[----:B--2---:R-:W-:-:S04]  /*24550*/  IADD3 R6, P4, R6, UR4, RZ ;  /* 0x0000000406067c10 */ /* 0x004fc8000ff9e0ff */
[----:B------:R-:W-:Y:S01]  /*24560*/  IADD3.X R185, R185, UR6, RZ, P4, !PT ;  /* 0x00000006b9b97c10 */ /* 0x000fe2000a7fe4ff */
[----:B------:R-:W-:Y:S01]  /*24570*/  STL [R1+0x80], R6 ;  /* 0x0000800601007387 */ /* 0x000fe20000100800 */
[----:B-1----:R-:W-:-:S03]  /*24580*/  IMAD.MOV.U32 R190, RZ, RZ, R6 ;  /* 0x000000ffffbe7224 */ /* 0x002fc600078e0006 */
[----:B------:R1:W-:Y:S01]  /*24590*/  STL [R1+0x7c], R185 ;  /* 0x00007cb901007387 */ /* 0x0003e20000100800 */
[----:B------:R-:W-:-:S03]  /*245a0*/  IMAD.MOV.U32 R191, RZ, RZ, R185 ;  /* 0x000000ffffbf7224 */ /* 0x000fc600078e00b9 */
[----:B------:R-:W2:Y:S04]  /*245b0*/  LDL.LU R189, [R1+0x94] ;  /* 0x0000940001bd7983 */ /* 0x000ea80000300800 */
[----:B------:R-:W2:Y:S04]  /*245c0*/  LDL.LU R188, [R1+0x98] ;  /* 0x0000980001bc7983 */ /* 0x000ea80000300800 */
[----:B-1----:R-:W2:Y:S04]  /*245d0*/  LDL.LU R185, [R1+0x9c] ;  /* 0x00009c0001b97983 */ /* 0x002ea80000300800 */
[----:B------:R-:W2:Y:S01]  /*245e0*/  LDL.LU R6, [R1+0xa0] ;  /* 0x0000a00001067983 */ /* 0x000ea20000300800 */
[----:B---3--:R-:W-:-:S03]  /*245f0*/  IADD3 R4, P3, R4, UR4, RZ ;  /* 0x0000000404047c10 */ /* 0x008fc6000ff7e0ff */
[----:B------:R1:W-:Y:S01]  /*24600*/  LDGSTS.E [R187+0x8000], desc[UR8][R190.64], P2 ;  /* 0x08000000bebb7fae */ /* 0x0003e20009121848 */
[----:B------:R-:W-:Y:S02]  /*24610*/  IADD3.X R5, R5, UR6, RZ, P3, !PT ;  /* 0x0000000605057c10 */ /* 0x000fe40009ffe4ff */
[----:B----4-:R-:W-:Y:S02]  /*24620*/  IADD3 R0, P4, R0, UR4, RZ ;  /* 0x0000000400007c10 */ /* 0x010fe4000ff9e0ff */
[----:B-1----:R-:W-:-:S04]  /*24630*/  SEL R190, RZ, 0x4, !P1 ;  /* 0x00000004ffbe7807 */ /* 0x002fc80004800000 */
[----:B------:R-:W-:Y:S01]  /*24640*/  SEL R190, R190, RZ, !P0 ;  /* 0x000000ffbebe7207 */ /* 0x000fe20004000000 */
[----:B------:R-:W-:Y:S01]  /*24650*/  IMAD.MOV.U32 R191, RZ, RZ, R5 ;  /* 0x000000ffffbf7224 */ /* 0x000fe200078e0005 */
[----:B------:R-:W-:Y:S02]  /*24660*/  IADD3.X R3, R3, UR6, RZ, P4, !PT ;  /* 0x0000000603037c10 */ /* 0x000fe4000a7fe4ff */
[----:B------:R-:W-:Y:S01]  /*24670*/  ISETP.NE.U32.AND P1, PT, R190, RZ, PT ;  /* 0x000000ffbe00720c */ /* 0x000fe20003f25070 */
[----:B------:R-:W-:Y:S01]  /*24680*/  STL [R1+0x88], R4 ;  /* 0x0000880401007387 */ /* 0x000fe20000100800 */
[----:B------:R-:W-:-:S03]  /*24690*/  MOV R190, R4 ;  /* 0x0000000400be7202 */ /* 0x000fc60000000f00 */
[----:B------:R1:W-:Y:S04]  /*246a0*/  STL [R1+0x84], R5 ;  /* 0x0000840501007387 */ /* 0x0003e80000100800 */
[----:B------:R-:W-:Y:S04]  /*246b0*/  STL [R1+0x90], R0 ;  /* 0x0000900001007387 */ /* 0x000fe80000100800 */
[----:B------:R3:W-:Y:S04]  /*246c0*/  STL [R1+0x8c], R3 ;  /* 0x00008c0301007387 */ /* 0x0007e80000100800 */
[----:B------:R4:W-:Y:S04]  /*246d0*/  LDGSTS.E [R187+0xc000], desc[UR8][R190.64], P2 ;  /* 0x0c000000bebb7fae */ /* 0x0009e80009121848 */
[----:B-1----:R-:W2:Y:S04]  /*246e0*/  LDL.LU R5, [R1+0xa4] ;  /* 0x0000a40001057983 */ /* 0x002ea80000300800 */
[----:B------:R-:W2:Y:S01]  /*246f0*/  LDL.LU R4, [R1+0xa8] ;  /* 0x0000a80001047983 */ /* 0x000ea20000300800 */
[----:B----4-:R-:W-:Y:S01]  /*24700*/  MOV R191, R3 ;  /* 0x0000000300bf7202 */ /* 0x010fe20000000f00 */
[----:B------:R-:W-:-:S02]  /*24710*/  IMAD.MOV.U32 R190, RZ, RZ, R0 ;  /* 0x000000ffffbe7224 */ /* 0x000fc400078e0000 */
[----:B---3--:R-:W3:Y:S04]  /*24720*/  LDL.LU R3, [R1+0xac] ;  /* 0x0000ac0001037983 */ /* 0x008ee80000300800 */
[----:B------:R-:W4:Y:S01]  /*24730*/  LDL.LU R0, [R1+0xb0] ;  /* 0x0000b00001007983 */ /* 0x000f220000300800 */
[----:B------:R-:W-:-:S03]  /*24740*/  ISETP.GT.AND P2, PT, R179, 0x26, PT ;  /* 0x00000026b300780c */ /* 0x000fc60003f44270 */
[----:B------:R1:W-:Y:S02]  /*24750*/  LDGSTS.E [R187+0x8004], desc[UR8][R190.64], P1 ;  /* 0x08004000bebb7fae */ /* 0x0003e40008921848 */
[----:B-1----:R-:W-:-:S04]  /*24760*/  SEL R190, RZ, 0x4, !P2 ;  /* 0x00000004ffbe7807 */ /* 0x002fc80005000000 */
[----:B------:R-:W-:-:S04]  /*24770*/  SEL R190, R190, RZ, !P0 ;  /* 0x000000ffbebe7207 */ /* 0x000fc80004000000 */
[----:B------:R-:W-:Y:S02]  /*24780*/  ISETP.NE.U32.AND P2, PT, R190, RZ, PT ;  /* 0x000000ffbe00720c */ /* 0x000fe40003f45070 */
[----:B--2---:R-:W-:-:S04]  /*24790*/  IADD3 R188, P3, R188, UR4, RZ ;  /* 0x00000004bcbc7c10 */ /* 0x004fc8000ff7e0ff */
[----:B------:R-:W-:Y:S02]  /*247a0*/  IADD3.X R189, R189, UR6, RZ, P3, !PT ;  /* 0x00000006bdbd7c10 */ /* 0x000fe40009ffe4ff */
        /* <DEDUP_REMOVED lines=8> */
[----:B-1----:R-:W3:Y:S04]  /*24830*/  LDL.LU R189, [R1+0xb4] ;  /* 0x0000b40001bd7983 */ /* 0x002ee80000300800 */
[----:B------:R-:W3:Y:S04]  /*24840*/  LDL.LU R188, [R1+0xb8] ;  /* 0x0000b80001bc7983 */ /* 0x000ee80000300800 */
[----:B------:R1:W-:Y:S01]  /*24850*/  LDGSTS.E [R187+0xc004], desc[UR8][R190.64], P1 ;  /* 0x0c004000bebb7fae */ /* 0x0003e20008921848 */
[----:B------:R-:W-:Y:S01]  /*24860*/  ISETP.GT.AND P1, PT, R179, 0x27, PT ;  /* 0x00000027b300780c */ /* 0x000fe20003f24270 */
[----:B-1----:R-:W-:Y:S01]  /*24870*/  IMAD.MOV.U32 R191, RZ, RZ, R185 ;  /* 0x000000ffffbf7224 */ /* 0x002fe200078e00b9 */
[----:B------:R-:W-:Y:S01]  /*24880*/  MOV R190, R6 ;  /* 0x0000000600be7202 */ /* 0x000fe20000000f00 */
[----:B--2---:R-:W2:Y:S04]  /*24890*/  LDL.LU R185, [R1+0x27c] ;  /* 0x00027c0001b97983 */ /* 0x004ea80000300800 */
[----:B------:R-:W2:Y:S04]  /*248a0*/  LDL.LU R6, [R1+0x280] ;  /* 0x0002800001067983 */ /* 0x000ea80000300800 */
[----:B------:R1:W-:Y:S01]  /*248b0*/  LDGSTS.E [R187+0x8008], desc[UR8][R190.64], P2 ;  /* 0x08008000bebb7fae */ /* 0x0003e20009121848 */
[----:B------:R-:W-:-:S04]  /*248c0*/  IADD3 R4, P3, R4, UR4, RZ ;  /* 0x0000000404047c10 */ /* 0x000fc8000ff7e0ff */
[----:B------:R-:W-:Y:S02]  /*248d0*/  IADD3.X R5, R5, UR6, RZ, P3, !PT ;  /* 0x0000000605057c10 */ /* 0x000fe40009ffe4ff */
[----:B-1----:R-:W-:Y:S02]  /*248e0*/  SEL R190, RZ, 0x4, !P1 ;  /* 0x00000004ffbe7807 */ /* 0x002fe40004800000 */
[----:B----4-:R-:W-:Y:S02]  /*248f0*/  IADD3 R0, P4, R0, UR4, RZ ;  /* 0x0000000400007c10 */ /* 0x010fe4000ff9e0ff */
[----:B------:R-:W-:Y:S02]  /*24900*/  SEL R190, R190, RZ, !P0 ;  /* 0x000000ffbebe7207 */ /* 0x000fe40004000000 */
[----:B---3--:R-:W-:Y:S01]  /*24910*/  IADD3.X R3, R3, UR6, RZ, P4, !PT ;  /* 0x0000000603037c10 */ /* 0x008fe2000a7fe4ff */
[----:B------:R-:W-:Y:S01]  /*24920*/  STL [R1+0xa8], R4 ;  /* 0x0000a80401007387 */ /* 0x000fe20000100800 */
[----:B------:R-:W-:Y:S01]  /*24930*/  ISETP.NE.U32.AND P1, PT, R190, RZ, PT ;  /* 0x000000ffbe00720c */ /* 0x000fe20003f25070 */
[----:B------:R-:W-:Y:S01]  /*24940*/  IMAD.MOV.U32 R190, RZ, RZ, R4 ;  /* 0x000000ffffbe7224 */ /* 0x000fe200078e0004 */
[----:B------:R-:W-:Y:S01]  /*24950*/  MOV R191, R5 ;  /* 0x0000000500bf7202 */ /* 0x000fe20000000f00 */
[----:B------:R1:W-:Y:S04]  /*24960*/  STL [R1+0xa4], R5 ;  /* 0x0000a40501007387 */ /* 0x0003e80000100800 */
[----:B------:R-:W-:Y:S04]  /*24970*/  STL [R1+0xb0], R0 ;  /* 0x0000b00001007387 */ /* 0x000fe80000100800 */
[----:B------:R3:W-:Y:S04]  /*24980*/  STL [R1+0xac], R3 ;  /* 0x0000ac0301007387 */ /* 0x0007e80000100800 */
[----:B-1----:R-:W4:Y:S04]  /*24990*/  LDL.LU R5, [R1+0x284] ;  /* 0x0002840001057983 */ /* 0x002f280000300800 */
[----:B------:R-:W4:Y:S04]  /*249a0*/  LDL.LU R4, [R1+0x288] ;  /* 0x0002880001047983 */ /* 0x000f280000300800 */
        /* <DEDUP_REMOVED lines=10> */
[----:B------:R-:W-:-:S04]  /*24a50*/  IADD3 R188, P3, R188, UR4, RZ ;  /* 0x00000004bcbc7c10 */ /* 0x000fc8000ff7e0ff */
        /* <DEDUP_REMOVED lines=9> */
[----:B-1----:R-:W-:-:S03]  /*24af0*/  IMAD.MOV.U32 R190, RZ, RZ, R6 ;  /* 0x000000ffffbe7224 */ /* 0x002fc600078e0006 */
[----:B------:R1:W-:Y:S01]  /*24b00*/  STL [R1+0x27c], R185 ;  /* 0x00027cb901007387 */ /* 0x0003e20000100800 */
[----:B------:R-:W-:-:S03]  /*24b10*/  MOV R191, R185 ;  /* 0x000000b900bf7202 */ /* 0x000fc60000000f00 */
[----:B------:R-:W2:Y:S04]  /*24b20*/  LDL.LU R189, [R1+0x294] ;  /* 0x0002940001bd7983 */ /* 0x000ea80000300800 */
[----:B------:R-:W2:Y:S01]  /*24b30*/  LDL.LU R188, [R1+0x298] ;  /* 0x0002980001bc7983 */ /* 0x000ea20000300800 */
[----:B------:R-:W-:-:S03]  /*24b40*/  ISETP.GT.AND P1, PT, R179, 0x45, PT ;  /* 0x00000045b300780c */ /* 0x000fc60003f24270 */
[----:B-1----:R-:W2:Y:S04]  /*24b50*/  LDL.LU R185, [R1+0x29c] ;  /* 0x00029c0001b97983 */ /* 0x002ea80000300800 */
[----:B------:R-:W2:Y:S04]  /*24b60*/  LDL.LU R6, [R1+0x2a0] ;  /* 0x0002a00001067983 */ /* 0x000ea80000300800 */
[----:B------:R1:W-:Y:S02]  /*24b70*/  LDGSTS.E [R187+0x10000], desc[UR8][R190.64], P2 ;  /* 0x10000000bebb7fae */ /* 0x0003e40009121848 */
[----:B-1----:R-:W-:-:S02]  /*24b80*/  SEL R190, RZ, 0x4, !P1 ;  /* 0x00000004ffbe7807 */ /* 0x002fc40004800000 */
[----:B----4-:R-:W-:Y:S02]  /*24b90*/  IADD3 R4, P3, R4, UR4, RZ ;  /* 0x0000000404047c10 */ /* 0x010fe4000ff7e0ff */
        /* <DEDUP_REMOVED lines=11> */
[----:B----4-:R-:W-:-:S03]  /*24c50*/  MOV R190, R0 ;  /* 0x0000000000be7202 */ /* 0x010fc60000000f00 */
[----:B------:R3:W-:Y:S01]  /*24c60*/  STL [R1+0x28c], R3 ;  /* 0x00028c0301007387 */ /* 0x0007e20000100800 */
[----:B------:R-:W-:-:S03]  /*24c70*/  IMAD.MOV.U32 R191, RZ, RZ, R3 ;  /* 0x000000ffffbf7224 */ /* 0x000fc600078e0003 */
[----:B-1----:R-:W4:Y:S04]  /*24c80*/  LDL.LU R5, [R1+0x2a4] ;  /* 0x0002a40001057983 */ /* 0x002f280000300800 */
[----:B------:R-:W4:Y:S04]  /*24c90*/  LDL.LU R4, [R1+0x2a8] ;  /* 0x0002a80001047983 */ /* 0x000f280000300800 */
[----:B---3--:R-:W3:Y:S04]  /*24ca0*/  LDL.LU R3, [R1+0x2ac] ;  /* 0x0002ac0001037983 */ /* 0x008ee80000300800 */
[----:B------:R-:W3:Y:S01]  /*24cb0*/  LDL.LU R0, [R1+0x2b0] ;  /* 0x0002b00001007983 */ /* 0x000ee20000300800 */
        /* <DEDUP_REMOVED lines=11> */
[----:B------:R-:W-:Y:S01]  /*24d70*/  IMAD.MOV.U32 R190, RZ, RZ, R188 ;  /* 0x000000ffffbe7224 */ /* 0x000fe200078e00bc */
[----:B------:R-:W-:Y:S02]  /*24d80*/  MOV R191, R189 ;  /* 0x000000bd00bf7202 */ /* 0x000fe40000000f00 */
[----:B------:R-:W-:Y:S04]  /*24d90*/  STL [R1+0x2a0], R6 ;  /* 0x0002a00601007387 */ /* 0x000fe80000100800 */
[----:B------:R2:W-:Y:S04]  /*24da0*/  STL [R1+0x29c], R185 ;  /* 0x00029cb901007387 */ /* 0x0005e80000100800 */
[----:B-1----:R-:W3:Y:S04]  /*24db0*/  LDL.LU R189, [R1+0x2b4] ;  /* 0x0002b40001bd7983 */ /* 0x002ee80000300800 */
[----:B------:R-:W3:Y:S04]  /*24dc0*/  LDL.LU R188, [R1+0x2b8] ;  /* 0x0002b80001bc7983 */ /* 0x000ee80000300800 */
[----:B------:R1:W-:Y:S01]  /*24dd0*/  LDGSTS.E [R187+0x14004], desc[UR8][R190.64], P1 ;  /* 0x14004000bebb7fae */ /* 0x0003e20008921848 */
[----:B------:R-:W-:Y:S01]  /*24de0*/  ISETP.GT.AND P1, PT, R179, 0x47, PT ;  /* 0x00000047b300780c */ /* 0x000fe20003f24270 */
[----:B-1----:R-:W-:-:S02]  /*24df0*/  IMAD.MOV.U32 R191, RZ, RZ, R185 ;  /* 0x000000ffffbf7224 */ /* 0x002fc400078e00b9 */
[----:B------:R-:W-:Y:S01]  /*24e00*/  IMAD.MOV.U32 R190, RZ, RZ, R6 ;  /* 0x000000ffffbe7224 */ /* 0x000fe200078e0006 */
[----:B--2---:R-:W2:Y:S04]  /*24e10*/  LDL.LU R185, [R1+0x47c] ;  /* 0x00047c0001b97983 */ /* 0x004ea80000300800 */
[----:B------:R-:W2:Y:S04]  /*24e20*/  LDL.LU R6, [R1+0x480] ;  /* 0x0004800001067983 */ /* 0x000ea80000300800 */
[----:B------:R1:W-:Y:S01]  /*24e30*/  LDGSTS.E [R187+0x10008], desc[UR8][R190.64], P2 ;  /* 0x10008000bebb7fae */ /* 0x0003e20009121848 */
[----:B----4-:R-:W-:-:S02]  /*24e40*/  IADD3 R4, P3, R4, UR4, RZ ;  /* 0x0000000404047c10 */ /* 0x010fc4000ff7e0ff */
[----:B-1----:R-:W-:Y:S02]  /*24e50*/  SEL R190, RZ, 0x4, !P1 ;  /* 0x00000004ffbe7807 */ /* 0x002fe40004800000 */
[----:B------:R-:W-:Y:S02]  /*24e60*/  IADD3.X R5, R5, UR6, RZ, P3, !PT ;  /* 0x0000000605057c10 */ /* 0x000fe40009ffe4ff */
[----:B---3--:R-:W-:Y:S02]  /*24e70*/  IADD3 R0, P4, R0, UR4, RZ ;  /* 0x0000000400007c10 */ /* 0x008fe4000ff9e0ff */
        /* <DEDUP_REMOVED lines=36> */
[----:B----4-:R-:W-:-:S04]  /*250c0*/  IADD3 R4, P3, R4, UR4, RZ ;  /* 0x0000000404047c10 */ /* 0x010fc8000ff7e0ff */
        /* <DEDUP_REMOVED lines=1344> */
[----:B------:R-:W-:Y:S02]  /*2a4d0*/  IADD3 R4, P2, R4, UR4, RZ ;  /* 0x0000000404047c10 */ /* 0x000fe4000ff5e0ff */
[----:B------:R-:W-:Y:S02]  /*2a4e0*/  IADD3 R0, P3, R0, UR4, RZ ;  /* 0x0000000400007c10 */ /* 0x000fe4000ff7e0ff */
[----:B------:R-:W-:Y:S01]  /*2a4f0*/  IADD3.X R5, R5, UR6, RZ, P2, !PT ;  /* 0x0000000605057c10 */ /* 0x000fe200097fe4ff */
[----:B------:R-:W-:Y:S01]  /*2a500*/  STL [R1+0x5a0], R188 ;  /* 0x0005a0bc01007387 */ /* 0x000fe20000100800 */
[----:B------:R-:W-:-:S03]  /*2a510*/  IADD3.X R3, R3, UR6, RZ, P3, !PT ;  /* 0x0000000603037c10 */ /* 0x000fc60009ffe4ff */
[----:B------:R-:W-:Y:S01]  /*2a520*/  STL [R1+0x59c], R189 ;  /* 0x00059cbd01007387 */ /* 0x000fe20000100800 */
[----:B-1----:R-:W-:-:S03]  /*2a530*/  IMAD.MOV.U32 R190, RZ, RZ, R4 ;  /* 0x000000ffffbe7224 */ /* 0x002fc600078e0004 */
[----:B------:R-:W-:Y:S01]  /*2a540*/  STL [R1+0x5a8], R6 ;  /* 0x0005a80601007387 */ /* 0x000fe20000100800 */
[----:B------:R-:W-:-:S03]  /*2a550*/  IMAD.MOV.U32 R191, RZ, RZ, R5 ;  /* 0x000000ffffbf7224 */ /* 0x000fc600078e0005 */
[----:B------:R-:W-:Y:S04]  /*2a560*/  STL [R1+0x5a4], R185 ;  /* 0x0005a4b901007387 */ /* 0x000fe80000100800 */
[----:B------:R-:W-:Y:S04]  /*2a570*/  STL [R1+0x5b0], R4 ;  /* 0x0005b00401007387 */ /* 0x000fe80000100800 */
[----:B------:R1:W-:Y:S04]  /*2a580*/  STL [R1+0x5ac], R5 ;  /* 0x0005ac0501007387 */ /* 0x0003e80000100800 */
[----:B------:R-:W-:Y:S04]  /*2a590*/  STL [R1+0x5b8], R0 ;  /* 0x0005b80001007387 */ /* 0x000fe80000100800 */
[----:B------:R2:W-:Y:S04]  /*2a5a0*/  LDGSTS.E [R187+0x1800c], desc[UR8][R190.64], P1 ;  /* 0x1800c000bebb7fae */ /* 0x0005e80008921848 */
[----:B------:R3:W-:Y:S04]  /*2a5b0*/  STL [R1+0x5b4], R3 ;  /* 0x0005b40301007387 */ /* 0x0007e80000100800 */
[----:B-1----:R-:W4:Y:S01]  /*2a5c0*/  LDL.LU R5, [R1+0x1bc] ;  /* 0x0001bc0001057983 */ /* 0x002f220000300800 */
[----:B--2---:R-:W-:-:S03]  /*2a5d0*/  IMAD.MOV.U32 R191, RZ, RZ, R3 ;  /* 0x000000ffffbf7224 */ /* 0x004fc600078e0003 */
[----:B---3--:R-:W2:Y:S01]  /*2a5e0*/  LDL.LU R3, [R1+0x1c0] ;  /* 0x0001c00001037983 */ /* 0x008ea20000300800 */
[----:B------:R-:W-:-:S03]  /*2a5f0*/  MOV R190, R0 ;  /* 0x0000000000be7202 */ /* 0x000fc60000000f00 */
[----:B------:R-:W3:Y:S04]  /*2a600*/  LDL.LU R185, [R1+0x1c4] ;  /* 0x0001c40001b97983 */ /* 0x000ee80000300800 */
[----:B------:R-:W3:Y:S04]  /*2a610*/  LDL.LU R6, [R1+0x1c8] ;  /* 0x0001c80001067983 */ /* 0x000ee80000300800 */
[----:B------:R-:W3:Y:S04]  /*2a620*/  LDL.LU R4, [R1+0x1cc] ;  /* 0x0001cc0001047983 */ /* 0x000ee80000300800 */
[----:B------:R-:W3:Y:S04]  /*2a630*/  LDL.LU R0, [R1+0x1d0] ;  /* 0x0001d00001007983 */ /* 0x000ee80000300800 */
        /* <DEDUP_REMOVED lines=65> */
[----:B----4-:R-:W-:Y:S01]  /*2aa50*/  IADD3.X R5, R5, UR6, RZ, P4, !PT ;  /* 0x0000000605057c10 */ /* 0x010fe2000a7fe4ff */
[----:B------:R-:W-:Y:S01]  /*2aa60*/  STL [R1+0x1c0], R3 ;  /* 0x0001c00301007387 */ /* 0x000fe20000100800 */
[----:B-1----:R-:W-:-:S03]  /*2aa70*/  IMAD.MOV.U32 R190, RZ, RZ, R3 ;  /* 0x000000ffffbe7224 */ /* 0x002fc600078e0003 */
[----:B------:R1:W-:Y:S01]  /*2aa80*/  STL [R1+0x1bc], R5 ;  /* 0x0001bc0501007387 */ /* 0x0003e20000100800 */
[----:B------:R-:W-:-:S03]  /*2aa90*/  IMAD.MOV.U32 R191, RZ, RZ, R5 ;  /* 0x000000ffffbf7224 */ /* 0x000fc600078e0005 */
[----:B------:R-:W2:Y:S04]  /*2aaa0*/  LDL.LU R189, [R1+0x1d4] ;  /* 0x0001d40001bd7983 */ /* 0x000ea80000300800 */
[----:B------:R-:W4:Y:S04]  /*2aab0*/  LDL.LU R188, [R1+0x1d8] ;  /* 0x0001d80001bc7983 */ /* 0x000f280000300800 */
[----:B-1----:R-:W2:Y:S04]  /*2aac0*/  LDL.LU R5, [R1+0x1dc] ;  /* 0x0001dc0001057983 */ /* 0x002ea80000300800 */
[----:B------:R-:W2:Y:S01]  /*2aad0*/  LDL.LU R3, [R1+0x1e0] ;  /* 0x0001e00001037983 */ /* 0x000ea20000300800 */
[----:B---3--:R-:W-:-:S03]  /*2aae0*/  IADD3 R6, P3, R6, UR4, RZ ;  /* 0x0000000406067c10 */ /* 0x008fc6000ff7e0ff */
[----:B------:R1:W-:Y:S01]  /*2aaf0*/  LDGSTS.E [R187+0x8000], desc[UR8][R190.64], P2 ;  /* 0x08000000bebb7fae */ /* 0x0003e20009121848 */
[----:B------:R-:W-:Y:S02]  /*2ab00*/  IADD3 R0, P4, R0, UR4, RZ ;  /* 0x0000000400007c10 */ /* 0x000fe4000ff9e0ff */
[----:B------:R-:W-:Y:S02]  /*2ab10*/  IADD3.X R185, R185, UR6, RZ, P3, !PT ;  /* 0x00000006b9b97c10 */ /* 0x000fe40009ffe4ff */
[----:B------:R-:W-:Y:S02]  /*2ab20*/  IADD3.X R4, R4, UR6, RZ, P4, !PT ;  /* 0x0000000604047c10 */ /* 0x000fe4000a7fe4ff */
[----:B-1----:R-:W-:-:S04]  /*2ab30*/  SEL R190, RZ, 0x4, !P1 ;  /* 0x00000004ffbe7807 */ /* 0x002fc80004800000 */
[----:B------:R-:W-:Y:S01]  /*2ab40*/  SEL R190, R190, RZ, !P0 ;  /* 0x000000ffbebe7207 */ /* 0x000fe20004000000 */
[----:B------:R-:W-:Y:S01]  /*2ab50*/  STL [R1+0x1c8], R6 ;  /* 0x0001c80601007387 */ /* 0x000fe20000100800 */
[----:B------:R-:W-:Y:S02]  /*2ab60*/  IMAD.MOV.U32 R191, RZ, RZ, R185 ;  /* 0x000000ffffbf7224 */ /* 0x000fe400078e00b9 */
[----:B------:R-:W-:Y:S01]  /*2ab70*/  ISETP.NE.U32.AND P1, PT, R190, RZ, PT ;  /* 0x000000ffbe00720c */ /* 0x000fe20003f25070 */
[----:B------:R1:W-:Y:S01]  /*2ab80*/  STL [R1+0x1c4], R185 ;  /* 0x0001c4b901007387 */ /* 0x0003e20000100800 */
[----:B------:R-:W-:-:S03]  /*2ab90*/  MOV R190, R6 ;  /* 0x0000000600be7202 */ /* 0x000fc60000000f00 */
[----:B------:R-:W-:Y:S04]  /*2aba0*/  STL [R1+0x1d0], R0 ;  /* 0x0001d00001007387 */ /* 0x000fe80000100800 */
[----:B------:R3:W-:Y:S04]  /*2abb0*/  STL [R1+0x1cc], R4 ;  /* 0x0001cc0401007387 */ /* 0x0007e80000100800 */
[----:B-1----:R-:W2:Y:S04]  /*2abc0*/  LDL.LU R185, [R1+0x1e4] ;  /* 0x0001e40001b97983 */ /* 0x002ea80000300800 */
[----:B------:R1:W-:Y:S04]  /*2abd0*/  LDGSTS.E [R187+0xc000], desc[UR8][R190.64], P2 ;  /* 0x0c000000bebb7fae */ /* 0x0003e80009121848 */
[----:B------:R-:W2:Y:S01]  /*2abe0*/  LDL.LU R6, [R1+0x1e8] ;  /* 0x0001e80001067983 */ /* 0x000ea20000300800 */
[----:B-1----:R-:W-:Y:S01]  /*2abf0*/  MOV R191, R4 ;  /* 0x0000000400bf7202 */ /* 0x002fe20000000f00 */
[----:B------:R-:W-:-:S02]  /*2ac00*/  IMAD.MOV.U32 R190, RZ, RZ, R0 ;  /* 0x000000ffffbe7224 */ /* 0x000fc400078e0000 */
        /* <DEDUP_REMOVED lines=19> */
[----:B------:R1:W-:Y:S02]  /*2ad40*/  LDGSTS.E [R187+0xc004], desc[UR8][R190.64], P1 ;  /* 0x0c004000bebb7fae */ /* 0x0003e40008921848 */
[----:B-1----:R-:W-:Y:S01]  /*2ad50*/  IMAD.MOV.U32 R191, RZ, RZ, R5 ;  /* 0x000000ffffbf7224 */ /* 0x002fe200078e0005 */
[----:B------:R-:W-:Y:S01]  /*2ad60*/  MOV R190, R3 ;  /* 0x0000000300be7202 */ /* 0x000fe20000000f00 */
[----:B--2---:R-:W2:Y:S04]  /*2ad70*/  LDL.LU R5, [R1+0x3bc] ;  /* 0x0003bc0001057983 */ /* 0x004ea80000300800 */
[----:B------:R-:W2:Y:S01]  /*2ad80*/  LDL.LU R3, [R1+0x3c0] ;  /* 0x0003c00001037983 */ /* 0x000ea20000300800 */
[----:B------:R-:W-:-:S03]  /*2ad90*/  ISETP.GT.AND P1, PT, R179, 0x3b, PT ;  /* 0x0000003bb300780c */ /* 0x000fc60003f24270 */
[----:B------:R1:W-:Y:S01]  /*2ada0*/  LDGSTS.E [R187+0x8008], desc[UR8][R190.64], P2 ;  /* 0x08008000bebb7fae */ /* 0x0003e20009121848 */
[----:B------:R-:W-:-:S04]  /*2adb0*/  IADD3 R6, P3, R6, UR4, RZ ;  /* 0x0000000406067c10 */ /* 0x000fc8000ff7e0ff */
[----:B------:R-:W-:Y:S02]  /*2adc0*/  IADD3.X R185, R185, UR6, RZ, P3, !PT ;  /* 0x00000006b9b97c10 */ /* 0x000fe40009ffe4ff */
[----:B-1----:R-:W-:Y:S02]  /*2add0*/  SEL R190, RZ, 0x4, !P1 ;  /* 0x00000004ffbe7807 */ /* 0x002fe40004800000 */
[----:B---3--:R-:W-:Y:S02]  /*2ade0*/  IADD3 R0, P4, R0, UR4, RZ ;  /* 0x0000000400007c10 */ /* 0x008fe4000ff9e0ff */
[----:B------:R-:W-:Y:S02]  /*2adf0*/  SEL R190, R190, RZ, !P0 ;  /* 0x000000ffbebe7207 */ /* 0x000fe40004000000 */
[----:B------:R-:W-:Y:S02]  /*2ae00*/  IADD3.X R4, R4, UR6, RZ, P4, !PT ;  /* 0x0000000604047c10 */ /* 0x000fe4000a7fe4ff */
[----:B------:R-:W-:Y:S01]  /*2ae10*/  ISETP.NE.U32.AND P1, PT, R190, RZ, PT ;  /* 0x000000ffbe00720c */ /* 0x000fe20003f25070 */
[----:B------:R-:W-:Y:S01]  /*2ae20*/  IMAD.MOV.U32 R190, RZ, RZ, R6 ;  /* 0x000000ffffbe7224 */ /* 0x000fe200078e0006 */
[----:B------:R-:W-:Y:S01]  /*2ae30*/  MOV R191, R185 ;  /* 0x000000b900bf7202 */ /* 0x000fe20000000f00 */
[----:B------:R-:W-:Y:S04]  /*2ae40*/  STL [R1+0x1e8], R6 ;  /* 0x0001e80601007387 */ /* 0x000fe80000100800 */
[----:B------:R1:W-:Y:S04]  /*2ae50*/  STL [R1+0x1e4], R185 ;  /* 0x0001e4b901007387 */ /* 0x0003e80000100800 */
[----:B------:R-:W-:Y:S04]  /*2ae60*/  STL [R1+0x1f0], R0 ;  /* 0x0001f00001007387 */ /* 0x000fe80000100800 */
[----:B------:R3:W-:Y:S04]  /*2ae70*/  STL [R1+0x1ec], R4 ;  /* 0x0001ec0401007387 */ /* 0x0007e80000100800 */
[----:B------:R3:W-:Y:S04]  /*2ae80*/  LDGSTS.E [R187+0xc008], desc[UR8][R190.64], P2 ;  /* 0x0c008000bebb7fae */ /* 0x0007e80009121848 */
[----:B-1----:R-:W2:Y:S04]  /*2ae90*/  LDL.LU R185, [R1+0x3c4] ;  /* 0x0003c40001b97983 */ /* 0x002ea80000300800 */
[----:B------:R-:W2:Y:S01]  /*2aea0*/  LDL.LU R6, [R1+0x3c8] ;  /* 0x0003c80001067983 */ /* 0x000ea20000300800 */
[----:B---3--:R-:W-:-:S02]  /*2aeb0*/  IMAD.MOV.U32 R191, RZ, RZ, R4 ;  /* 0x000000ffffbf7224 */ /* 0x008fc400078e0004 */
[----:B------:R-:W-:Y:S01]  /*2aec0*/  IMAD.MOV.U32 R190, RZ, RZ, R0 ;  /* 0x000000ffffbe7224 */ /* 0x000fe200078e0000 */
        /* <DEDUP_REMOVED lines=21> */
[----:B------:R-:W4:Y:S04]  /*2b020*/  LDL.LU R188, [R1+0x3d8] ;  /* 0x0003d80001bc7983 */ /* 0x000f280000300800 */
[----:B--2---:R-:W2:Y:S04]  /*2b030*/  LDL.LU R5, [R1+0x3dc] ;  /* 0x0003dc0001057983 */ /* 0x004ea80000300800 */
[----:B------:R-:W2:Y:S01]  /*2b040*/  LDL.LU R3, [R1+0x3e0] ;  /* 0x0003e00001037983 */ /* 0x000ea20000300800 */
[----:B------:R-:W-:-:S03]  /*2b050*/  ISETP.GT.AND P1, PT, R179, 0x59, PT ;  /* 0x00000059b300780c */ /* 0x000fc60003f24270 */
[----:B------:R1:W-:Y:S02]  /*2b060*/  LDGSTS.E [R187+0x10000], desc[UR8][R190.64], P2 ;  /* 0x10000000bebb7fae */ /* 0x0003e40009121848 */
[----:B-1----:R-:W-:-:S04]  /*2b070*/  SEL R190, RZ, 0x4, !P1 ;  /* 0x00000004ffbe7807 */ /* 0x002fc80004800000 */
[----:B------:R-:W-:Y:S02]  /*2b080*/  SEL R190, R190, RZ, !P0 ;  /* 0x000000ffbebe7207 */ /* 0x000fe40004000000 */
[----:B------:R-:W-:-:S04]  /*2b090*/  IADD3 R6, P3, R6, UR4, RZ ;  /* 0x0000000406067c10 */ /* 0x000fc8000ff7e0ff */
[----:B------:R-:W-:Y:S01]  /*2b0a0*/  IADD3.X R185, R185, UR6, RZ, P3, !PT ;  /* 0x00000006b9b97c10 */ /* 0x000fe20009ffe4ff */
[----:B------:R-:W-:Y:S01]  /*2b0b0*/  STL [R1+0x3c8], R6 ;  /* 0x0003c80601007387 */ /* 0x000fe20000100800 */
[----:B---3--:R-:W-:-:S03]  /*2b0c0*/  IADD3 R0, P4, R0, UR4, RZ ;  /* 0x0000000400007c10 */ /* 0x008fc6000ff9e0ff */
[----:B------:R1:W-:Y:S01]  /*2b0d0*/  STL [R1+0x3c4], R185 ;  /* 0x0003c4b901007387 */ /* 0x0003e20000100800 */
[----:B------:R-:W-:Y:S02]  /*2b0e0*/  ISETP.NE.U32.AND P1, PT, R190, RZ, PT ;  /* 0x000000ffbe00720c */ /* 0x000fe40003f25070 */
[----:B------:R-:W-:Y:S01]  /*2b0f0*/  IADD3.X R4, R4, UR6, RZ, P4, !PT ;  /* 0x0000000604047c10 */ /* 0x000fe2000a7fe4ff */
[----:B------:R-:W-:Y:S01]  /*2b100*/  IMAD.MOV.U32 R190, RZ, RZ, R6 ;  /* 0x000000ffffbe7224 */ /* 0x000fe200078e0006 */
[----:B------:R-:W-:Y:S01]  /*2b110*/  STL [R1+0x3d0], R0 ;  /* 0x0003d00001007387 */ /* 0x000fe20000100800 */
[----:B------:R-:W-:-:S03]  /*2b120*/  IMAD.MOV.U32 R191, RZ, RZ, R185 ;  /* 0x000000ffffbf7224 */ /* 0x000fc600078e00b9 */
[----:B------:R3:W-:Y:S04]  /*2b130*/  STL [R1+0x3cc], R4 ;  /* 0x0003cc0401007387 */ /* 0x0007e80000100800 */
[----:B-1----:R-:W2:Y:S04]  /*2b140*/  LDL.LU R185, [R1+0x3e4] ;  /* 0x0003e40001b97983 */ /* 0x002ea80000300800 */
[----:B------:R-:W2:Y:S04]  /*2b150*/  LDL.LU R6, [R1+0x3e8] ;  /* 0x0003e80001067983 */ /* 0x000ea80000300800 */
[----:B------:R1:W-:Y:S02]  /*2b160*/  LDGSTS.E [R187+0x14000], desc[UR8][R190.64], P2 ;  /* 0x14000000bebb7fae */ /* 0x0003e40009121848 */
[----:B-1----:R-:W-:Y:S01]  /*2b170*/  IMAD.MOV.U32 R191, RZ, RZ, R4 ;  /* 0x000000ffffbf7224 */ /* 0x002fe200078e0004 */
[----:B------:R-:W-:Y:S01]  /*2b180*/  MOV R190, R0 ;  /* 0x0000000000be7202 */ /* 0x000fe20000000f00 */
        /* <DEDUP_REMOVED lines=19> */
[----:B------:R1:W-:Y:S02]  /*2b2c0*/  LDGSTS.E [R187+0x14004], desc[UR8][R190.64], P1 ;  /* 0x14004000bebb7fae */ /* 0x0003e40008921848 */
[----:B-1----:R-:W-:-:S02]  /*2b2d0*/  IMAD.MOV.U32 R191, RZ, RZ, R5 ;  /* 0x000000ffffbf7224 */ /* 0x002fc400078e0005 */
[----:B------:R-:W-:Y:S01]  /*2b2e0*/  IMAD.MOV.U32 R190, RZ, RZ, R3 ;  /* 0x000000ffffbe7224 */ /* 0x000fe200078e0003 */
[----:B--2---:R-:W2:Y:S04]  /*2b2f0*/  LDL.LU R5, [R1+0x5bc] ;  /* 0x0005bc0001057983 */ /* 0x004ea80000300800 */
[----:B------:R-:W2:Y:S01]  /*2b300*/  LDL.LU R3, [R1+0x5c0] ;  /* 0x0005c00001037983 */ /* 0x000ea20000300800 */
[----:B------:R-:W-:-:S03]  /*2b310*/  ISETP.GT.AND P1, PT, R179, 0x5b, PT ;  /* 0x0000005bb300780c */ /* 0x000fc60003f24270 */
[----:B------:R1:W-:Y:S01]  /*2b320*/  LDGSTS.E [R187+0x10008], desc[UR8][R190.64], P2 ;  /* 0x10008000bebb7fae */ /* 0x0003e20009121848 */
[----:B------:R-:W-:Y:S02]  /*2b330*/  IADD3 R6, P3, R6, UR4, RZ ;  /* 0x0000000406067c10 */ /* 0x000fe4000ff7e0ff */
[----:B-1----:R-:W-:Y:S02]  /*2b340*/  SEL R190, RZ, 0x4, !P1 ;  /* 0x00000004ffbe7807 */ /* 0x002fe40004800000 */
[----:B------:R-:W-:Y:S02]  /*2b350*/  IADD3.X R185, R185, UR6, RZ, P3, !PT ;  /* 0x00000006b9b97c10 */ /* 0x000fe40009ffe4ff */
[----:B------:R-:W-:Y:S01]  /*2b360*/  SEL R190, R190, RZ, !P0 ;  /* 0x000000ffbebe7207 */ /* 0x000fe20004000000 */
[----:B------:R-:W-:Y:S02]  /*2b370*/  STL [R1+0x3e8], R6 ;  /* 0x0003e80601007387 */ /* 0x000fe40000100800 */
[----:B------:R-:W-:Y:S01]  /*2b380*/  IMAD.MOV.U32 R191, RZ, RZ, R185 ;  /* 0x000000ffffbf7224 */ /* 0x000fe200078e00b9 */
[----:B------:R-:W-:-:S02]  /*2b390*/  ISETP.NE.U32.AND P1, PT, R190, RZ, PT ;  /* 0x000000ffbe00720c */ /* 0x000fc40003f25070 */
[----:B------:R-:W-:Y:S02]  /*2b3a0*/  MOV R190, R6 ;  /* 0x0000000600be7202 */ /* 0x000fe40000000f00 */
[----:B---3--:R-:W-:Y:S01]  /*2b3b0*/  IADD3 R0, P4, R0, UR4, RZ ;  /* 0x0000000400007c10 */ /* 0x008fe2000ff9e0ff */
[----:B------:R1:W-:Y:S03]  /*2b3c0*/  STL [R1+0x3e4], R185 ;  /* 0x0003e4b901007387 */ /* 0x0003e60000100800 */
[----:B------:R-:W-:Y:S01]  /*2b3d0*/  IADD3.X R4, R4, UR6, RZ, P4, !PT ;  /* 0x0000000604047c10 */ /* 0x000fe2000a7fe4ff */
[----:B------:R-:W-:Y:S04]  /*2b3e0*/  STL [R1+0x3f0], R0 ;  /* 0x0003f00001007387 */ /* 0x000fe80000100800 */
[----:B------:R3:W-:Y:S04]  /*2b3f0*/  STL [R1+0x3ec], R4 ;  /* 0x0003ec0401007387 */ /* 0x0007e80000100800 */
[----:B------:R3:W-:Y:S04]  /*2b400*/  LDGSTS.E [R187+0x14008], desc[UR8][R190.64], P2 ;  /* 0x14008000bebb7fae */ /* 0x0007e80009121848 */
[----:B-1----:R-:W2:Y:S04]  /*2b410*/  LDL.LU R185, [R1+0x5c4] ;  /* 0x0005c40001b97983 */ /* 0x002ea80000300800 */
[----:B------:R-:W2:Y:S01]  /*2b420*/  LDL.LU R6, [R1+0x5c8] ;  /* 0x0005c80001067983 */ /* 0x000ea20000300800 */
[----:B---3--:R-:W-:Y:S01]  /*2b430*/  MOV R191, R4 ;  /* 0x0000000400bf7202 */ /* 0x008fe20000000f00 */
        /* <DEDUP_REMOVED lines=10> */
[----:B------:R-:W-:Y:S01]  /*2b4e0*/  IMAD.MOV.U32 R190, RZ, RZ, R188 ;  /* 0x000000ffffbe7224 */ /* 0x000fe200078e00bc */
[----:B------:R-:W-:Y:S03]  /*2b4f0*/  STL [R1+0x3f8], R188 ;  /* 0x0003f8bc01007387 */ /* 0x000fe60000100800 */
[----:B------:R-:W-:Y:S01]  /*2b500*/  IMAD.MOV.U32 R191, RZ, RZ, R189 ;  /* 0x000000ffffbf7224 */ /* 0x000fe200078e00bd */
[----:B------:R-:W-:Y:S04]  /*2b510*/  STL [R1+0x3f4], R189 ;  /* 0x0003f4bd01007387 */ /* 0x000fe80000100800 */
[----:B------:R1:W-:Y:S01]  /*2b520*/  LDGSTS.E [R187+0x1400c], desc[UR8][R190.64], P1 ;  /* 0x1400c000bebb7fae */ /* 0x0003e20008921848 */
[----:B--2---:R-:W-:-:S04]  /*2b530*/  IADD3 R3, P4, R3, UR4, RZ ;  /* 0x0000000403037c10 */ /* 0x004fc8000ff9e0ff */
[----:B------:R-:W-:Y:S01]  /*2b540*/  IADD3.X R5, R5, UR6, RZ, P4, !PT ;  /* 0x0000000605057c10 */ /* 0x000fe2000a7fe4ff */
[----:B------:R-:W-:Y:S01]  /*2b550*/  STL [R1+0x5c0], R3 ;  /* 0x0005c00301007387 */ /* 0x000fe20000100800 */
[----:B-1----:R-:W-:-:S03]  /*2b560*/  MOV R190, R3 ;  /* 0x0000000300be7202 */ /* 0x002fc60000000f00 */
[----:B------:R1:W-:Y:S01]  /*2b570*/  STL [R1+0x5bc], R5 ;  /* 0x0005bc0501007387 */ /* 0x0003e20000100800 */
[----:B------:R-:W-:Y:S01]  /*2b580*/  IMAD.MOV.U32 R191, RZ, RZ, R5 ;  /* 0x000000ffffbf7224 */ /* 0x000fe200078e0005 */
[----:B------:R-:W-:-:S04]  /*2b590*/  ISETP.GT.AND P1, PT, R179, 0x79, PT ;  /* 0x00000079b300780c */ /* 0x000fc80003f24270 */
[----:B------:R2:W-:Y:S04]  /*2b5a0*/  LDGSTS.E [R187+0x18000], desc[UR8][R190.64], P2 ;  /* 0x18000000bebb7fae */ /* 0x0005e80009121848 */
[----:B-1----:R-:W4:Y:S04]  /*2b5b0*/  LDL.LU R5, [R1+0x5d4] ;  /* 0x0005d40001057983 */ /* 0x002f280000300800 */
[----:B------:R-:W4:Y:S04]  /*2b5c0*/  LDL.LU R3, [R1+0x5d8] ;  /* 0x0005d80001037983 */ /* 0x000f280000300800 */
[----:B------:R-:W4:Y:S04]  /*2b5d0*/  LDL.LU R189, [R1+0x5dc] ;  /* 0x0005dc0001bd7983 */ /* 0x000f280000300800 */
[----:B------:R-:W4:Y:S01]  /*2b5e0*/  LDL.LU R188, [R1+0x5e0] ;  /* 0x0005e00001bc7983 */ /* 0x000f220000300800 */
[----:B--2---:R-:W-:-:S04]  /*2b5f0*/  SEL R190, RZ, 0x4, !P1 ;  /* 0x00000004ffbe7807 */ /* 0x004fc80004800000 */
[----:B------:R-:W-:-:S04]  /*2b600*/  SEL R190, R190, RZ, !P0 ;  /* 0x000000ffbebe7207 */ /* 0x000fc80004000000 */
[----:B------:R-:W-:Y:S02]  /*2b610*/  ISETP.NE.U32.AND P1, PT, R190, RZ, PT ;  /* 0x000000ffbe00720c */ /* 0x000fe40003f25070 */
[----:B------:R-:W-:-:S04]  /*2b620*/  IADD3 R6, P3, R6, UR4, RZ ;  /* 0x0000000406067c10 */ /* 0x000fc8000ff7e0ff */
[----:B------:R-:W-:Y:S02]  /*2b630*/  IADD3.X R185, R185, UR6, RZ, P3, !PT ;  /* 0x00000006b9b97c10 */ /* 0x000fe40009ffe4ff */
[----:B---3--:R-:W-:Y:S01]  /*2b640*/  IADD3 R0, P4, R0, UR4, RZ ;  /* 0x0000000400007c10 */ /* 0x008fe2000ff9e0ff */
[----:B------:R-:W-:Y:S03]  /*2b650*/  STL [R1+0x5c8], R6 ;  /* 0x0005c80601007387 */ /* 0x000fe60000100800 */
[----:B------:R-:W-:Y:S01]  /*2b660*/  IADD3.X R4, R4, UR6, RZ, P4, !PT ;  /* 0x0000000604047c10 */ /* 0x000fe2000a7fe4ff */
[----:B------:R1:W-:Y:S01]  /*2b670*/  STL [R1+0x5c4], R185 ;  /* 0x0005c4b901007387 */ /* 0x0003e20000100800 */
[----:B------:R-:W-:Y:S01]  /*2b680*/  MOV R191, R185 ;  /* 0x000000b900bf7202 */ /* 0x000fe20000000f00 */
[----:B------:R-:W-:Y:S02]  /*2b690*/  IMAD.MOV.U32 R190, RZ, RZ, R6 ;  /* 0x000000ffffbe7224 */ /* 0x000fe400078e0006 */
[----:B------:R-:W-:Y:S04]  /*2b6a0*/  STL [R1+0x5d0], R0 ;  /* 0x0005d00001007387 */ /* 0x000fe80000100800 */
[----:B------:R2:W-:Y:S04]  /*2b6b0*/  STL [R1+0x5cc], R4 ;  /* 0x0005cc0401007387 */ /* 0x0005e80000100800 */
[----:B-1----:R-:W3:Y:S04]  /*2b6c0*/  LDL.LU R185, [R1+0x5e4] ;  /* 0x0005e40001b97983 */ /* 0x002ee80000300800 */
[----:B------:R-:W3:Y:S04]  /*2b6d0*/  LDL.LU R6, [R1+0x5e8] ;  /* 0x0005e80001067983 */ /* 0x000ee80000300800 */
[----:B------:R1:W-:Y:S01]  /*2b6e0*/  LDGSTS.E [R187+0x1c000], desc[UR8][R190.64], P2 ;  /* 0x1c000000bebb7fae */ /* 0x0003e20009121848 */
[----:B------:R-:W-:Y:S01]  /*2b6f0*/  ISETP.GT.AND P2, PT, R179, 0x7a, PT ;  /* 0x0000007ab300780c */ /* 0x000fe20003f44270 */
[----:B-1----:R-:W-:-:S02]  /*2b700*/  IMAD.MOV.U32 R190, RZ, RZ, R0 ;  /* 0x000000ffffbe7224 */ /* 0x002fc400078e0000 */
[----:B------:R-:W-:Y:S02]  /*2b710*/  IMAD.MOV.U32 R191, RZ, RZ, R4 ;  /* 0x000000ffffbf7224 */ /* 0x000fe400078e0004 */
[----:B--2---:R-:W2:Y:S04]  /*2b720*/  LDL.LU R4, [R1+0x5f0] ;  /* 0x0005f00001047983 */ /* 0x004ea80000300800 */
[----:B------:R1:W-:Y:S04]  /*2b730*/  LDGSTS.E [R187+0x18004], desc[UR8][R190.64], P1 ;  /* 0x18004000bebb7fae */ /* 0x0003e80008921848 */
[----:B------:R-:W2:Y:S01]  /*2b740*/  LDL.LU R0, [R1+0x5f8] ;  /* 0x0005f80001007983 */ /* 0x000ea20000300800 */
[----:B-1----:R-:W-:-:S04]  /*2b750*/  SEL R190, RZ, 0x4, !P2 ;  /* 0x00000004ffbe7807 */ /* 0x002fc80005000000 */
[----:B------:R-:W-:-:S04]  /*2b760*/  SEL R190, R190, RZ, !P0 ;  /* 0x000000ffbebe7207 */ /* 0x000fc80004000000 */
[----:B------:R-:W-:Y:S02]  /*2b770*/  ISETP.NE.U32.AND P2, PT, R190, RZ, PT ;  /* 0x000000ffbe00720c */ /* 0x000fe40003f45070 */
[----:B----4-:R-:W-:-:S04]  /*2b780*/  IADD3 R3, P3, R3, UR4, RZ ;  /* 0x0000000403037c10 */ /* 0x010fc8000ff7e0ff */
[----:B------:R-:W-:Y:S02]  /*2b790*/  IADD3.X R5, R5, UR6, RZ, P3, !PT ;  /* 0x0000000605057c10 */ /* 0x000fe40009ffe4ff */
[----:B------:R-:W-:Y:S01]  /*2b7a0*/  IADD3 R188, P4, R188, UR4, RZ ;  /* 0x00000004bcbc7c10 */ /* 0x000fe2000ff9e0ff */
[----:B------:R-:W-:Y:S02]  /*2b7b0*/  STL [R1+0x5d8], R3 ;  /* 0x0005d80301007387 */ /* 0x000fe40000100800 */
[----:B------:R-:W-:Y:S01]  /*2b7c0*/  IMAD.MOV.U32 R191, RZ, RZ, R5 ;  /* 0x000000ffffbf7224 */ /* 0x000fe200078e0005 */
[----:B------:R-:W-:Y:S01]  /*2b7d0*/  IADD3.X R189, R189, UR6, RZ, P4, !PT ;  /* 0x00000006bdbd7c10 */ /* 0x000fe2000a7fe4ff */
[----:B------:R1:W-:Y:S01]  /*2b7e0*/  STL [R1+0x5d4], R5 ;  /* 0x0005d40501007387 */ /* 0x0003e20000100800 */
[----:B------:R-:W-:-:S03]  /*2b7f0*/  MOV R190, R3 ;  /* 0x0000000300be7202 */ /* 0x000fc60000000f00 */
[----:B------:R-:W-:Y:S04]  /*2b800*/  STL [R1+0x5e0], R188 ;  /* 0x0005e0bc01007387 */ /* 0x000fe80000100800 */
[----:B------:R4:W-:Y:S04]  /*2b810*/  LDGSTS.E [R187+0x1c004], desc[UR8][R190.64], P1 ;  /* 0x1c004000bebb7fae */ /* 0x0009e80008921848 */
[----:B-1----:R-:W2:Y:S04]  /*2b820*/  LDL.LU R5, [R1+0x5ec] ;  /* 0x0005ec0001057983 */ /* 0x002ea80000300800 */
[----:B------:R-:W-:Y:S04]  /*2b830*/  STL [R1+0x5dc], R189 ;  /* 0x0005dcbd01007387 */ /* 0x000fe80000100800 */
[----:B------:R-:W2:Y:S01]  /*2b840*/  LDL.LU R3, [R1+0x5f4] ;  /* 0x0005f40001037983 */ /* 0x000ea20000300800 */
[----:B----4-:R-:W-:Y:S01]  /*2b850*/  IMAD.MOV.U32 R190, RZ, RZ, R188 ;  /* 0x000000ffffbe7224 */ /* 0x010fe200078e00bc */
[----:B------:R-:W-:-:S02]  /*2b860*/  MOV R191, R189 ;  /* 0x000000bd00bf7202 */ /* 0x000fc40000000f00 */
[----:B------:R-:W-:-:S03]  /*2b870*/  ISETP.GT.AND P1, PT, R179, 0x7b, PT ;  /* 0x0000007bb300780c */ /* 0x000fc60003f24270 */
[----:B------:R1:W-:Y:S02]  /*2b880*/  LDGSTS.E [R187+0x18008], desc[UR8][R190.64], P2 ;  /* 0x18008000bebb7fae */ /* 0x0003e40009121848 */
[----:B-1----:R-:W-:-:S04]  /*2b890*/  SEL R190, RZ, 0x4, !P1 ;  /* 0x00000004ffbe7807 */ /* 0x002fc80004800000 */
[----:B------:R-:W-:Y:S02]  /*2b8a0*/  SEL R190, R190, RZ, !P0 ;  /* 0x000000ffbebe7207 */ /* 0x000fe40004000000 */
[----:B---3--:R-:W-:-:S04]  /*2b8b0*/  IADD3 R6, P3, R6, UR4, RZ ;  /* 0x0000000406067c10 */ /* 0x008fc8000ff7e0ff */
[----:B------:R-:W-:Y:S01]  /*2b8c0*/  IADD3.X R185, R185, UR6, RZ, P3, !PT ;  /* 0x00000006b9b97c10 */ /* 0x000fe20009ffe4ff */
[----:B------:R1:W-:Y:S01]  /*2b8d0*/  STL [R1+0x5e8], R6 ;  /* 0x0005e80601007387 */ /* 0x0003e20000100800 */
[----:B------:R-:W-:Y:S01]  /*2b8e0*/  ISETP.NE.U32.AND P1, PT, R190, RZ, PT ;  /* 0x000000ffbe00720c */ /* 0x000fe20003f25070 */
[----:B------:R-:W-:Y:S02]  /*2b8f0*/  IMAD.MOV.U32 R190, RZ, RZ, R6 ;  /* 0x000000ffffbe7224 */ /* 0x000fe400078e0006 */
[----:B------:R3:W-:Y:S04]  /*2b900*/  STL [R1+0x5e4], R185 ;  /* 0x0005e4b901007387 */ /* 0x0007e80000100800 */
[----:B-1----:R-:W4:Y:S01]  /*2b910*/  LDL.LU R6, [R1] ;  /* 0x0000000001067983 */ /* 0x002f220000300800 */
[----:B------:R-:W-:-:S05]  /*2b920*/  IMAD.MOV.U32 R191, RZ, RZ, R185 ;  /* 0x000000ffffbf7224 */ /* 0x000fca00078e00b9 */
[----:B------:R1:W-:Y:S01]  /*2b930*/  LDGSTS.E [R187+0x1c008], desc[UR8][R190.64], P2 ;  /* 0x1c008000bebb7fae */ /* 0x0003e20009121848 */
[----:B--2---:R-:W-:Y:S02]  /*2b940*/  IADD3 R4, P2, R4, UR4, RZ ;  /* 0x0000000404047c10 */ /* 0x004fe4000ff5e0ff */
[----:B------:R-:W-:-:S03]  /*2b950*/  IADD3 R0, P3, R0, UR4, RZ ;  /* 0x0000000400007c10 */ /* 0x000fc6000ff7e0ff */
[----:B------:R-:W-:Y:S01]  /*2b960*/  STL [R1+0x5f0], R4 ;  /* 0x0005f00401007387 */ /* 0x000fe20000100800 */
[----:B-1----:R-:W-:Y:S02]  /*2b970*/  MOV R190, R4 ;  /* 0x0000000400be7202 */ /* 0x002fe40000000f00 */
[----:B---3--:R-:W-:Y:S02]  /*2b980*/  LOP3.LUT R185, R2, 0x70, RZ, 0x3c, !PT ;  /* 0x0000007002b97812 */ /* 0x008fe400078e3cff */
[----:B------:R-:W-:-:S05]  /*2b990*/  IADD3.X R5, R5, UR6, RZ, P2, !PT ;  /* 0x0000000605057c10 */ /* 0x000fca00097fe4ff */
[----:B------:R-:W-:Y:S01]  /*2b9a0*/  IMAD.MOV.U32 R191, RZ, RZ, R5 ;  /* 0x000000ffffbf7224 */ /* 0x000fe200078e0005 */
[----:B------:R-:W-:Y:S01]  /*2b9b0*/  IADD3.X R3, R3, UR6, RZ, P3, !PT ;  /* 0x0000000603037c10 */ /* 0x000fe20009ffe4ff */
[----:B------:R1:W-:Y:S04]  /*2b9c0*/  STL [R1+0x5ec], R5 ;  /* 0x0005ec0501007387 */ /* 0x0003e80000100800 */
[----:B------:R-:W-:Y:S04]  /*2b9d0*/  STL [R1+0x5f8], R0 ;  /* 0x0005f80001007387 */ /* 0x000fe80000100800 */
[----:B------:R2:W-:Y:S04]  /*2b9e0*/  STL [R1+0x5f4], R3 ;  /* 0x0005f40301007387 */ /* 0x0005e80000100800 */
[----:B-1----:R-:W3:Y:S04]  /*2b9f0*/  LDL.LU R5, [R1+0x4] ;  /* 0x0000040001057983 */ /* 0x002ee80000300800 */
[----:B------:R1:W-:Y:S04]  /*2ba00*/  LDGSTS.E [R187+0x1800c], desc[UR8][R190.64], P1 ;  /* 0x1800c000bebb7fae */ /* 0x0003e80008921848 */
[----:B------:R-:W3:Y:S01]  /*2ba10*/  LDL.LU R4, [R1+0x8] ;  /* 0x0000080001047983 */ /* 0x000ee20000300800 */
[----:B-1----:R-:W-:Y:S01]  /*2ba20*/  MOV R191, R3 ;  /* 0x0000000300bf7202 */ /* 0x002fe20000000f00 */
[----:B------:R-:W-:-:S02]  /*2ba30*/  IMAD.MOV.U32 R190, RZ, RZ, R0 ;  /* 0x000000ffffbe7224 */ /* 0x000fc400078e0000 */
[----:B--2---:R-:W2:Y:S04]  /*2ba40*/  LDL.LU R3, [R1+0xc] ;  /* 0x00000c0001037983 */ /* 0x004ea80000300800 */
[----:B------:R-:W2:Y:S04]  /*2ba50*/  LDL.LU R0, [R1+0x10] ;  /* 0x0000100001007983 */ /* 0x000ea80000300800 */
[----:B------:R1:W-:Y:S01]  /*2ba60*/  LDGSTS.E [R187+0x1c00c], desc[UR8][R190.64], P1 ;  /* 0x1c00c000bebb7fae */ /* 0x0003e20008921848 */
[----:B------:R-:W-:-:S04]  /*2ba70*/  ISETP.GT.AND P1, PT, R179, 0x1c, PT ;  /* 0x0000001cb300780c */ /* 0x000fc80003f24270 */
[----:B-1----:R-:W-:Y:S02]  /*2ba80*/  SEL R187, RZ, 0x4, !P1 ;  /* 0x00000004ffbb7807 */ /* 0x002fe40004800000 */
[----:B----4-:R-:W-:Y:S02]  /*2ba90*/  IADD3 R6, P1, R6, UR4, RZ ;  /* 0x0000000406067c10 */ /* 0x010fe4000ff3e0ff */
[----:B------:R-:W-:-:S03]  /*2baa0*/  SEL R187, R187, RZ, !P0 ;  /* 0x000000ffbbbb7207 */ /* 0x000fc60004000000 */
[----:B------:R1:W-:Y:S01]  /*2bab0*/  STL [R1], R6 ;  /* 0x0000000601007387 */ /* 0x0003e20000100800 */
[----:B------:R-:W-:Y:S01]  /*2bac0*/  ISETP.NE.U32.AND P2, PT, R187, RZ, PT ;  /* 0x000000ffbb00720c */ /* 0x000fe20003f45070 */
[----:B------:R-:W-:Y:S02]  /*2bad0*/  VIADD R187, R185, UR12 ;  /* 0x0000000cb9bb7c36 */ /* 0x000fe40008000000 */
[----:B------:R-:W4:Y:S01]  /*2bae0*/  LDL.LU R189, [R1+0x14] ;  /* 0x0000140001bd7983 */ /* 0x000f220000300800 */
[----:B------:R-:W-:-:S03]  /*2baf0*/  IMAD.MOV.U32 R190, RZ, RZ, R6 ;  /* 0x000000ffffbe7224 */ /* 0x000fc600078e0006 */
[----:B------:R-:W4:Y:S04]  /*2bb00*/  LDL.LU R188, [R1+0x18] ;  /* 0x0000180001bc7983 */ /* 0x000f280000300800 */
[----:B------:R-:W4:Y:S04]  /*2bb10*/  LDL.LU R185, [R1+0x1c] ;  /* 0x00001c0001b97983 */ /* 0x000f280000300800 */
[----:B-1----:R-:W4:Y:S01]  /*2bb20*/  LDL.LU R6, [R1+0x20] ;  /* 0x0000200001067983 */ /* 0x002f220000300800 */
[----:B------:R-:W-:Y:S02]  /*2bb30*/  IADD3.X R252, R252, UR6, RZ, P1, !PT ;  /* 0x00000006fcfc7c10 */ /* 0x000fe40008ffe4ff */
[----:B------:R-:W-:-:S02]  /*2bb40*/  ISETP.GT.AND P1, PT, R179, 0x1d, PT ;  /* 0x0000001db300780c */ /* 0x000fc40003f24270 */
[----:B------:R-:W-:-:S05]  /*2bb50*/  MOV R191, R252 ;  /* 0x000000fc00bf7202 */ /* 0x000fca0000000f00 */
[----:B------:R1:W-:Y:S02]  /*2bb60*/  LDGSTS.E [R187], desc[UR8][R190.64], P2 ;  /* 0x00000000bebb7fae */ /* 0x0003e40009121848 */
[----:B-1----:R-:W-:-:S04]  /*2bb70*/  SEL R190, RZ, 0x4, !P1 ;  /* 0x00000004ffbe7807 */ /* 0x002fc80004800000 */
[----:B------:R-:W-:-:S04]  /*2bb80*/  SEL R190, R190, RZ, !P0 ;  /* 0x000000ffbebe7207 */ /* 0x000fc80004000000 */
[----:B------:R-:W-:Y:S02]  /*2bb90*/  ISETP.NE.U32.AND P1, PT, R190, RZ, PT ;  /* 0x000000ffbe00720c */ /* 0x000fe40003f25070 */
[----:B---3--:R-:W-:-:S04]  /*2bba0*/  IADD3 R4, P3, R4, UR4, RZ ;  /* 0x0000000404047c10 */ /* 0x008fc8000ff7e0ff */
[----:B------:R-:W-:Y:S01]  /*2bbb0*/  IADD3.X R5, R5, UR6, RZ, P3, !PT ;  /* 0x0000000605057c10 */ /* 0x000fe20009ffe4ff */
[----:B------:R-:W-:Y:S01]  /*2bbc0*/  STL [R1+0x8], R4 ;  /* 0x0000080401007387 */ /* 0x000fe20000100800 */
[----:B------:R-:W-:Y:S01]  /*2bbd0*/  IMAD.MOV.U32 R190, RZ, RZ, R4 ;  /* 0x000000ffffbe7224 */ /* 0x000fe200078e0004 */
[----:B--2---:R-:W-:Y:S02]  /*2bbe0*/  IADD3 R0, P4, R0, UR4, RZ ;  /* 0x0000000400007c10 */ /* 0x004fe4000ff9e0ff */
[----:B------:R-:W-:Y:S02]  /*2bbf0*/  IMAD.MOV.U32 R191, RZ, RZ, R5 ;  /* 0x000000ffffbf7224 */ /* 0x000fe400078e0005 */
[----:B------:R-:W-:Y:S01]  /*2bc00*/  IADD3.X R3, R3, UR6, RZ, P4, !PT ;  /* 0x0000000603037c10 */ /* 0x000fe2000a7fe4ff */
[----:B------:R1:W-:Y:S04]  /*2bc10*/  STL [R1+0x4], R5 ;  /* 0x0000040501007387 */ /* 0x0003e80000100800 */
[----:B------:R-:W-:Y:S04]  /*2bc20*/  STL [R1+0x10], R0 ;  /* 0x0000100001007387 */ /* 0x000fe80000100800 */
[----:B------:R2:W-:Y:S04]  /*2bc30*/  STL [R1+0xc], R3 ;  /* 0x00000c0301007387 */ /* 0x0005e80000100800 */
[----:B-1----:R-:W3:Y:S04]  /*2bc40*/  LDL.LU R5, [R1+0x24] ;  /* 0x0000240001057983 */ /* 0x002ee80000300800 */
[----:B------:R1:W-:Y:S04]  /*2bc50*/  LDGSTS.E [R187+0x4000], desc[UR8][R190.64], P2 ;  /* 0x04000000bebb7fae */ /* 0x0003e80009121848 */
[----:B------:R-:W3:Y:S01]  /*2bc60*/  LDL.LU R4, [R1+0x28] ;  /* 0x0000280001047983 */ /* 0x000ee20000300800 */
[----:B-1----:R-:W-:Y:S01]  /*2bc70*/  IMAD.MOV.U32 R191, RZ, RZ, R3 ;  /* 0x000000ffffbf7224 */ /* 0x002fe200078e0003 */
[----:B------:R-:W-:-:S02]  /*2bc80*/  MOV R190, R0 ;  /* 0x0000000000be7202 */ /* 0x000fc40000000f00 */
[----:B--2---:R-:W2:Y:S04]  /*2bc90*/  LDL.LU R3, [R1+0x2c] ;  /* 0x00002c0001037983 */ /* 0x004ea80000300800 */
[----:B------:R-:W2:Y:S01]  /*2bca0*/  LDL.LU R0, [R1+0x30] ;  /* 0x0000300001007983 */ /* 0x000ea20000300800 */
[----:B------:R-:W-:-:S03]  /*2bcb0*/  ISETP.GT.AND P2, PT, R179, 0x1e, PT ;  /* 0x0000001eb300780c */ /* 0x000fc60003f44270 */
[----:B------:R1:W-:Y:S01]  /*2bcc0*/  LDGSTS.E [R187+0x4], desc[UR8][R190.64], P1 ;  /* 0x00004000bebb7fae */ /* 0x0003e20008921848 */
[----:B----4-:R-:W-:Y:S02]  /*2bcd0*/  IADD3 R188, P3, R188, UR4, RZ ;  /* 0x00000004bcbc7c10 */ /* 0x010fe4000ff7e0ff */
[----:B------:R-:W-:Y:S02]  /*2bce0*/  IADD3 R6, P4, R6, UR4, RZ ;  /* 0x0000000406067c10 */ /* 0x000fe4000ff9e0ff */
[----:B------:R-:W-:Y:S02]  /*2bcf0*/  IADD3.X R189, R189, UR6, RZ, P3, !PT ;  /* 0x00000006bdbd7c10 */ /* 0x000fe40009ffe4ff */
[----:B-1----:R-:W-:-:S04]  /*2bd00*/  SEL R190, RZ, 0x4, !P2 ;  /* 0x00000004ffbe7807 */ /* 0x002fc80005000000 */
        /* <DEDUP_REMOVED lines=10> */
[----:B------:R1:W-:Y:S04]  /*2bdb0*/  LDGSTS.E [R187+0x4004], desc[UR8][R190.64], P1 ;  /* 0x04004000bebb7fae */ /* 0x0003e80008921848 */
[----:B------:R-:W2:Y:S01]  /*2bdc0*/  LDL.LU R188, [R1+0x38] ;  /* 0x0000380001bc7983 */ /* 0x000ea20000300800 */
[----:B-1----:R-:W-:-:S02]  /*2bdd0*/  IMAD.MOV.U32 R191, RZ, RZ, R185 ;  /* 0x000000ffffbf7224 */ /* 0x002fc400078e00b9 */
[----:B------:R-:W-:Y:S01]  /*2bde0*/  IMAD.MOV.U32 R190, RZ, RZ, R6 ;  /* 0x000000ffffbe7224 */ /* 0x000fe200078e0006 */
[----:B----4-:R-:W4:Y:S04]  /*2bdf0*/  LDL.LU R185, [R1+0x1fc] ;  /* 0x0001fc0001b97983 */ /* 0x010f280000300800 */
[----:B------:R-:W4:Y:S01]  /*2be00*/  LDL.LU R6, [R1+0x200] ;  /* 0x0002000001067983 */ /* 0x000f220000300800 */
[----:B------:R-:W-:-:S03]  /*2be10*/  ISETP.GT.AND P1, PT, R179, 0x1f, PT ;  /* 0x0000001fb300780c */ /* 0x000fc60003f24270 */
[----:B------:R1:W-:Y:S02]  /*2be20*/  LDGSTS.E [R187+0x8], desc[UR8][R190.64], P2 ;  /* 0x00008000bebb7fae */ /* 0x0003e40009121848 */
[----:B-1----:R-:W-:-:S04]  /*2be30*/  SEL R190, RZ, 0x4, !P1 ;  /* 0x00000004ffbe7807 */ /* 0x002fc80004800000 */
[----:B------:R-:W-:-:S04]  /*2be40*/  SEL R190, R190, RZ, !P0 ;  /* 0x000000ffbebe7207 */ /* 0x000fc80004000000 */
[----:B------:R-:W-:Y:S02]  /*2be50*/  ISETP.NE.U32.AND P1, PT, R190, RZ, PT ;  /* 0x000000ffbe00720c */ /* 0x000fe40003f25070 */
[----:B---3--:R-:W-:-:S04]  /*2be60*/  IADD3 R4, P3, R4, UR4, RZ ;  /* 0x0000000404047c10 */ /* 0x008fc8000ff7e0ff */
[----:B------:R-:W-:Y:S01]  /*2be70*/  IADD3.X R5, R5, UR6, RZ, P3, !PT ;  /* 0x0000000605057c10 */ /* 0x000fe20009ffe4ff */
[----:B------:R-:W-:Y:S01]  /*2be80*/  STL [R1+0x28], R4 ;  /* 0x0000280401007387 */ /* 0x000fe20000100800 */
[----:B------:R-:W-:Y:S02]  /*2be90*/  MOV R190, R4 ;  /* 0x0000000400be7202 */ /* 0x000fe40000000f00 */
[----:B--2---:R-:W-:Y:S01]  /*2bea0*/  IADD3 R0, P4, R0, UR4, RZ ;  /* 0x0000000400007c10 */ /* 0x004fe2000ff9e0ff */
[----:B------:R-:W-:-:S03]  /*2beb0*/  IMAD.MOV.U32 R191, RZ, RZ, R5 ;  /* 0x000000ffffbf7224 */ /* 0x000fc600078e0005 */
        /* <DEDUP_REMOVED lines=10> */
[----:B------:R-:W2:Y:S01]  /*2bf60*/  LDL.LU R0, [R1+0x210] ;  /* 0x0002100001007983 */ /* 0x000ea20000300800 */
[----:B------:R-:W-:-:S03]  /*2bf70*/  ISETP.GT.AND P2, PT, R179, 0x3c, PT ;  /* 0x0000003cb300780c */ /* 0x000fc60003f44270 */
[----:B------:R1:W-:Y:S01]  /*2bf80*/  LDGSTS.E [R187+0xc], desc[UR8][R190.64], P1 ;  /* 0x0000c000bebb7fae */ /* 0x0003e20008921848 */
[----:B------:R-:W-:-:S04]  /*2bf90*/  IADD3 R188, P3, R188, UR4, RZ ;  /* 0x00000004bcbc7c10 */ /* 0x000fc8000ff7e0ff */
[----:B------:R-:W-:Y:S02]  /*2bfa0*/  IADD3.X R189, R189, UR6, RZ, P3, !PT ;  /* 0x00000006bdbd7c10 */ /* 0x000fe40009ffe4ff */
[----:B-1----:R-:W-:-:S04]  /*2bfb0*/  SEL R190, RZ, 0x4, !P2 ;  /* 0x00000004ffbe7807 */ /* 0x002fc80005000000 */
[----:B------:R-:W-:Y:S02]  /*2bfc0*/  SEL R190, R190, RZ, !P0 ;  /* 0x000000ffbebe7207 */ /* 0x000fe40004000000 */
[----:B----4-:R-:W-:Y:S01]  /*2bfd0*/  IADD3 R6, P4, R6, UR4, RZ ;  /* 0x0000000406067c10 */ /* 0x010fe2000ff9e0ff */
[----:B------:R-:W-:Y:S01]  /*2bfe0*/  STL [R1+0x38], R188 ;  /* 0x000038bc01007387 */ /* 0x000fe20000100800 */
[----:B------:R-:W-:Y:S02]  /*2bff0*/  ISETP.NE.U32.AND P2, PT, R190, RZ, PT ;  /* 0x000000ffbe00720c */ /* 0x000fe40003f45070 */
[----:B------:R-:W-:Y:S01]  /*2c000*/  IADD3.X R185, R185, UR6, RZ, P4, !PT ;  /* 0x00000006b9b97c10 */ /* 0x000fe2000a7fe4ff */
[----:B------:R-:W-:Y:S01]  /*2c010*/  IMAD.MOV.U32 R190, RZ, RZ, R188 ;  /* 0x000000ffffbe7224 */ /* 0x000fe200078e00bc */
[----:B------:R1:W-:Y:S01]  /*2c020*/  STL [R1+0x34], R189 ;  /* 0x000034bd01007387 */ /* 0x0003e20000100800 */
[----:B------:R-:W-:-:S03]  /*2c030*/  IMAD.MOV.U32 R191, RZ, RZ, R189 ;  /* 0x000000ffffbf7224 */ /* 0x000fc600078e00bd */
[----:B------:R-:W-:Y:S04]  /*2c040*/  STL [R1+0x200], R6 ;  /* 0x0002000601007387 */ /* 0x000fe80000100800 */
[----:B------:R4:W-:Y:S04]  /*2c050*/  STL [R1+0x1fc], R185 ;  /* 0x0001fcb901007387 */ /* 0x0009e80000100800 */
[----:B-1----:R-:W2:Y:S04]  /*2c060*/  LDL.LU R189, [R1+0x214] ;  /* 0x0002140001bd7983 */ /* 0x002ea80000300800 */
[----:B------:R1:W-:Y:S04]  /*2c070*/  LDGSTS.E [R187+0x400c], desc[UR8][R190.64], P1 ;  /* 0x0400c000bebb7fae */ /* 0x0003e80008921848 */
[----:B------:R-:W2:Y:S01]  /*2c080*/  LDL.LU R188, [R1+0x218] ;  /* 0x0002180001bc7983 */ /* 0x000ea20000300800 */
[----:B-1----:R-:W-:Y:S01]  /*2c090*/  IMAD.MOV.U32 R191, RZ, RZ, R185 ;  /* 0x000000ffffbf7224 */ /* 0x002fe200078e00b9 */
[----:B------:R-:W-:-:S02]  /*2c0a0*/  MOV R190, R6 ;  /* 0x0000000600be7202 */ /* 0x000fc40000000f00 */
        /* <DEDUP_REMOVED lines=9> */
[----:B------:R-:W-:Y:S01]  /*2c140*/  IMAD.MOV.U32 R190, RZ, RZ, R4 ;  /* 0x000000ffffbe7224 */ /* 0x000fe200078e0004 */
[----:B------:R-:W-:Y:S02]  /*2c150*/  STL [R1+0x208], R4 ;  /* 0x0002080401007387 */ /* 0x000fe40000100800 */
[----:B------:R-:W-:Y:S02]  /*2c160*/  MOV R191, R5 ;  /* 0x0000000500bf7202 */ /* 0x000fe40000000f00 */
[----:B--2---:R-:W-:Y:S01]  /*2c170*/  IADD3 R0, P4, R0, UR4, RZ ;  /* 0x0000000400007c10 */ /* 0x004fe2000ff9e0ff */
[----:B------:R1:W-:Y:S03]  /*2c180*/  STL [R1+0x204], R5 ;  /* 0x0002040501007387 */ /* 0x0003e60000100800 */
[----:B------:R-:W-:Y:S01]  /*2c190*/  IADD3.X R3, R3, UR6, RZ, P4, !PT ;  /* 0x0000000603037c10 */ /* 0x000fe2000a7fe4ff */
[----:B------:R-:W-:Y:S04]  /*2c1a0*/  STL [R1+0x210], R0 ;  /* 0x0002100001007387 */ /* 0x000fe80000100800 */
[----:B------:R2:W-:Y:S04]  /*2c1b0*/  STL [R1+0x20c], R3 ;  /* 0x00020c0301007387 */ /* 0x0005e80000100800 */
[----:B------:R3:W-:Y:S04]  /*2c1c0*/  LDGSTS.E [R187+0xc000], desc[UR8][R190.64], P2 ;  /* 0x0c000000bebb7fae */ /* 0x0007e80009121848 */
[----:B-1----:R-:W4:Y:S04]  /*2c1d0*/  LDL.LU R5, [R1+0x224] ;  /* 0x0002240001057983 */ /* 0x002f280000300800 */
[----:B------:R-:W4:Y:S01]  /*2c1e0*/  LDL.LU R4, [R1+0x228] ;  /* 0x0002280001047983 */ /* 0x000f220000300800 */
[----:B---3--:R-:W-:-:S02]  /*2c1f0*/  IMAD.MOV.U32 R191, RZ, RZ, R3 ;  /* 0x000000ffffbf7224 */ /* 0x008fc400078e0003 */
[----:B------:R-:W-:Y:S01]  /*2c200*/  IMAD.MOV.U32 R190, RZ, RZ, R0 ;  /* 0x000000ffffbe7224 */ /* 0x000fe200078e0000 */
[----:B--2---:R-:W2:Y:S04]  /*2c210*/  LDL.LU R3, [R1+0x22c] ;  /* 0x00022c0001037983 */ /* 0x004ea80000300800 */
[----:B------:R-:W3:Y:S01]  /*2c220*/  LDL.LU R0, [R1+0x230] ;  /* 0x0002300001007983 */ /* 0x000ee20000300800 */
[----:B------:R-:W-:-:S03]  /*2c230*/  ISETP.GT.AND P2, PT, R179, 0x3e, PT ;  /* 0x0000003eb300780c */ /* 0x000fc60003f44270 */
[----:B------:R1:W-:Y:S02]  /*2c240*/  LDGSTS.E [R187+0x8004], desc[UR8][R190.64], P1 ;  /* 0x08004000bebb7fae */ /* 0x0003e40008921848 */
[----:B-1----:R-:W-:Y:S02]  /*2c250*/  SEL R190, RZ, 0x4, !P2 ;  /* 0x00000004ffbe7807 */ /* 0x002fe40005000000 */
[----:B------:R-:W-:Y:S02]  /*2c260*/  IADD3 R188, P3, R188, UR4, RZ ;  /* 0x00000004bcbc7c10 */ /* 0x000fe4000ff7e0ff */
[----:B------:R-:W-:Y:S02]  /*2c270*/  SEL R190, R190, RZ, !P0 ;  /* 0x000000ffbebe7207 */ /* 0x000fe40004000000 */
[----:B------:R-:W-:Y:S01]  /*2c280*/  IADD3.X R189, R189, UR6, RZ, P3, !PT ;  /* 0x00000006bdbd7c10 */ /* 0x000fe20009ffe4ff */
[----:B------:R-:W-:Y:S01]  /*2c290*/  STL [R1+0x218], R188 ;  /* 0x000218bc01007387 */ /* 0x000fe20000100800 */
[----:B------:R-:W-:-:S02]  /*2c2a0*/  ISETP.NE.U32.AND P2, PT, R190, RZ, PT ;  /* 0x000000ffbe00720c */ /* 0x000fc40003f45070 */
[----:B----4-:R-:W-:Y:S01]  /*2c2b0*/  IADD3 R6, P4, R6, UR4, RZ ;  /* 0x0000000406067c10 */ /* 0x010fe2000ff9e0ff */
[----:B------:R-:W-:Y:S01]  /*2c2c0*/  IMAD.MOV.U32 R191, RZ, RZ, R189 ;  /* 0x000000ffffbf7224 */ /* 0x000fe200078e00bd */
[----:B------:R-:W-:Y:S02]  /*2c2d0*/  MOV R190, R188 ;  /* 0x000000bc00be7202 */ /* 0x000fe40000000f00 */
[----:B------:R-:W-:Y:S01]  /*2c2e0*/  IADD3.X R185, R185, UR6, RZ, P4, !PT ;  /* 0x00000006b9b97c10 */ /* 0x000fe2000a7fe4ff */
[----:B------:R1:W-:Y:S04]  /*2c2f0*/  STL [R1+0x214], R189 ;  /* 0x000214bd01007387 */ /* 0x0003e80000100800 */
[----:B------:R-:W-:Y:S04]  /*2c300*/  STL [R1+0x220], R6 ;  /* 0x0002200601007387 */ /* 0x000fe80000100800 */
[----:B------:R4:W-:Y:S04]  /*2c310*/  STL [R1+0x21c], R185 ;  /* 0x00021cb901007387 */ /* 0x0009e80000100800 */
[----:B-1----:R-:W2:Y:S04]  /*2c320*/  LDL.LU R189, [R1+0x234] ;  /* 0x0002340001bd7983 */ /* 0x002ea80000300800 */
[----:B------:R1:W-:Y:S04]  /*2c330*/  LDGSTS.E [R187+0xc004], desc[UR8][R190.64], P1 ;  /* 0x0c004000bebb7fae */ /* 0x0003e80008921848 */
[----:B------:R-:W2:Y:S01]  /*2c340*/  LDL.LU R188, [R1+0x238] ;  /* 0x0002380001bc7983 */ /* 0x000ea20000300800 */
[----:B-1----:R-:W-:Y:S01]  /*2c350*/  MOV R191, R185 ;  /* 0x000000b900bf7202 */ /* 0x002fe20000000f00 */
[----:B------:R-:W-:-:S02]  /*2c360*/  IMAD.MOV.U32 R190, RZ, RZ, R6 ;  /* 0x000000ffffbe7224 */ /* 0x000fc400078e0006 */
[----:B----4-:R-:W4:Y:S04]  /*2c370*/  LDL.LU R185, [R1+0x3fc] ;  /* 0x0003fc0001b97983 */ /* 0x010f280000300800 */
[----:B------:R-:W4:Y:S01]  /*2c380*/  LDL.LU R6, [R1+0x400] ;  /* 0x0004000001067983 */ /* 0x000f220000300800 */
        /* <DEDUP_REMOVED lines=8> */
[----:B---3--:R-:W-:-:S03]  /*2c410*/  IADD3 R0, P4, R0, UR4, RZ ;  /* 0x0000000400007c10 */ /* 0x008fc6000ff9e0ff */
[----:B------:R1:W-:Y:S01]  /*2c420*/  STL [R1+0x224], R5 ;  /* 0x0002240501007387 */ /* 0x0003e20000100800 */
[----:B--2---:R-:W-:Y:S01]  /*2c430*/  IADD3.X R3, R3, UR6, RZ, P4, !PT ;  /* 0x0000000603037c10 */ /* 0x004fe2000a7fe4ff */
[----:B------:R-:W-:Y:S02]  /*2c440*/  IMAD.MOV.U32 R190, RZ, RZ, R4 ;  /* 0x000000ffffbe7224 */ /* 0x000fe400078e0004 */
[----:B------:R-:W-:Y:S01]  /*2c450*/  STL [R1+0x230], R0 ;  /* 0x0002300001007387 */ /* 0x000fe20000100800 */
[----:B------:R-:W-:-:S03]  /*2c460*/  IMAD.MOV.U32 R191, RZ, RZ, R5 ;  /* 0x000000ffffbf7224 */ /* 0x000fc600078e0005 */
[----:B------:R2:W-:Y:S04]  /*2c470*/  STL [R1+0x22c], R3 ;  /* 0x00022c0301007387 */ /* 0x0005e80000100800 */
[----:B-1----:R-:W3:Y:S04]  /*2c480*/  LDL.LU R5, [R1+0x404] ;  /* 0x0004040001057983 */ /* 0x002ee80000300800 */
[----:B------:R-:W3:Y:S04]  /*2c490*/  LDL.LU R4, [R1+0x408] ;  /* 0x0004080001047983 */ /* 0x000ee80000300800 */
[----:B------:R1:W-:Y:S02]  /*2c4a0*/  LDGSTS.E [R187+0xc008], desc[UR8][R190.64], P2 ;  /* 0x0c008000bebb7fae */ /* 0x0003e40009121848 */
[----:B-1----:R-:W-:Y:S01]  /*2c4b0*/  IMAD.MOV.U32 R191, RZ, RZ, R3 ;  /* 0x000000ffffbf7224 */ /* 0x002fe200078e0003 */
[----:B------:R-:W-:Y:S01]  /*2c4c0*/  MOV R190, R0 ;  /* 0x0000000000be7202 */ /* 0x000fe20000000f00 */
[----:B--2---:R-:W2:Y:S04]  /*2c4d0*/  LDL.LU R3, [R1+0x40c] ;  /* 0x00040c0001037983 */ /* 0x004ea80000300800 */
[----:B------:R-:W2:Y:S01]  /*2c4e0*/  LDL.LU R0, [R1+0x410] ;  /* 0x0004100001007983 */ /* 0x000ea20000300800 */
[----:B------:R-:W-:-:S03]  /*2c4f0*/  ISETP.GT.AND P2, PT, R179, 0x5c, PT ;  /* 0x0000005cb300780c */ /* 0x000fc60003f44270 */
[----:B------:R1:W-:Y:S02]  /*2c500*/  LDGSTS.E [R187+0x800c], desc[UR8][R190.64], P1 ;  /* 0x0800c000bebb7fae */ /* 0x0003e40008921848 */
[----:B-1----:R-:W-:Y:S02]  /*2c510*/  SEL R190, RZ, 0x4, !P2 ;  /* 0x00000004ffbe7807 */ /* 0x002fe40005000000 */
[----:B------:R-:W-:Y:S02]  /*2c520*/  IADD3 R188, P3, R188, UR4, RZ ;  /* 0x00000004bcbc7c10 */ /* 0x000fe4000ff7e0ff */
[----:B------:R-:W-:Y:S02]  /*2c530*/  SEL R190, R190, RZ, !P0 ;  /* 0x000000ffbebe7207 */ /* 0x000fe40004000000 */
[----:B------:R-:W-:Y:S02]  /*2c540*/  IADD3.X R189, R189, UR6, RZ, P3, !PT ;  /* 0x00000006bdbd7c10 */ /* 0x000fe40009ffe4ff */
[----:B------:R-:W-:Y:S01]  /*2c550*/  ISETP.NE.U32.AND P2, PT, R190, RZ, PT ;  /* 0x000000ffbe00720c */ /* 0x000fe20003f45070 */
[----:B------:R-:W-:Y:S01]  /*2c560*/  IMAD.MOV.U32 R190, RZ, RZ, R188 ;  /* 0x000000ffffbe7224 */ /* 0x000fe200078e00bc */
[----:B----4-:R-:W-:Y:S01]  /*2c570*/  IADD3 R6, P4, R6, UR4, RZ ;  /* 0x0000000406067c10 */ /* 0x010fe2000ff9e0ff */
[----:B------:R-:W-:Y:S01]  /*2c580*/  STL [R1+0x238], R188 ;  /* 0x000238bc01007387 */ /* 0x000fe20000100800 */
[----:B------:R-:W-:-:S02]  /*2c590*/  MOV R191, R189 ;  /* 0x000000bd00bf7202 */ /* 0x000fc40000000f00 */
[----:B------:R-:W-:Y:S01]  /*2c5a0*/  IADD3.X R185, R185, UR6, RZ, P4, !PT ;  /* 0x00000006b9b97c10 */ /* 0x000fe2000a7fe4ff */
[----:B------:R1:W-:Y:S04]  /*2c5b0*/  STL [R1+0x234], R189 ;  /* 0x000234bd01007387 */ /* 0x0003e80000100800 */
[----:B------:R-:W-:Y:S04]  /*2c5c0*/  STL [R1+0x400], R6 ;  /* 0x0004000601007387 */ /* 0x000fe80000100800 */
[----:B------:R4:W-:Y:S04]  /*2c5d0*/  STL [R1+0x3fc], R185 ;  /* 0x0003fcb901007387 */ /* 0x0009e80000100800 */
[----:B------:R4:W-:Y:S04]  /*2c5e0*/  LDGSTS.E [R187+0xc00c], desc[UR8][R190.64], P1 ;  /* 0x0c00c000bebb7fae */ /* 0x0009e80008921848 */
[----:B-1----:R-:W2:Y:S04]  /*2c5f0*/  LDL.LU R189, [R1+0x414] ;  /* 0x0004140001bd7983 */ /* 0x002ea80000300800 */
[----:B------:R-:W2:Y:S01]  /*2c600*/  LDL.LU R188, [R1+0x418] ;  /* 0x0004180001bc7983 */ /* 0x000ea20000300800 */
[----:B----4-:R-:W-:-:S02]  /*2c610*/  IMAD.MOV.U32 R191, RZ, RZ, R185 ;  /* 0x000000ffffbf7224 */ /* 0x010fc400078e00b9 */
[----:B------:R-:W-:Y:S01]  /*2c620*/  IMAD.MOV.U32 R190, RZ, RZ, R6 ;  /* 0x000000ffffbe7224 */ /* 0x000fe200078e0006 */
[----:B------:R-:W4:Y:S04]  /*2c630*/  LDL.LU R185, [R1+0x41c] ;  /* 0x00041c0001b97983 */ /* 0x000f280000300800 */
        /* <DEDUP_REMOVED lines=16> */
[----:B---3--:R-:W-:-:S03]  /*2c740*/  IMAD.MOV.U32 R190, RZ, RZ, R0 ;  /* 0x000000ffffbe7224 */ /* 0x008fc600078e0000 */
[----:B------:R2:W-:Y:S01]  /*2c750*/  STL [R1+0x40c], R3 ;  /* 0x00040c0301007387 */ /* 0x0005e20000100800 */
[----:B------:R-:W-:-:S03]  /*2c760*/  MOV R191, R3 ;  /* 0x0000000300bf7202 */ /* 0x000fc60000000f00 */
[----:B-1----:R-:W3:Y:S04]  /*2c770*/  LDL.LU R5, [R1+0x424] ;  /* 0x0004240001057983 */ /* 0x002ee80000300800 */
[----:B------:R-:W3:Y:S04]  /*2c780*/  LDL.LU R4, [R1+0x428] ;  /* 0x0004280001047983 */ /* 0x000ee80000300800 */
        /* <DEDUP_REMOVED lines=9> */
[----:B----4-:R-:W-:-:S03]  /*2c820*/  IADD3 R6, P4, R6, UR4, RZ ;  /* 0x0000000406067c10 */ /* 0x010fc6000ff9e0ff */
[----:B------:R1:W-:Y:S01]  /*2c830*/  STL [R1+0x414], R189 ;  /* 0x000414bd01007387 */ /* 0x0003e20000100800 */
[----:B------:R-:W-:Y:S01]  /*2c840*/  IADD3.X R185, R185, UR6, RZ, P4, !PT ;  /* 0x00000006b9b97c10 */ /* 0x000fe2000a7fe4ff */
[----:B------:R-:W-:Y:S01]  /*2c850*/  IMAD.MOV.U32 R191, RZ, RZ, R189 ;  /* 0x000000ffffbf7224 */ /* 0x000fe200078e00bd */
[----:B------:R-:W-:Y:S01]  /*2c860*/  ISETP.NE.U32.AND P2, PT, R190, RZ, PT ;  /* 0x000000ffbe00720c */ /* 0x000fe20003f45070 */
[----:B------:R-:W-:Y:S01]  /*2c870*/  IMAD.MOV.U32 R190, RZ, RZ, R188 ;  /* 0x000000ffffbe7224 */ /* 0x000fe200078e00bc */
[----:B------:R-:W-:Y:S04]  /*2c880*/  STL [R1+0x420], R6 ;  /* 0x0004200601007387 */ /* 0x000fe80000100800 */
[----:B------:R4:W-:Y:S04]  /*2c890*/  STL [R1+0x41c], R185 ;  /* 0x00041cb901007387 */ /* 0x0009e80000100800 */
[----:B-1----:R-:W2:Y:S04]  /*2c8a0*/  LDL.LU R189, [R1+0x434] ;  /* 0x0004340001bd7983 */ /* 0x002ea80000300800 */
[----:B------:R-:W2:Y:S04]  /*2c8b0*/  LDL.LU R188, [R1+0x438] ;  /* 0x0004380001bc7983 */ /* 0x000ea80000300800 */
[----:B------:R1:W-:Y:S02]  /*2c8c0*/  LDGSTS.E [R187+0x14004], desc[UR8][R190.64], P1 ;  /* 0x14004000bebb7fae */ /* 0x0003e40008921848 */
[----:B-1----:R-:W-:Y:S01]  /*2c8d0*/  IMAD.MOV.U32 R191, RZ, RZ, R185 ;  /* 0x000000ffffbf7224 */ /* 0x002fe200078e00b9 */
[----:B------:R-:W-:Y:S01]  /*2c8e0*/  MOV R190, R6 ;  /* 0x0000000600be7202 */ /* 0x000fe20000000f00 */
        /* <DEDUP_REMOVED lines=19> */
[----:B------:R1:W-:Y:S02]  /*2ca20*/  LDGSTS.E [R187+0x14008], desc[UR8][R190.64], P2 ;  /* 0x14008000bebb7fae */ /* 0x0003e40009121848 */
[----:B-1----:R-:W-:-:S02]  /*2ca30*/  IMAD.MOV.U32 R191, RZ, RZ, R3 ;  /* 0x000000ffffbf7224 */ /* 0x002fc400078e0003 */
[----:B------:R-:W-:Y:S01]  /*2ca40*/  IMAD.MOV.U32 R190, RZ, RZ, R0 ;  /* 0x000000ffffbe7224 */ /* 0x000fe200078e0000 */
        /* <DEDUP_REMOVED lines=8> */
[----:B------:R-:W-:-:S02]  /*2cad0*/  ISETP.NE.U32.AND P2, PT, R190, RZ, PT ;  /* 0x000000ffbe00720c */ /* 0x000fc40003f45070 */
[----:B------:R-:W-:Y:S01]  /*2cae0*/  MOV R190, R188 ;  /* 0x000000bc00be7202 */ /* 0x000fe20000000f00 */
[----:B------:R-:W-:Y:S01]  /*2caf0*/  IMAD.MOV.U32 R191, RZ, RZ, R189 ;  /* 0x000000ffffbf7224 */ /* 0x000fe200078e00bd */
[----:B------:R1:W-:Y:S04]  /*2cb00*/  STL [R1+0x438], R188 ;  /* 0x000438bc01007387 */ /* 0x0003e80000100800 */
[----:B------:R-:W-:Y:S04]  /*2cb10*/  STL [R1+0x434], R189 ;  /* 0x000434bd01007387 */ /* 0x000fe80000100800 */
[----:B------:R1:W-:Y:S01]  /*2cb20*/  LDGSTS.E [R187+0x1400c], desc[UR8][R190.64], P1 ;  /* 0x1400c000bebb7fae */ /* 0x0003e20008921848 */
[----:B----4-:R-:W-:-:S04]  /*2cb30*/  IADD3 R6, P4, R6, UR4, RZ ;  /* 0x0000000406067c10 */ /* 0x010fc8000ff9e0ff */
[----:B------:R-:W-:Y:S01]  /*2cb40*/  IADD3.X R185, R185, UR6, RZ, P4, !PT ;  /* 0x00000006b9b97c10 */ /* 0x000fe2000a7fe4ff */
[----:B------:R4:W-:Y:S04]  /*2cb50*/  STL [R1+0x600], R6 ;  /* 0x0006000601007387 */ /* 0x0009e80000100800 */
[----:B------:R4:W-:Y:S01]  /*2cb60*/  STL [R1+0x5fc], R185 ;  /* 0x0005fcb901007387 */ /* 0x0009e20000100800 */
[----:B-1----:R-:W-:-:S03]  /*2cb70*/  IMAD.MOV.U32 R190, RZ, RZ, R6 ;  /* 0x000000ffffbe7224 */ /* 0x002fc600078e0006 */
[----:B------:R-:W2:Y:S04]  /*2cb80*/  LDL.LU R188, [R1+0x614] ;  /* 0x0006140001bc7983 */ /* 0x000ea80000300800 */
[----:B----4-:R-:W4:Y:S01]  /*2cb90*/  LDL.LU R6, [R1+0x618] ;  /* 0x0006180001067983 */ /* 0x010f220000300800 */
[----:B------:R-:W-:-:S03]  /*2cba0*/  MOV R191, R185 ;  /* 0x000000b900bf7202 */ /* 0x000fc60000000f00 */
        /* <DEDUP_REMOVED lines=10> */
[----:B------:R1:W-:Y:S03]  /*2cc50*/  STL [R1+0x608], R4 ;  /* 0x0006080401007387 */ /* 0x0003e60000100800 */
[----:B------:R-:W-:Y:S01]  /*2cc60*/  IMAD.MOV.U32 R191, RZ, RZ, R5 ;  /* 0x000000ffffbf7224 */ /* 0x000fe200078e0005 */
[----:B------:R-:W-:Y:S04]  /*2cc70*/  STL [R1+0x604], R5 ;  /* 0x0006040501007387 */ /* 0x000fe80000100800 */
[----:B------:R3:W-:Y:S01]  /*2cc80*/  LDGSTS.E [R187+0x1c000], desc[UR8][R190.64], P2 ;  /* 0x1c000000bebb7fae */ /* 0x0007e20009121848 */
[----:B--2---:R-:W-:-:S04]  /*2cc90*/  IADD3 R0, P4, R0, UR4, RZ ;  /* 0x0000000400007c10 */ /* 0x004fc8000ff9e0ff */
[----:B------:R-:W-:Y:S01]  /*2cca0*/  IADD3.X R3, R3, UR6, RZ, P4, !PT ;  /* 0x0000000603037c10 */ /* 0x000fe2000a7fe4ff */
[----:B------:R2:W-:Y:S01]  /*2ccb0*/  STL [R1+0x610], R0 ;  /* 0x0006100001007387 */ /* 0x0005e20000100800 */
[----:B---3--:R-:W-:-:S03]  /*2ccc0*/  MOV R190, R0 ;  /* 0x0000000000be7202 */ /* 0x008fc60000000f00 */
[----:B------:R3:W-:Y:S04]  /*2ccd0*/  STL [R1+0x60c], R3 ;  /* 0x00060c0301007387 */ /* 0x0007e80000100800 */
[----:B-1----:R-:W4:Y:S04]  /*2cce0*/  LDL.LU R4, [R1+0x624] ;  /* 0x0006240001047983 */ /* 0x002f280000300800 */
[----:B--2---:R-:W2:Y:S01]  /*2ccf0*/  LDL.LU R0, [R1+0x628] ;  /* 0x0006280001007983 */ /* 0x004ea20000300800 */
[----:B------:R-:W-:-:S03]  /*2cd00*/  IMAD.MOV.U32 R191, RZ, RZ, R3 ;  /* 0x000000ffffbf7224 */ /* 0x000fc600078e0003 */
[----:B---3--:R-:W3:Y:S01]  /*2cd10*/  LDL.LU R3, [R1+0x630] ;  /* 0x0006300001037983 */ /* 0x008ee20000300800 */
[----:B------:R-:W-:-:S03]  /*2cd20*/  ISETP.GT.AND P2, PT, R179, 0x7e, PT ;  /* 0x0000007eb300780c */ /* 0x000fc60003f44270 */
[----:B------:R1:W-:Y:S04]  /*2cd30*/  LDGSTS.E [R187+0x18004], desc[UR8][R190.64], P1 ;  /* 0x18004000bebb7fae */ /* 0x0003e80008921848 */
[----:B------:R-:W3:Y:S01]  /*2cd40*/  LDL.LU R5, [R1+0x638] ;  /* 0x0006380001057983 */ /* 0x000ee20000300800 */
[----:B-1----:R-:W-:-:S04]  /*2cd50*/  SEL R190, RZ, 0x4, !P2 ;  /* 0x00000004ffbe7807 */ /* 0x002fc80005000000 */
[----:B------:R-:W-:-:S04]  /*2cd60*/  SEL R190, R190, RZ, !P0 ;  /* 0x000000ffbebe7207 */ /* 0x000fc80004000000 */
[----:B------:R-:W-:Y:S02]  /*2cd70*/  ISETP.NE.U32.AND P2, PT, R190, RZ, PT ;  /* 0x000000ffbe00720c */ /* 0x000fe40003f45070 */
[----:B----4-:R-:W-:-:S04]  /*2cd80*/  IADD3 R6, P3, R6, UR4, RZ ;  /* 0x0000000406067c10 */ /* 0x010fc8000ff7e0ff */
[----:B------:R-:W-:Y:S01]  /*2cd90*/  IADD3.X R188, R188, UR6, RZ, P3, !PT ;  /* 0x00000006bcbc7c10 */ /* 0x000fe20009ffe4ff */
[----:B------:R1:W-:Y:S01]  /*2cda0*/  STL [R1+0x618], R6 ;  /* 0x0006180601007387 */ /* 0x0003e20000100800 */
[----:B------:R-:W-:-:S03]  /*2cdb0*/  IADD3 R185, P4, R185, UR4, RZ ;  /* 0x00000004b9b97c10 */ /* 0x000fc6000ff9e0ff */
[----:B------:R4:W-:Y:S01]  /*2cdc0*/  STL [R1+0x614], R188 ;  /* 0x000614bc01007387 */ /* 0x0009e20000100800 */
[----:B------:R-:W-:Y:S01]  /*2cdd0*/  IMAD.MOV.U32 R190, RZ, RZ, R6 ;  /* 0x000000ffffbe7224 */ /* 0x000fe200078e0006 */
[----:B------:R-:W-:Y:S02]  /*2cde0*/  IADD3.X R189, R189, UR6, RZ, P4, !PT ;  /* 0x00000006bdbd7c10 */ /* 0x000fe4000a7fe4ff */
[----:B------:R-:W-:Y:S04]  /*2cdf0*/  STL [R1+0x620], R185 ;  /* 0x000620b901007387 */ /* 0x000fe80000100800 */
[----:B-1----:R-:W3:Y:S01]  /*2ce00*/  LDL.LU R6, [R1+0x62c] ;  /* 0x00062c0001067983 */ /* 0x002ee20000300800 */
[----:B------:R-:W-:-:S03]  /*2ce10*/  MOV R191, R188 ;  /* 0x000000bc00bf7202 */ /* 0x000fc60000000f00 */
[----:B------:R-:W-:Y:S04]  /*2ce20*/  STL [R1+0x61c], R189 ;  /* 0x00061cbd01007387 */ /* 0x000fe80000100800 */
[----:B----4-:R-:W4:Y:S04]  /*2ce30*/  LDL.LU R188, [R1+0x634] ;  /* 0x0006340001bc7983 */ /* 0x010f280000300800 */
[----:B------:R1:W-:Y:S01]  /*2ce40*/  LDGSTS.E [R187+0x1c004], desc[UR8][R190.64], P1 ;  /* 0x1c004000bebb7fae */ /* 0x0003e20008921848 */
[----:B------:R-:W-:Y:S01]  /*2ce50*/  ISETP.GT.AND P1, PT, R179, 0x7f, PT ;  /* 0x0000007fb300780c */ /* 0x000fe20003f24270 */
[----:B-1----:R-:W-:-:S02]  /*2ce60*/  IMAD.MOV.U32 R190, RZ, RZ, R185 ;  /* 0x000000ffffbe7224 */ /* 0x002fc400078e00b9 */
[----:B------:R-:W-:-:S05]  /*2ce70*/  IMAD.MOV.U32 R191, RZ, RZ, R189 ;  /* 0x000000ffffbf7224 */ /* 0x000fca00078e00bd */
[----:B------:R1:W-:Y:S02]  /*2ce80*/  LDGSTS.E [R187+0x18008], desc[UR8][R190.64], P2 ;  /* 0x18008000bebb7fae */ /* 0x0003e40009121848 */
[----:B-1----:R-:W-:-:S04]  /*2ce90*/  SEL R190, RZ, 0x4, !P1 ;  /* 0x00000004ffbe7807 */ /* 0x002fc80004800000 */
[----:B------:R-:W-:-:S04]  /*2cea0*/  SEL R190, R190, RZ, !P0 ;  /* 0x000000ffbebe7207 */ /* 0x000fc80004000000 */
[----:B------:R-:W-:Y:S02]  /*2ceb0*/  ISETP.NE.U32.AND P1, PT, R190, RZ, PT ;  /* 0x000000ffbe00720c */ /* 0x000fe40003f25070 */
[----:B--2---:R-:W-:-:S04]  /*2cec0*/  IADD3 R0, P3, R0, UR4, RZ ;  /* 0x0000000400007c10 */ /* 0x004fc8000ff7e0ff */
[----:B------:R-:W-:Y:S02]  /*2ced0*/  IADD3.X R4, R4, UR6, RZ, P3, !PT ;  /* 0x0000000604047c10 */ /* 0x000fe40009ffe4ff */
[----:B------:R-:W-:-:S03]  /*2cee0*/  MOV R190, R0 ;  /* 0x0000000000be7202 */ /* 0x000fc60000000f00 */
[----:B------:R-:W-:Y:S01]  /*2cef0*/  IMAD.MOV.U32 R191, RZ, RZ, R4 ;  /* 0x000000ffffbf7224 */ /* 0x000fe200078e0004 */
[----:B------:R1:W-:Y:S04]  /*2cf00*/  STL [R1+0x628], R0 ;  /* 0x0006280001007387 */ /* 0x0003e80000100800 */
[----:B------:R2:W-:Y:S01]  /*2cf10*/  LDGSTS.E [R187+0x1c008], desc[UR8][R190.64], P2 ;  /* 0x1c008000bebb7fae */ /* 0x0005e20009121848 */
[----:B---3--:R-:W-:-:S03]  /*2cf20*/  IADD3 R3, P2, R3, UR4, RZ ;  /* 0x0000000403037c10 */ /* 0x008fc6000ff5e0ff */
[----:B------:R3:W-:Y:S04]  /*2cf30*/  STL [R1+0x624], R4 ;  /* 0x0006240401007387 */ /* 0x0007e80000100800 */
[----:B-1----:R-:W4:Y:S01]  /*2cf40*/  LDL.LU R0, [R1+0x640] ;  /* 0x0006400001007983 */ /* 0x002f220000300800 */
[----:B--2---:R-:W-:-:S03]  /*2cf50*/  IMAD.MOV.U32 R190, RZ, RZ, R3 ;  /* 0x000000ffffbe7224 */ /* 0x004fc600078e0003 */
[----:B---3--:R-:W2:Y:S04]  /*2cf60*/  LDL.LU R4, [R1+0x680] ;  /* 0x0006800001047983 */ /* 0x008ea80000300800 */
[----:B------:R1:W-:Y:S02]  /*2cf70*/  STL [R1+0x630], R3 ;  /* 0x0006300301007387 */ /* 0x0003e40000100800 */
[----:B-1----:R-:W1:Y:S01]  /*2cf80*/  S2R R3, SR_TID.X ;  /* 0x0000000000037919 */ /* 0x002e620000002100 */
[----:B------:R-:W-:Y:S02]  /*2cf90*/  IADD3 R5, P3, R5, UR4, RZ ;  /* 0x0000000405057c10 */ /* 0x000fe4000ff7e0ff */
[----:B------:R-:W-:-:S04]  /*2cfa0*/  IADD3.X R6, R6, UR6, RZ, P2, !PT ;  /* 0x0000000606067c10 */ /* 0x000fc800097fe4ff */
[----:B------:R-:W-:Y:S02]  /*2cfb0*/  MOV R191, R6 ;  /* 0x0000000600bf7202 */ /* 0x000fe40000000f00 */
[----:B----4-:R-:W-:-:S03]  /*2cfc0*/  IADD3.X R188, R188, UR6, RZ, P3, !PT ;  /* 0x00000006bcbc7c10 */ /* 0x010fc60009ffe4ff */
[----:B------:R3:W-:Y:S04]  /*2cfd0*/  LDGSTS.E [R187+0x1800c], desc[UR8][R190.64], P1 ;  /* 0x1800c000bebb7fae */ /* 0x0007e80008921848 */
[----:B------:R4:W-:Y:S04]  /*2cfe0*/  STL [R1+0x62c], R6 ;  /* 0x00062c0601007387 */ /* 0x0009e80000100800 */
[----:B------:R-:W-:Y:S01]  /*2cff0*/  STL [R1+0x638], R5 ;  /* 0x0006380501007387 */ /* 0x000fe20000100800 */
[----:B---3--:R-:W-:Y:S02]  /*2d000*/  IMAD.MOV.U32 R190, RZ, RZ, R5 ;  /* 0x000000ffffbe7224 */ /* 0x008fe400078e0005 */
[----:B------:R-:W-:Y:S01]  /*2d010*/  IMAD.MOV.U32 R191, RZ, RZ, R188 ;  /* 0x000000ffffbf7224 */ /* 0x000fe200078e00bc */
[----:B----4-:R-:W3:Y:S01]  /*2d020*/  LDL.LU R6, [R1+0x63c] ;  /* 0x00063c0001067983 */ /* 0x010ee20000300800 */
[----:B-1----:R-:W-:-:S03]  /*2d030*/  LOP3.LUT R3, R3, 0x7f, RZ, 0xc0, !PT ;  /* 0x0000007f03037812 */ /* 0x002fc600078ec0ff */
[----:B------:R1:W-:Y:S04]  /*2d040*/  STL [R1+0x634], R188 ;  /* 0x000634bc01007387 */ /* 0x0003e80000100800 */
[----:B------:R-:W4:Y:S04]  /*2d050*/  LDL.LU R185, [R1+0x67c] ;  /* 0x00067c0001b97983 */ /* 0x000f280000300800 */
[----:B------:R2:W-:Y:S01]  /*2d060*/  LDGSTS.E [R187+0x1c00c], desc[UR8][R190.64], P1 ;  /* 0x1c00c000bebb7fae */ /* 0x0005e20008921848 */
[----:B------:R-:W-:Y:S01]  /*2d070*/  ISETP.GE.AND P1, PT, R3, R179, PT ;  /* 0x000000b30300720c */ /* 0x000fe20003f26270 */
[----:B------:R-:W-:-:S02]  /*2d080*/  ULEA UR12, UR60, UR10, 0xf ;  /* 0x0000000a3c0c7291 */ /* 0x000fc4000f8e783f */
[----:B------:R-:W0:Y:S04]  /*2d090*/  LDGDEPBAR ;  /* 0x00000000000079af */ /* 0x000e280000000000 */
[----:B------:R-:W4:Y:S04]  /*2d0a0*/  LDL R191, [R1+0x83c] ;  /* 0x00083c0001bf7983 */ /* 0x000f280000100800 */
[----:B-1----:R-:W4:Y:S04]  /*2d0b0*/  LDL.LU R188, [R1+0x6bc] ;  /* 0x0006bc0001bc7983 */ /* 0x002f280000300800 */
[----:B------:R-:W4:Y:S04]  /*2d0c0*/  LDL.LU R3, [R1+0x6c0] ;  /* 0x0006c00001037983 */ /* 0x000f280000300800 */
[----:B------:R-:W4:Y:S04]  /*2d0d0*/  LDL.LU R189, [R1+0x6fc] ;  /* 0x0006fc0001bd7983 */ /* 0x000f280000300800 */
[----:B------:R-:W4:Y:S01]  /*2d0e0*/  LDL.LU R5, [R1+0x700] ;  /* 0x0007000001057983 */ /* 0x000f220000300800 */
[----:B------:R-:W-:-:S04]  /*2d0f0*/  SEL R179, RZ, 0x4, P1 ;  /* 0x00000004ffb37807 */ /* 0x000fc80000800000 */
[----:B------:R-:W-:-:S04]  /*2d100*/  SEL R179, R179, RZ, !P0 ;  /* 0x000000ffb3b37207 */ /* 0x000fc80004000000 */
[----:B------:R-:W-:Y:S02]  /*2d110*/  ISETP.NE.U32.AND P0, PT, R179, RZ, PT ;  /* 0x000000ffb300720c */ /* 0x000fe40003f05070 */
[----:B------:R-:W-:Y:S02]  /*2d120*/  MOV R179, UR12 ;  /* 0x0000000c00b37c02 */ /* 0x000fe40008000f00 */
[----:B------:R-:W-:Y:S02]  /*2d130*/  IADD3 R0, P1, R0, UR5, RZ ;  /* 0x0000000500007c10 */ /* 0x000fe4000ff3e0ff */
[----:B--2---:R-:W-:-:S03]  /*2d140*/  IADD3 R4, P2, R4, UR5, RZ ;  /* 0x0000000504047c10 */ /* 0x004fc6000ff5e0ff */
[----:B------:R1:W-:Y:S01]  /*2d150*/  STL [R1+0x640], R0 ;  /* 0x0006400001007387 */ /* 0x0003e20000100800 */
[----:B------:R-:W-:-:S03]  /*2d160*/  IMAD.MOV.U32 R190, RZ, RZ, R0 ;  /* 0x000000ffffbe7224 */ /* 0x000fc600078e0000 */
[----:B------:R-:W-:Y:S01]  /*2d170*/  STL [R1+0x680], R4 ;  /* 0x0006800401007387 */ /* 0x000fe20000100800 */
[----:B---3--:R-:W-:Y:S02]  /*2d180*/  IADD3.X R6, R6, UR7, RZ, P1, !PT ;  /* 0x0000000706067c10 */ /* 0x008fe40008ffe4ff */
[----:B----4-:R-:W-:-:S03]  /*2d190*/  IADD3.X R185, R185, UR7, RZ, P2, !PT ;  /* 0x00000007b9b97c10 */ /* 0x010fc600097fe4ff */
[----:B------:R2:W-:Y:S04]  /*2d1a0*/  STL [R1+0x63c], R6 ;  /* 0x00063c0601007387 */ /* 0x0005e80000100800 */
[----:B------:R3:W-:Y:S04]  /*2d1b0*/  STL [R1+0x67c], R185 ;  /* 0x00067cb901007387 */ /* 0x0007e80000100800 */
[----:B-1----:R-:W4:Y:S01]  /*2d1c0*/  LDL.LU R0, [R1+0x740] ;  /* 0x0007400001007983 */ /* 0x002f220000300800 */
[----:B------:R-:W-:Y:S01]  /*2d1d0*/  IADD3 R187, R191, 0x100000, R179 ;  /* 0x00100000bfbb7810 */ /* 0x000fe20007ffe0b3 */
[----:B------:R-:W-:-:S02]  /*2d1e0*/  IMAD.MOV.U32 R191, RZ, RZ, R6 ;  /* 0x000000ffffbf7224 */ /* 0x000fc400078e0006 */
[----:B--2---:R-:W2:Y:S04]  /*2d1f0*/  LDL.LU R6, [R1+0x780] ;  /* 0x0007800001067983 */ /* 0x004ea80000300800 */
[----:B------:R1:W-:Y:S01]  /*2d200*/  LDGSTS.E [R187+-0x60000], desc[UR8][R190.64], P0 ;  /* 0xa0000000bebb7fae */ /* 0x0003e20008121848 */
[----:B------:R-:W-:-:S04]  /*2d210*/  IADD3 R3, P1, R3, UR5, RZ ;  /* 0x0000000503037c10 */ /* 0x000fc8000ff3e0ff */
[----:B------:R-:W-:Y:S02]  /*2d220*/  IADD3.X R188, R188, UR7, RZ, P1, !PT ;  /* 0x00000007bcbc7c10 */ /* 0x000fe40008ffe4ff */
[----:B------:R-:W-:Y:S02]  /*2d230*/  IADD3 R5, P2, R5, UR5, RZ ;  /* 0x0000000505057c10 */ /* 0x000fe4000ff5e0ff */
[----:B-1----:R-:W-:Y:S01]  /*2d240*/  MOV R190, R4 ;  /* 0x0000000400be7202 */ /* 0x002fe20000000f00 */
[----:B------:R-:W-:Y:S01]  /*2d250*/  IMAD.MOV.U32 R191, RZ, RZ, R185 ;  /* 0x000000ffffbf7224 */ /* 0x000fe200078e00b9 */
[----:B------:R-:W2:Y:S01]  /*2d260*/  LDL.LU R4, [R1+0x73c] ;  /* 0x00073c0001047983 */ /* 0x000ea20000300800 */
[----:B------:R-:W-:-:S03]  /*2d270*/  IADD3.X R189, R189, UR7, RZ, P2, !PT ;  /* 0x00000007bdbd7c10 */ /* 0x000fc600097fe4ff */
[----:B---3--:R-:W3:Y:S04]  /*2d280*/  LDL.LU R185, [R1+0x77c] ;  /* 0x00077c0001b97983 */ /* 0x008ee80000300800 */
[----:B------:R1:W-:Y:S04]  /*2d290*/  LDGSTS.E [R187+-0x5fc00], desc[UR8][R190.64], P0 ;  /* 0xa0400000bebb7fae */ /* 0x0003e80008121848 */
[----:B------:R-:W-:Y:S04]  /*2d2a0*/  STL [R1+0x6c0], R3 ;  /* 0x0006c00301007387 */ /* 0x000fe80000100800 */
[----:B------:R1:W-:Y:S02]  /*2d2b0*/  STL [R1+0x6bc], R188 ;  /* 0x0006bcbc01007387 */ /* 0x0003e40000100800 */
[----:B-1----:R-:W-:Y:S01]  /*2d2c0*/  IMAD.MOV.U32 R190, RZ, RZ, R3 ;  /* 0x000000ffffbe7224 */ /* 0x002fe200078e0003 */
[----:B------:R-:W-:Y:S01]  /*2d2d0*/  MOV R191, R188 ;  /* 0x000000bc00bf7202 */ /* 0x000fe20000000f00 */
[----:B------:R-:W-:Y:S04]  /*2d2e0*/  STL [R1+0x700], R5 ;  /* 0x0007000501007387 */ /* 0x000fe80000100800 */
[----:B------:R-:W3:Y:S04]  /*2d2f0*/  LDL.LU R188, [R1+0x7c0] ;  /* 0x0007c00001bc7983 */ /* 0x000ee80000300800 */
[----:B------:R1:W-:Y:S04]  /*2d300*/  STL [R1+0x6fc], R189 ;  /* 0x0006fcbd01007387 */ /* 0x0003e80000100800 */
[----:B------:R1:W-:Y:S04]  /*2d310*/  LDGSTS.E [R187+-0x5f800], desc[UR8][R190.64], P0 ;  /* 0xa0800000bebb7fae */ /* 0x0003e80008121848 */
[----:B------:R-:W3:Y:S01]  /*2d320*/  LDL.LU R3, [R1+0x800] ;  /* 0x0008000001037983 */ /* 0x000ee20000300800 */
[----:B-1----:R-:W-:-:S03]  /*2d330*/  IMAD.MOV.U32 R191, RZ, RZ, R189 ;  /* 0x000000ffffbf7224 */ /* 0x002fc600078e00bd */
[----:B------:R-:W3:Y:S01]  /*2d340*/  LDL.LU R189, [R1+0x7bc] ;  /* 0x0007bc0001bd7983 */ /* 0x000ee20000300800 */
[----:B------:R-:W-:-:S03]  /*2d350*/  IMAD.MOV.U32 R190, RZ, RZ, R5 ;  /* 0x000000ffffbe7224 */ /* 0x000fc600078e0005 */
[----:B------:R-:W3:Y:S04]  /*2d360*/  LDL.LU R5, [R1+0x7fc] ;  /* 0x0007fc0001057983 */ /* 0x000ee80000300800 */
[----:B------:R1:W-:Y:S01]  /*2d370*/  LDGSTS.E [R187+-0x5f400], desc[UR8][R190.64], P0 ;  /* 0xa0c00000bebb7fae */ /* 0x0003e20008121848 */
[----:B----4-:R-:W-:-:S04]  /*2d380*/  IADD3 R0, P1, R0, UR5, RZ ;  /* 0x0000000500007c10 */ /* 0x010fc8000ff3e0ff */
[----:B-1----:R-:W-:Y:S02]  /*2d390*/  MOV R190, R0 ;  /* 0x0000000000be7202 */ /* 0x002fe40000000f00 */
[----:B--2---:R-:W-:Y:S01]  /*2d3a0*/  IADD3 R6, P2, R6, UR5, RZ ;  /* 0x0000000506067c10 */ /* 0x004fe2000ff5e0ff */
[----:B------:R1:W-:Y:S01]  /*2d3b0*/  STL [R1+0x740], R0 ;  /* 0x0007400001007387 */ /* 0x0003e20000100800 */
[----:B------:R-:W-:-:S05]  /*2d3c0*/  IADD3.X R4, R4, UR7, RZ, P1, !PT ;  /* 0x0000000704047c10 */ /* 0x000fca0008ffe4ff */
[----:B------:R-:W-:Y:S01]  /*2d3d0*/  IMAD.MOV.U32 R191, RZ, RZ, R4 ;  /* 0x000000ffffbf7224 */ /* 0x000fe200078e0004 */
[----:B---3--:R-:W-:-:S04]  /*2d3e0*/  IADD3.X R185, R185, UR7, RZ, P2, !PT ;  /* 0x00000007b9b97c10 */ /* 0x008fc800097fe4ff */
[----:B------:R2:W-:Y:S04]  /*2d3f0*/  LDGSTS.E [R187+-0x5f000], desc[UR8][R190.64], P0 ;  /* 0xa1000000bebb7fae */ /* 0x0005e80008121848 */
[----:B------:R3:W-:Y:S04]  /*2d400*/  STL [R1+0x73c], R4 ;  /* 0x00073c0401007387 */ /* 0x0007e80000100800 */
[----:B------:R4:W-:Y:S01]  /*2d410*/  STL [R1+0x780], R6 ;  /* 0x0007800601007387 */ /* 0x0009e20000100800 */
[----:B--2---:R-:W-:Y:S01]  /*2d420*/  IMAD.MOV.U32 R190, RZ, RZ, R6 ;  /* 0x000000ffffbe7224 */ /* 0x004fe200078e0006 */
[----:B------:R-:W-:-:S02]  /*2d430*/  MOV R191, R185 ;  /* 0x000000b900bf7202 */ /* 0x000fc40000000f00 */
[----:B-1----:R-:W2:Y:S01]  /*2d440*/  LDL.LU R0, [R1+0x648] ;  /* 0x0006480001007983 */ /* 0x002ea20000300800 */
[----:B------:R-:W-:-:S03]  /*2d450*/  IADD3 R188, P1, R188, UR5, RZ ;  /* 0x00000005bcbc7c10 */ /* 0x000fc6000ff3e0ff */
[----:B------:R1:W-:Y:S04]  /*2d460*/  LDGSTS.E [R187+-0x5ec00], desc[UR8][R190.64], P0 ;  /* 0xa1400000bebb7fae */ /* 0x0003e80008121848 */
[----:B------:R4:W-:Y:S04]  /*2d470*/  STL [R1+0x77c], R185 ;  /* 0x00077cb901007387 */ /* 0x0009e80000100800 */
[----:B---3--:R-:W3:Y:S01]  /*2d480*/  LDL.LU R4, [R1+0x688] ;  /* 0x0006880001047983 */ /* 0x008ee20000300800 */
[----:B------:R-:W-:Y:S01]  /*2d490*/  IADD3 R3, P2, R3, UR5, RZ ;  /* 0x0000000503037c10 */ /* 0x000fe2000ff5e0ff */
[----:B-1----:R-:W-:-:S02]  /*2d4a0*/  IMAD.MOV.U32 R190, RZ, RZ, R188 ;  /* 0x000000ffffbe7224 */ /* 0x002fc400078e00bc */
[----:B----4-:R-:W4:Y:S04]  /*2d4b0*/  LDL.LU R6, [R1+0x644] ;  /* 0x0006440001067983 */ /* 0x010f280000300800 */
[----:B------:R-:W4:Y:S01]  /*2d4c0*/  LDL.LU R185, [R1+0x684] ;  /* 0x0006840001b97983 */ /* 0x000f220000300800 */
[----:B------:R-:W-:-:S03]  /*2d4d0*/  IADD3.X R189, R189, UR7, RZ, P1, !PT ;  /* 0x00000007bdbd7c10 */ /* 0x000fc60008ffe4ff */
[----:B------:R1:W-:Y:S01]  /*2d4e0*/  STL [R1+0x7c0], R188 ;  /* 0x0007c0bc01007387 */ /* 0x0003e20000100800 */
[----:B------:R-:W-:Y:S01]  /*2d4f0*/  IADD3.X R5, R5, UR7, RZ, P2, !PT ;  /* 0x0000000705057c10 */ /* 0x000fe200097fe4ff */
[----:B------:R-:W-:Y:S02]  /*2d500*/  IMAD.MOV.U32 R191, RZ, RZ, R189 ;  /* 0x000000ffffbf7224 */ /* 0x000fe400078e00bd */
[----:B------:R-:W-:Y:S04]  /*2d510*/  STL [R1+0x7bc], R189 ;  /* 0x0007bcbd01007387 */ /* 0x000fe80000100800 */
[----:B------:R1:W-:Y:S04]  /*2d520*/  LDGSTS.E [R187+-0x5e800], desc[UR8][R190.64], P0 ;  /* 0xa1800000bebb7fae */ /* 0x0003e80008121848 */
[----:B------:R1:W-:Y:S04]  /*2d530*/  STL [R1+0x800], R3 ;  /* 0x0008000301007387 */ /* 0x0003e80000100800 */
[----:B------:R1:W-:Y:S02]  /*2d540*/  STL [R1+0x7fc], R5 ;  /* 0x0007fc0501007387 */ /* 0x0003e40000100800 */
[----:B-1----:R-:W-:Y:S01]  /*2d550*/  MOV R190, R3 ;  /* 0x0000000300be7202 */ /* 0x002fe20000000f00 */
[----:B------:R-:W-:Y:S01]  /*2d560*/  IMAD.MOV.U32 R191, RZ, RZ, R5 ;  /* 0x000000ffffbf7224 */ /* 0x000fe200078e0005 */
[----:B------:R-:W4:Y:S04]  /*2d570*/  LDL.LU R188, [R1+0x6c4] ;  /* 0x0006c40001bc7983 */ /* 0x000f280000300800 */
[----:B------:R-:W4:Y:S04]  /*2d580*/  LDL.LU R3, [R1+0x6c8] ;  /* 0x0006c80001037983 */ /* 0x000f280000300800 */
[----:B------:R-:W4:Y:S04]  /*2d590*/  LDL.LU R189, [R1+0x704] ;  /* 0x0007040001bd7983 */ /* 0x000f280000300800 */
[----:B------:R-:W4:Y:S04]  /*2d5a0*/  LDL.LU R5, [R1+0x708] ;  /* 0x0007080001057983 */ /* 0x000f280000300800 */
[----:B------:R1:W-:Y:S04]  /*2d5b0*/  LDGSTS.E [R187+-0x5e400], desc[UR8][R190.64], P0 ;  /* 0xa1c00000bebb7fae */ /* 0x0003e80008121848 */
[----:B------:R-:W4:Y:S01]  /*2d5c0*/  LDL R191, [R1+0xc34] ;  /* 0x000c340001bf7983 */ /* 0x000f220000100800 */
[----:B--2---:R-:W-:-:S05]  /*2d5d0*/  IADD3 R0, P1, R0, UR5, RZ ;  /* 0x0000000500007c10 */ /* 0x004fca000ff3e0ff */
[----:B------:R2:W-:Y:S01]  /*2d5e0*/  STL [R1+0x648], R0 ;  /* 0x0006480001007387 */ /* 0x0005e20000100800 */
[----:B---3--:R-:W-:Y:S02]  /*2d5f0*/  IADD3 R4, P2, R4, UR5, RZ ;  /* 0x0000000504047c10 */ /* 0x008fe4000ff5e0ff */
[----:B----4-:R-:W-:Y:S01]  /*2d600*/  IADD3.X R6, R6, UR7, RZ, P1, !PT ;  /* 0x0000000706067c10 */ /* 0x010fe20008ffe4ff */
[----:B-1----:R-:W-:Y:S01]  /*2d610*/  IMAD.MOV.U32 R190, RZ, RZ, R0 ;  /* 0x000000ffffbe7224 */ /* 0x002fe200078e0000 */
[----:B------:R-:W-:-:S03]  /*2d620*/  IADD3.X R185, R185, UR7, RZ, P2, !PT ;  /* 0x00000007b9b97c10 */ /* 0x000fc600097fe4ff */
[----:B------:R1:W-:Y:S04]  /*2d630*/  STL [R1+0x644], R6 ;  /* 0x0006440601007387 */ /* 0x0003e80000100800 */
[----:B------:R3:W-:Y:S04]  /*2d640*/  STL [R1+0x688], R4 ;  /* 0x0006880401007387 */ /* 0x0007e80000100800 */
[----:B------:R4:W-:Y:S04]  /*2d650*/  STL [R1+0x684], R185 ;  /* 0x000684b901007387 */ /* 0x0009e80000100800 */
[----:B--2---:R-:W2:Y:S01]  /*2d660*/  LDL.LU R0, [R1+0x748] ;  /* 0x0007480001007983 */ /* 0x004ea20000300800 */
[----:B------:R-:W-:-:S04]  /*2d670*/  IADD3 R3, P1, R3, UR5, RZ ;  /* 0x0000000503037c10 */ /* 0x000fc8000ff3e0ff */
[----:B------:R-:W-:Y:S02]  /*2d680*/  IADD3.X R188, R188, UR7, RZ, P1, !PT ;  /* 0x00000007bcbc7c10 */ /* 0x000fe40008ffe4ff */
[----:B------:R-:W-:Y:S02]  /*2d690*/  IADD3 R5, P2, R5, UR5, RZ ;  /* 0x0000000505057c10 */ /* 0x000fe4000ff5e0ff */
[----:B------:R-:W-:Y:S02]  /*2d6a0*/  IADD3 R187, R191, 0x100000, R179 ;  /* 0x00100000bfbb7810 */ /* 0x000fe40007ffe0b3 */
[----:B------:R-:W-:Y:S02]  /*2d6b0*/  MOV R191, R6 ;  /* 0x0000000600bf7202 */ /* 0x000fe40000000f00 */
[----:B-1----:R-:W2:Y:S04]  /*2d6c0*/  LDL.LU R6, [R1+0x788] ;  /* 0x0007880001067983 */ /* 0x002ea80000300800 */
[----:B------:R1:W-:Y:S01]  /*2d6d0*/  LDGSTS.E [R187+-0x5ff80], desc[UR8][R190.64], P0 ;  /* 0xa0080000bebb7fae */ /* 0x0003e20008121848 */
[----:B------:R-:W-:Y:S01]  /*2d6e0*/  IADD3.X R189, R189, UR7, RZ, P2, !PT ;  /* 0x00000007bdbd7c10 */ /* 0x000fe200097fe4ff */
[----:B-1----:R-:W-:-:S02]  /*2d6f0*/  IMAD.MOV.U32 R190, RZ, RZ, R4 ;  /* 0x000000ffffbe7224 */ /* 0x002fc400078e0004 */
[----:B------:R-:W-:Y:S01]  /*2d700*/  IMAD.MOV.U32 R191, RZ, RZ, R185 ;  /* 0x000000ffffbf7224 */ /* 0x000fe200078e00b9 */
[----:B---3--:R-:W3:Y:S04]  /*2d710*/  LDL.LU R4, [R1+0x744] ;  /* 0x0007440001047983 */ /* 0x008ee80000300800 */
[----:B----4-:R-:W4:Y:S04]  /*2d720*/  LDL.LU R185, [R1+0x784] ;  /* 0x0007840001b97983 */ /* 0x010f280000300800 */
[----:B------:R1:W-:Y:S04]  /*2d730*/  LDGSTS.E [R187+-0x5fb80], desc[UR8][R190.64], P0 ;  /* 0xa0480000bebb7fae */ /* 0x0003e80008121848 */
[----:B------:R-:W-:Y:S04]  /*2d740*/  STL [R1+0x6c8], R3 ;  /* 0x0006c80301007387 */ /* 0x000fe80000100800 */
[----:B------:R1:W-:Y:S02]  /*2d750*/  STL [R1+0x6c4], R188 ;  /* 0x0006c4bc01007387 */ /* 0x0003e40000100800 */
[----:B-1----:R-:W-:Y:S01]  /*2d760*/  MOV R190, R3 ;  /* 0x0000000300be7202 */ /* 0x002fe20000000f00 */
[----:B------:R-:W-:Y:S01]  /*2d770*/  IMAD.MOV.U32 R191, RZ, RZ, R188 ;  /* 0x000000ffffbf7224 */ /* 0x000fe200078e00bc */
[----:B------:R-:W-:Y:S04]  /*2d780*/  STL [R1+0x708], R5 ;  /* 0x0007080501007387 */ /* 0x000fe80000100800 */
[----:B------:R-:W4:Y:S04]  /*2d790*/  LDL.LU R188, [R1+0x7c8] ;  /* 0x0007c80001bc7983 */ /* 0x000f280000300800 */
[----:B------:R1:W-:Y:S04]  /*2d7a0*/  STL [R1+0x704], R189 ;  /* 0x000704bd01007387 */ /* 0x0003e80000100800 */
[----:B------:R1:W-:Y:S04]  /*2d7b0*/  LDGSTS.E [R187+-0x5f780], desc[UR8][R190.64], P0 ;  /* 0xa0880000bebb7fae */ /* 0x0003e80008121848 */
[----:B------:R-:W4:Y:S01]  /*2d7c0*/  LDL.LU R3, [R1+0x808] ;  /* 0x0008080001037983 */ /* 0x000f220000300800 */
[----:B-1----:R-:W-:-:S03]  /*2d7d0*/  MOV R191, R189 ;  /* 0x000000bd00bf7202 */ /* 0x002fc60000000f00 */
[----:B------:R-:W4:Y:S01]  /*2d7e0*/  LDL.LU R189, [R1+0x7c4] ;  /* 0x0007c40001bd7983 */ /* 0x000f220000300800 */
[----:B------:R-:W-:-:S03]  /*2d7f0*/  IMAD.MOV.U32 R190, RZ, RZ, R5 ;  /* 0x000000ffffbe7224 */ /* 0x000fc600078e0005 */
[----:B------:R-:W4:Y:S04]  /*2d800*/  LDL.LU R5, [R1+0x804] ;  /* 0x0008040001057983 */ /* 0x000f280000300800 */
[----:B------:R1:W-:Y:S01]  /*2d810*/  LDGSTS.E [R187+-0x5f380], desc[UR8][R190.64], P0 ;  /* 0xa0c80000bebb7fae */ /* 0x0003e20008121848 */
[----:B--2---:R-:W-:-:S05]  /*2d820*/  IADD3 R0, P1, R0, UR5, RZ ;  /* 0x0000000500007c10 */ /* 0x004fca000ff3e0ff */
[----:B-1----:R-:W-:Y:S01]  /*2d830*/  IMAD.MOV.U32 R190, RZ, RZ, R0 ;  /* 0x000000ffffbe7224 */ /* 0x002fe200078e0000 */
[----:B------:R1:W-:Y:S01]  /*2d840*/  STL [R1+0x748], R0 ;  /* 0x0007480001007387 */ /* 0x0003e20000100800 */
[----:B------:R-:W-:Y:S02]  /*2d850*/  IADD3 R6, P2, R6, UR5, RZ ;  /* 0x0000000506067c10 */ /* 0x000fe4000ff5e0ff */
[----:B---3--:R-:W-:Y:S02]  /*2d860*/  IADD3.X R4, R4, UR7, RZ, P1, !PT ;  /* 0x0000000704047c10 */ /* 0x008fe40008ffe4ff */
[----:B----4-:R-:W-:-:S03]  /*2d870*/  IADD3.X R185, R185, UR7, RZ, P2, !PT ;  /* 0x00000007b9b97c10 */ /* 0x010fc600097fe4ff */
[----:B------:R-:W-:Y:S01]  /*2d880*/  IMAD.MOV.U32 R191, RZ, RZ, R4 ;  /* 0x000000ffffbf7224 */ /* 0x000fe200078e0004 */
[----:B------:R2:W-:Y:S04]  /*2d890*/  STL [R1+0x744], R4 ;  /* 0x0007440401007387 */ /* 0x0005e80000100800 */
[----:B------:R3:W-:Y:S04]  /*2d8a0*/  LDGSTS.E [R187+-0x5ef80], desc[UR8][R190.64], P0 ;  /* 0xa1080000bebb7fae */ /* 0x0007e80008121848 */
[----:B------:R4:W-:Y:S04]  /*2d8b0*/  STL [R1+0x788], R6 ;  /* 0x0007880601007387 */ /* 0x0009e80000100800 */
[----:B-1----:R-:W4:Y:S01]  /*2d8c0*/  LDL.LU R0, [R1+0x650] ;  /* 0x0006500001007983 */ /* 0x002f220000300800 */
[----:B---3--:R-:W-:Y:S01]  /*2d8d0*/  MOV R190, R6 ;  /* 0x0000000600be7202 */ /* 0x008fe20000000f00 */
[----:B------:R-:W-:Y:S01]  /*2d8e0*/  IMAD.MOV.U32 R191, RZ, RZ, R185 ;  /* 0x000000ffffbf7224 */ /* 0x000fe200078e00b9 */
[----:B------:R-:W-:Y:S01]  /*2d8f0*/  IADD3 R188, P1, R188, UR5, RZ ;  /* 0x00000005bcbc7c10 */ /* 0x000fe2000ff3e0ff */
[----:B------:R1:W-:Y:S04]  /*2d900*/  STL [R1+0x784], R185 ;  /* 0x000784b901007387 */ /* 0x0003e80000100800 */
[----:B------:R3:W-:Y:S04]  /*2d910*/  LDGSTS.E [R187+-0x5eb80], desc[UR8][R190.64], P0 ;  /* 0xa1480000bebb7fae */ /* 0x0007e80008121848 */
[----:B--2---:R-:W2:Y:S01]  /*2d920*/  LDL.LU R4, [R1+0x690] ;  /* 0x0006900001047983 */ /* 0x004ea20000300800 */
[----:B------:R-:W-:-:S03]  /*2d930*/  IADD3 R3, P2, R3, UR5, RZ ;  /* 0x0000000503037c10 */ /* 0x000fc6000ff5e0ff */
[----:B----4-:R-:W4:Y:S01]  /*2d940*/  LDL.LU R6, [R1+0x64c] ;  /* 0x00064c0001067983 */ /* 0x010f220000300800 */
[----:B---3--:R-:W-:-:S03]  /*2d950*/  IMAD.MOV.U32 R190, RZ, RZ, R188 ;  /* 0x000000ffffbe7224 */ /* 0x008fc600078e00bc */
[----:B-1----:R-:W3:Y:S01]  /*2d960*/  LDL.LU R185, [R1+0x68c] ;  /* 0x00068c0001b97983 */ /* 0x002ee20000300800 */
[----:B------:R-:W-:-:S04]  /*2d970*/  IADD3.X R189, R189, UR7, RZ, P1, !PT ;  /* 0x00000007bdbd7c10 */ /* 0x000fc80008ffe4ff */
[----:B------:R-:W-:Y:S02]  /*2d980*/  MOV R191, R189 ;  /* 0x000000bd00bf7202 */ /* 0x000fe40000000f00 */
[----:B------:R-:W-:Y:S01]  /*2d990*/  IADD3.X R5, R5, UR7, RZ, P2, !PT ;  /* 0x0000000705057c10 */ /* 0x000fe200097fe4ff */
[----:B------:R1:W-:Y:S04]  /*2d9a0*/  STL [R1+0x7c8], R188 ;  /* 0x0007c8bc01007387 */ /* 0x0003e80000100800 */
[----:B------:R-:W-:Y:S04]  /*2d9b0*/  STL [R1+0x7c4], R189 ;  /* 0x0007c4bd01007387 */ /* 0x000fe80000100800 */
[----:B------:R1:W-:Y:S04]  /*2d9c0*/  LDGSTS.E [R187+-0x5e780], desc[UR8][R190.64], P0 ;  /* 0xa1880000bebb7fae */ /* 0x0003e80008121848 */
[----:B------:R1:W-:Y:S04]  /*2d9d0*/  STL [R1+0x808], R3 ;  /* 0x0008080301007387 */ /* 0x0003e80000100800 */
[----:B------:R1:W-:Y:S02]  /*2d9e0*/  STL [R1+0x804], R5 ;  /* 0x0008040501007387 */ /* 0x0003e40000100800 */
[----:B-1----:R-:W-:-:S02]  /*2d9f0*/  IMAD.MOV.U32 R190, RZ, RZ, R3 ;  /* 0x000000ffffbe7224 */ /* 0x002fc400078e0003 */
[----:B------:R-:W3:Y:S01]  /*2da00*/  LDL.LU R188, [R1+0x6cc] ;  /* 0x0006cc0001bc7983 */ /* 0x000ee20000300800 */
[----:B------:R-:W-:-:S03]  /*2da10*/  IMAD.MOV.U32 R191, RZ, RZ, R5 ;  /* 0x000000ffffbf7224 */ /* 0x000fc600078e0005 */
[----:B------:R-:W3:Y:S04]  /*2da20*/  LDL.LU R3, [R1+0x6d0] ;  /* 0x0006d00001037983 */ /* 0x000ee80000300800 */
[----:B------:R-:W3:Y:S04]  /*2da30*/  LDL.LU R189, [R1+0x70c] ;  /* 0x00070c0001bd7983 */ /* 0x000ee80000300800 */
[----:B------:R-:W3:Y:S04]  /*2da40*/  LDL.LU R5, [R1+0x710] ;  /* 0x0007100001057983 */ /* 0x000ee80000300800 */
[----:B------:R1:W-:Y:S04]  /*2da50*/  LDGSTS.E [R187+-0x5e380], desc[UR8][R190.64], P0 ;  /* 0xa1c80000bebb7fae */ /* 0x0003e80008121848 */
[----:B------:R-:W3:Y:S01]  /*2da60*/  LDL R191, [R1+0xc30] ;  /* 0x000c300001bf7983 */ /* 0x000ee20000100800 */
[----:B------:R-:W-:-:S04]  /*2da70*/  IADD3 R0, P1, R0, UR5, RZ ;  /* 0x0000000500007c10 */ /* 0x000fc8000ff3e0ff */
[----:B-1----:R-:W-:Y:S01]  /*2da80*/  MOV R190, R0 ;  /* 0x0000000000be7202 */ /* 0x002fe20000000f00 */
[----:B------:R1:W-:Y:S01]  /*2da90*/  STL [R1+0x650], R0 ;  /* 0x0006500001007387 */ /* 0x0003e20000100800 */
[----:B--2---:R-:W-:Y:S02]  /*2daa0*/  IADD3 R4, P2, R4, UR5, RZ ;  /* 0x0000000504047c10 */ /* 0x004fe4000ff5e0ff */
[----:B----4-:R-:W-:Y:S02]  /*2dab0*/  IADD3.X R6, R6, UR7, RZ, P1, !PT ;  /* 0x0000000706067c10 */ /* 0x010fe40008ffe4ff */
[----:B---3--:R-:W-:-:S03]  /*2dac0*/  IADD3.X R185, R185, UR7, RZ, P2, !PT ;  /* 0x00000007b9b97c10 */ /* 0x008fc600097fe4ff */
[----:B------:R2:W-:Y:S04]  /*2dad0*/  STL [R1+0x64c], R6 ;  /* 0x00064c0601007387 */ /* 0x0005e80000100800 */
[----:B------:R3:W-:Y:S04]  /*2dae0*/  STL [R1+0x690], R4 ;  /* 0x0006900401007387 */ /* 0x0007e80000100800 */
[----:B------:R4:W-:Y:S04]  /*2daf0*/  STL [R1+0x68c], R185 ;  /* 0x00068cb901007387 */ /* 0x0009e80000100800 */
[----:B-1----:R-:W4:Y:S01]  /*2db00*/  LDL.LU R0, [R1+0x750] ;  /* 0x0007500001007983 */ /* 0x002f220000300800 */
[----:B------:R-:W-:-:S04]  /*2db10*/  IADD3 R3, P1, R3, UR5, RZ ;  /* 0x0000000503037c10 */ /* 0x000fc8000ff3e0ff */
[----:B------:R-:W-:Y:S02]  /*2db20*/  IADD3.X R188, R188, UR7, RZ, P1, !PT ;  /* 0x00000007bcbc7c10 */ /* 0x000fe40008ffe4ff */
[----:B------:R-:W-:Y:S02]  /*2db30*/  IADD3 R5, P2, R5, UR5, RZ ;  /* 0x0000000505057c10 */ /* 0x000fe4000ff5e0ff */
[----:B------:R-:W-:Y:S01]  /*2db40*/  IADD3 R187, R191, 0x100000, R179 ;  /* 0x00100000bfbb7810 */ /* 0x000fe20007ffe0b3 */
[----:B------:R-:W-:Y:S02]  /*2db50*/  IMAD.MOV.U32 R191, RZ, RZ, R6 ;  /* 0x000000ffffbf7224 */ /* 0x000fe400078e0006 */
[----:B--2---:R-:W2:Y:S04]  /*2db60*/  LDL.LU R6, [R1+0x790] ;  /* 0x0007900001067983 */ /* 0x004ea80000300800 */
[----:B------:R1:W-:Y:S01]  /*2db70*/  LDGSTS.E [R187+-0x5ff00], desc[UR8][R190.64], P0 ;  /* 0xa0100000bebb7fae */ /* 0x0003e20008121848 */
[----:B------:R-:W-:Y:S01]  /*2db80*/  IADD3.X R189, R189, UR7, RZ, P2, !PT ;  /* 0x00000007bdbd7c10 */ /* 0x000fe200097fe4ff */
[----:B-1----:R-:W-:Y:S01]  /*2db90*/  IMAD.MOV.U32 R190, RZ, RZ, R4 ;  /* 0x000000ffffbe7224 */ /* 0x002fe200078e0004 */
[----:B------:R-:W-:Y:S01]  /*2dba0*/  MOV R191, R185 ;  /* 0x000000b900bf7202 */ /* 0x000fe20000000f00 */
[----:B---3--:R-:W3:Y:S04]  /*2dbb0*/  LDL.LU R4, [R1+0x74c] ;  /* 0x00074c0001047983 */ /* 0x008ee80000300800 */
[----:B----4-:R-:W4:Y:S04]  /*2dbc0*/  LDL.LU R185, [R1+0x78c] ;  /* 0x00078c0001b97983 */ /* 0x010f280000300800 */
[----:B------:R1:W-:Y:S04]  /*2dbd0*/  LDGSTS.E [R187+-0x5fb00], desc[UR8][R190.64], P0 ;  /* 0xa0500000bebb7fae */ /* 0x0003e80008121848 */
[----:B------:R-:W-:Y:S04]  /*2dbe0*/  STL [R1+0x6d0], R3 ;  /* 0x0006d00301007387 */ /* 0x000fe80000100800 */
[----:B------:R1:W-:Y:S02]  /*2dbf0*/  STL [R1+0x6cc], R188 ;  /* 0x0006ccbc01007387 */ /* 0x0003e40000100800 */
[----:B-1----:R-:W-:-:S02]  /*2dc00*/  IMAD.MOV.U32 R190, RZ, RZ, R3 ;  /* 0x000000ffffbe7224 */ /* 0x002fc400078e0003 */
[----:B------:R-:W-:Y:S01]  /*2dc10*/  IMAD.MOV.U32 R191, RZ, RZ, R188 ;  /* 0x000000ffffbf7224 */ /* 0x000fe200078e00bc */
[----:B------:R-:W-:Y:S04]  /*2dc20*/  STL [R1+0x710], R5 ;  /* 0x0007100501007387 */ /* 0x000fe80000100800 */
[----:B------:R-:W4:Y:S04]  /*2dc30*/  LDL.LU R188, [R1+0x7d0] ;  /* 0x0007d00001bc7983 */ /* 0x000f280000300800 */
[----:B------:R1:W-:Y:S04]  /*2dc40*/  STL [R1+0x70c], R189 ;  /* 0x00070cbd01007387 */ /* 0x0003e80000100800 */
[----:B------:R1:W-:Y:S04]  /*2dc50*/  LDGSTS.E [R187+-0x5f700], desc[UR8][R190.64], P0 ;  /* 0xa0900000bebb7fae */ /* 0x0003e80008121848 */
[----:B------:R-:W4:Y:S01]  /*2dc60*/  LDL.LU R3, [R1+0x810] ;  /* 0x0008100001037983 */ /* 0x000f220000300800 */
[----:B-1----:R-:W-:-:S03]  /*2dc70*/  IMAD.MOV.U32 R191, RZ, RZ, R189 ;  /* 0x000000ffffbf7224 */ /* 0x002fc600078e00bd */
[----:B------:R-:W4:Y:S01]  /*2dc80*/  LDL.LU R189, [R1+0x7cc] ;  /* 0x0007cc0001bd7983 */ /* 0x000f220000300800 */
[----:B------:R-:W-:-:S03]  /*2dc90*/  MOV R190, R5 ;  /* 0x0000000500be7202 */ /* 0x000fc60000000f00 */
[----:B------:R-:W4:Y:S04]  /*2dca0*/  LDL.LU R5, [R1+0x80c] ;  /* 0x00080c0001057983 */ /* 0x000f280000300800 */
[----:B------:R1:W-:Y:S01]  /*2dcb0*/  LDGSTS.E [R187+-0x5f300], desc[UR8][R190.64], P0 ;  /* 0xa0d00000bebb7fae */ /* 0x0003e20008121848 */
[----:B------:R-:W-:-:S05]  /*2dcc0*/  IADD3 R0, P1, R0, UR5, RZ ;  /* 0x0000000500007c10 */ /* 0x000fca000ff3e0ff */
[----:B-1----:R-:W-:Y:S01]  /*2dcd0*/  IMAD.MOV.U32 R190, RZ, RZ, R0 ;  /* 0x000000ffffbe7224 */ /* 0x002fe200078e0000 */
[----:B------:R1:W-:Y:S01]  /*2dce0*/  STL [R1+0x750], R0 ;  /* 0x0007500001007387 */ /* 0x0003e20000100800 */
[----:B--2---:R-:W-:Y:S02]  /*2dcf0*/  IADD3 R6, P2, R6, UR5, RZ ;  /* 0x0000000506067c10 */ /* 0x004fe4000ff5e0ff */
[----:B---3--:R-:W-:-:S04]  /*2dd00*/  IADD3.X R4, R4, UR7, RZ, P1, !PT ;  /* 0x0000000704047c10 */ /* 0x008fc80008ffe4ff */
[----:B------:R-:W-:Y:S02]  /*2dd10*/  MOV R191, R4 ;  /* 0x0000000400bf7202 */ /* 0x000fe40000000f00 */
[----:B----4-:R-:W-:-:S03]  /*2dd20*/  IADD3.X R185, R185, UR7, RZ, P2, !PT ;  /* 0x00000007b9b97c10 */ /* 0x010fc600097fe4ff */
[----:B------:R2:W-:Y:S04]  /*2dd30*/  LDGSTS.E [R187+-0x5ef00], desc[UR8][R190.64], P0 ;  /* 0xa1100000bebb7fae */ /* 0x0005e80008121848 */
[----:B------:R3:W-:Y:S04]  /*2dd40*/  STL [R1+0x74c], R4 ;  /* 0x00074c0401007387 */ /* 0x0007e80000100800 */
[----:B------:R4:W-:Y:S01]  /*2dd50*/  STL [R1+0x790], R6 ;  /* 0x0007900601007387 */ /* 0x0009e20000100800 */
[----:B--2---:R-:W-:-:S03]  /*2dd60*/  IMAD.MOV.U32 R190, RZ, RZ, R6 ;  /* 0x000000ffffbe7224 */ /* 0x004fc600078e0006 */
[----:B-1----:R-:W2:Y:S01]  /*2dd70*/  LDL.LU R0, [R1+0x658] ;  /* 0x0006580001007983 */ /* 0x002ea20000300800 */
[----:B------:R-:W-:Y:S01]  /*2dd80*/  IMAD.MOV.U32 R191, RZ, RZ, R185 ;  /* 0x000000ffffbf7224 */ /* 0x000fe200078e00b9 */
[----:B------:R-:W-:-:S04]  /*2dd90*/  IADD3 R188, P1, R188, UR5, RZ ;  /* 0x00000005bcbc7c10 */ /* 0x000fc8000ff3e0ff */
[----:B------:R1:W-:Y:S04]  /*2dda0*/  LDGSTS.E [R187+-0x5eb00], desc[UR8][R190.64], P0 ;  /* 0xa1500000bebb7fae */ /* 0x0003e80008121848 */
[----:B------:R1:W-:Y:S04]  /*2ddb0*/  STL [R1+0x78c], R185 ;  /* 0x00078cb901007387 */ /* 0x0003e80000100800 */
[----:B---3--:R-:W3:Y:S01]  /*2ddc0*/  LDL.LU R4, [R1+0x698] ;  /* 0x0006980001047983 */ /* 0x008ee20000300800 */
[----:B------:R-:W-:-:S03]  /*2ddd0*/  IADD3 R3, P2, R3, UR5, RZ ;  /* 0x0000000503037c10 */ /* 0x000fc6000ff5e0ff */
[----:B----4-:R-:W4:Y:S01]  /*2dde0*/  LDL.LU R6, [R1+0x654] ;  /* 0x0006540001067983 */ /* 0x010f220000300800 */
[----:B-1----:R-:W-:-:S03]  /*2ddf0*/  MOV R190, R188 ;  /* 0x000000bc00be7202 */ /* 0x002fc60000000f00 */
[----:B------:R-:W4:Y:S01]  /*2de00*/  LDL.LU R185, [R1+0x694] ;  /* 0x0006940001b97983 */ /* 0x000f220000300800 */
[----:B------:R-:W-:-:S03]  /*2de10*/  IADD3.X R189, R189, UR7, RZ, P1, !PT ;  /* 0x00000007bdbd7c10 */ /* 0x000fc60008ffe4ff */
[----:B------:R1:W-:Y:S02]  /*2de20*/  STL [R1+0x7d0], R188 ;  /* 0x0007d0bc01007387 */ /* 0x0003e40000100800 */
[----:B------:R-:W-:Y:S01]  /*2de30*/  IMAD.MOV.U32 R191, RZ, RZ, R189 ;  /* 0x000000ffffbf7224 */ /* 0x000fe200078e00bd */
[----:B------:R-:W-:Y:S01]  /*2de40*/  IADD3.X R5, R5, UR7, RZ, P2, !PT ;  /* 0x0000000705057c10 */ /* 0x000fe200097fe4ff */
[----:B------:R-:W-:Y:S04]  /*2de50*/  STL [R1+0x7cc], R189 ;  /* 0x0007ccbd01007387 */ /* 0x000fe80000100800 */
[----:B------:R1:W-:Y:S04]  /*2de60*/  LDGSTS.E [R187+-0x5e700], desc[UR8][R190.64], P0 ;  /* 0xa1900000bebb7fae */ /* 0x0003e80008121848 */
[----:B------:R1:W-:Y:S04]  /*2de70*/  STL [R1+0x810], R3 ;  /* 0x0008100301007387 */ /* 0x0003e80000100800 */
[----:B------:R1:W-:Y:S02]  /*2de80*/  STL [R1+0x80c], R5 ;  /* 0x00080c0501007387 */ /* 0x0003e40000100800 */
[----:B-1----:R-:W-:Y:S01]  /*2de90*/  IMAD.MOV.U32 R190, RZ, RZ, R3 ;  /* 0x000000ffffbe7224 */ /* 0x002fe200078e0003 */
[----:B------:R-:W-:Y:S01]  /*2dea0*/  MOV R191, R5 ;  /* 0x0000000500bf7202 */ /* 0x000fe20000000f00 */
        /* <DEDUP_REMOVED lines=8> */
[----:B-1----:R-:W-:Y:S01]  /*2df30*/  IMAD.MOV.U32 R190, RZ, RZ, R0 ;  /* 0x000000ffffbe7224 */ /* 0x002fe200078e0000 */
[----:B---3--:R-:W-:Y:S02]  /*2df40*/  IADD3 R4, P2, R4, UR5, RZ ;  /* 0x0000000504047c10 */ /* 0x008fe4000ff5e0ff */
[----:B----4-:R-:W-:Y:S02]  /*2df50*/  IADD3.X R6, R6, UR7, RZ, P1, !PT ;  /* 0x0000000706067c10 */ /* 0x010fe40008ffe4ff */
        /* <DEDUP_REMOVED lines=8> */
[----:B------:R-:W-:Y:S01]  /*2dfe0*/  IADD3 R187, R191, 0x100000, R179 ;  /* 0x00100000bfbb7810 */ /* 0x000fe20007ffe0b3 */
[----:B------:R-:W-:Y:S02]  /*2dff0*/  IMAD.MOV.U32 R191, RZ, RZ, R6 ;  /* 0x000000ffffbf7224 */ /* 0x000fe400078e0006 */
[----:B-1----:R-:W2:Y:S04]  /*2e000*/  LDL.LU R6, [R1+0x798] ;  /* 0x0007980001067983 */ /* 0x002ea80000300800 */
[----:B------:R1:W-:Y:S01]  /*2e010*/  LDGSTS.E [R187+-0x5fe80], desc[UR8][R190.64], P0 ;  /* 0xa0180000bebb7fae */ /* 0x0003e20008121848 */
[----:B------:R-:W-:-:S02]  /*2e020*/  IADD3.X R189, R189, UR7, RZ, P2, !PT ;  /* 0x00000007bdbd7c10 */ /* 0x000fc400097fe4ff */
[----:B-1----:R-:W-:Y:S01]  /*2e030*/  MOV R190, R4 ;  /* 0x0000000400be7202 */ /* 0x002fe20000000f00 */
[----:B------:R-:W-:Y:S01]  /*2e040*/  IMAD.MOV.U32 R191, RZ, RZ, R185 ;  /* 0x000000ffffbf7224 */ /* 0x000fe200078e00b9 */
[----:B---3--:R-:W3:Y:S04]  /*2e050*/  LDL.LU R4, [R1+0x754] ;  /* 0x0007540001047983 */ /* 0x008ee80000300800 */
[----:B----4-:R-:W4:Y:S04]  /*2e060*/  LDL.LU R185, [R1+0x794] ;  /* 0x0007940001b97983 */ /* 0x010f280000300800 */
[----:B------:R1:W-:Y:S04]  /*2e070*/  LDGSTS.E [R187+-0x5fa80], desc[UR8][R190.64], P0 ;  /* 0xa0580000bebb7fae */ /* 0x0003e80008121848 */
[----:B------:R-:W-:Y:S04]  /*2e080*/  STL [R1+0x6d8], R3 ;  /* 0x0006d80301007387 */ /* 0x000fe80000100800 */
[----:B------:R1:W-:Y:S02]  /*2e090*/  STL [R1+0x6d4], R188 ;  /* 0x0006d4bc01007387 */ /* 0x0003e40000100800 */
[----:B-1----:R-:W-:Y:S01]  /*2e0a0*/  IMAD.MOV.U32 R190, RZ, RZ, R3 ;  /* 0x000000ffffbe7224 */ /* 0x002fe200078e0003 */
[----:B------:R-:W-:Y:S01]  /*2e0b0*/  MOV R191, R188 ;  /* 0x000000bc00bf7202 */ /* 0x000fe20000000f00 */
[----:B------:R-:W-:Y:S04]  /*2e0c0*/  STL [R1+0x718], R5 ;  /* 0x0007180501007387 */ /* 0x000fe80000100800 */
[----:B------:R-:W4:Y:S04]  /*2e0d0*/  LDL.LU R188, [R1+0x7d8] ;  /* 0x0007d80001bc7983 */ /* 0x000f280000300800 */
[----:B------:R1:W-:Y:S04]  /*2e0e0*/  STL [R1+0x714], R189 ;  /* 0x000714bd01007387 */ /* 0x0003e80000100800 */
[----:B------:R1:W-:Y:S04]  /*2e0f0*/  LDGSTS.E [R187+-0x5f680], desc[UR8][R190.64], P0 ;  /* 0xa0980000bebb7fae */ /* 0x0003e80008121848 */
[----:B------:R-:W4:Y:S01]  /*2e100*/  LDL.LU R3, [R1+0x818] ;  /* 0x0008180001037983 */ /* 0x000f220000300800 */
[----:B-1----:R-:W-:-:S03]  /*2e110*/  IMAD.MOV.U32 R191, RZ, RZ, R189 ;  /* 0x000000ffffbf7224 */ /* 0x002fc600078e00bd */
[----:B------:R-:W4:Y:S01]  /*2e120*/  LDL.LU R189, [R1+0x7d4] ;  /* 0x0007d40001bd7983 */ /* 0x000f220000300800 */
[----:B------:R-:W-:-:S03]  /*2e130*/  IMAD.MOV.U32 R190, RZ, RZ, R5 ;  /* 0x000000ffffbe7224 */ /* 0x000fc600078e0005 */
[----:B------:R-:W4:Y:S04]  /*2e140*/  LDL.LU R5, [R1+0x814] ;  /* 0x0008140001057983 */ /* 0x000f280000300800 */
[----:B------:R1:W-:Y:S01]  /*2e150*/  LDGSTS.E [R187+-0x5f280], desc[UR8][R190.64], P0 ;  /* 0xa0d80000bebb7fae */ /* 0x0003e20008121848 */
[----:B--2---:R-:W-:-:S04]  /*2e160*/  IADD3 R0, P1, R0, UR5, RZ ;  /* 0x0000000500007c10 */ /* 0x004fc8000ff3e0ff */
[----:B-1----:R-:W-:Y:S01]  /*2e170*/  MOV R190, R0 ;  /* 0x0000000000be7202 */ /* 0x002fe20000000f00 */
[----:B------:R1:W-:Y:S01]  /*2e180*/  STL [R1+0x758], R0 ;  /* 0x0007580001007387 */ /* 0x0003e20000100800 */
[----:B------:R-:W-:Y:S02]  /*2e190*/  IADD3 R6, P2, R6, UR5, RZ ;  /* 0x0000000506067c10 */ /* 0x000fe4000ff5e0ff */
[----:B---3--:R-:W-:-:S05]  /*2e1a0*/  IADD3.X R4, R4, UR7, RZ, P1, !PT ;  /* 0x0000000704047c10 */ /* 0x008fca0008ffe4ff */
[----:B------:R-:W-:Y:S01]  /*2e1b0*/  IMAD.MOV.U32 R191, RZ, RZ, R4 ;  /* 0x000000ffffbf7224 */ /* 0x000fe200078e0004 */
[----:B----4-:R-:W-:-:S04]  /*2e1c0*/  IADD3.X R185, R185, UR7, RZ, P2, !PT ;  /* 0x00000007b9b97c10 */ /* 0x010fc800097fe4ff */
        /* <DEDUP_REMOVED lines=91> */
[----:B------:R-:W-:Y:S04]  /*2e780*/  STL [R1+0x7e0], R188 ;  /* 0x0007e0bc01007387 */ /* 0x000fe80000100800 */
[----:B------:R-:W-:Y:S04]  /*2e790*/  STL [R1+0x7dc], R189 ;  /* 0x0007dcbd01007387 */ /* 0x000fe80000100800 */
[----:B------:R1:W-:Y:S04]  /*2e7a0*/  LDGSTS.E [R187+-0x5e600], desc[UR8][R190.64], P0 ;  /* 0xa1a00000bebb7fae */ /* 0x0003e80008121848 */
[----:B------:R-:W-:Y:S04]  /*2e7b0*/  STL [R1+0x820], R3 ;  /* 0x0008200301007387 */ /* 0x000fe80000100800 */
[----:B------:R1:W-:Y:S02]  /*2e7c0*/  STL [R1+0x81c], R5 ;  /* 0x00081c0501007387 */ /* 0x0003e40000100800 */
[----:B-1----:R-:W-:-:S02]  /*2e7d0*/  IMAD.MOV.U32 R190, RZ, RZ, R3 ;  /* 0x000000ffffbe7224 */ /* 0x002fc400078e0003 */
[----:B------:R-:W-:Y:S02]  /*2e7e0*/  IMAD.MOV.U32 R191, RZ, RZ, R5 ;  /* 0x000000ffffbf7224 */ /* 0x000fe400078e0005 */
[----:B------:R-:W3:Y:S04]  /*2e7f0*/  LDL.LU R5, [R1+0x6e4] ;  /* 0x0006e40001057983 */ /* 0x000ee80000300800 */
        /* <DEDUP_REMOVED lines=12> */
[----:B------:R-:W-:Y:S04]  /*2e8c0*/  STL [R1+0x6a8], R4 ;  /* 0x0006a80401007387 */ /* 0x000fe80000100800 */
        /* <DEDUP_REMOVED lines=11> */
[----:B------:R-:W-:-:S02]  /*2e980*/  MOV R191, R185 ;  /* 0x000000b900bf7202 */ /* 0x000fc40000000f00 */
[----:B---3--:R-:W3:Y:S04]  /*2e990*/  LDL.LU R185, [R1+0x764] ;  /* 0x0007640001b97983 */ /* 0x008ee80000300800 */
[----:B------:R-:W3:Y:S04]  /*2e9a0*/  LDL.LU R4, [R1+0x7a4] ;  /* 0x0007a40001047983 */ /* 0x000ee80000300800 */
[----:B------:R1:W-:Y:S04]  /*2e9b0*/  LDGSTS.E [R187+-0x5f980], desc[UR8][R190.64], P0 ;  /* 0xa0680000bebb7fae */ /* 0x0003e80008121848 */
[----:B------:R1:W-:Y:S04]  /*2e9c0*/  STL [R1+0x6e8], R3 ;  /* 0x0006e80301007387 */ /* 0x0003e80000100800 */
[----:B------:R1:W-:Y:S02]  /*2e9d0*/  STL [R1+0x6e4], R5 ;  /* 0x0006e40501007387 */ /* 0x0003e40000100800 */
[----:B-1----:R-:W-:-:S02]  /*2e9e0*/  IMAD.MOV.U32 R190, RZ, RZ, R3 ;  /* 0x000000ffffbe7224 */ /* 0x002fc400078e0003 */
[----:B------:R-:W-:Y:S01]  /*2e9f0*/  IMAD.MOV.U32 R191, RZ, RZ, R5 ;  /* 0x000000ffffbf7224 */ /* 0x000fe200078e0005 */
[----:B------:R1:W-:Y:S04]  /*2ea00*/  STL [R1+0x728], R188 ;  /* 0x000728bc01007387 */ /* 0x0003e80000100800 */
[----:B------:R-:W3:Y:S04]  /*2ea10*/  LDL.LU R3, [R1+0x7e8] ;  /* 0x0007e80001037983 */ /* 0x000ee80000300800 */
[----:B------:R1:W-:Y:S04]  /*2ea20*/  STL [R1+0x724], R189 ;  /* 0x000724bd01007387 */ /* 0x0003e80000100800 */
[----:B------:R1:W-:Y:S04]  /*2ea30*/  LDGSTS.E [R187+-0x5f580], desc[UR8][R190.64], P0 ;  /* 0xa0a80000bebb7fae */ /* 0x0003e80008121848 */
[----:B------:R-:W3:Y:S01]  /*2ea40*/  LDL.LU R5, [R1+0x828] ;  /* 0x0008280001057983 */ /* 0x000ee20000300800 */
[----:B-1----:R-:W-:-:S03]  /*2ea50*/  MOV R190, R188 ;  /* 0x000000bc00be7202 */ /* 0x002fc60000000f00 */
[----:B------:R-:W3:Y:S01]  /*2ea60*/  LDL.LU R188, [R1+0x7e4] ;  /* 0x0007e40001bc7983 */ /* 0x000ee20000300800 */
[----:B------:R-:W-:-:S03]  /*2ea70*/  IMAD.MOV.U32 R191, RZ, RZ, R189 ;  /* 0x000000ffffbf7224 */ /* 0x000fc600078e00bd */
[----:B------:R-:W3:Y:S04]  /*2ea80*/  LDL.LU R189, [R1+0x824] ;  /* 0x0008240001bd7983 */ /* 0x000ee80000300800 */
[----:B------:R1:W-:Y:S01]  /*2ea90*/  LDGSTS.E [R187+-0x5f180], desc[UR8][R190.64], P0 ;  /* 0xa0e80000bebb7fae */ /* 0x0003e20008121848 */
[----:B----4-:R-:W-:-:S05]  /*2eaa0*/  IADD3 R0, P1, R0, UR5, RZ ;  /* 0x0000000500007c10 */ /* 0x010fca000ff3e0ff */
[----:B-1----:R-:W-:Y:S01]  /*2eab0*/  IMAD.MOV.U32 R190, RZ, RZ, R0 ;  /* 0x000000ffffbe7224 */ /* 0x002fe200078e0000 */
[----:B------:R1:W-:Y:S01]  /*2eac0*/  STL [R1+0x768], R0 ;  /* 0x0007680001007387 */ /* 0x0003e20000100800 */
[----:B--2---:R-:W-:Y:S02]  /*2ead0*/  IADD3 R6, P2, R6, UR5, RZ ;  /* 0x0000000506067c10 */ /* 0x004fe4000ff5e0ff */
[----:B---3--:R-:W-:-:S04]  /*2eae0*/  IADD3.X R185, R185, UR7, RZ, P1, !PT ;  /* 0x00000007b9b97c10 */ /* 0x008fc80008ffe4ff */
[----:B------:R-:W-:Y:S02]  /*2eaf0*/  MOV R191, R185 ;  /* 0x000000b900bf7202 */ /* 0x000fe40000000f00 */
[----:B------:R-:W-:-:S03]  /*2eb00*/  IADD3.X R4, R4, UR7, RZ, P2, !PT ;  /* 0x0000000704047c10 */ /* 0x000fc600097fe4ff */
[----:B------:R2:W-:Y:S04]  /*2eb10*/  LDGSTS.E [R187+-0x5ed80], desc[UR8][R190.64], P0 ;  /* 0xa1280000bebb7fae */ /* 0x0005e80008121848 */
[----:B------:R3:W-:Y:S04]  /*2eb20*/  STL [R1+0x764], R185 ;  /* 0x000764b901007387 */ /* 0x0007e80000100800 */
[----:B------:R-:W-:Y:S01]  /*2eb30*/  STL [R1+0x7a8], R6 ;  /* 0x0007a80601007387 */ /* 0x000fe20000100800 */
[----:B--2---:R-:W-:-:S03]  /*2eb40*/  IMAD.MOV.U32 R190, RZ, RZ, R6 ;  /* 0x000000ffffbe7224 */ /* 0x004fc600078e0006 */
[----:B-1----:R-:W2:Y:S01]  /*2eb50*/  LDL.LU R0, [R1+0x670] ;  /* 0x0006700001007983 */ /* 0x002ea20000300800 */
[----:B------:R-:W-:Y:S01]  /*2eb60*/  IMAD.MOV.U32 R191, RZ, RZ, R4 ;  /* 0x000000ffffbf7224 */ /* 0x000fe200078e0004 */
[----:B------:R-:W-:-:S04]  /*2eb70*/  IADD3 R3, P1, R3, UR5, RZ ;  /* 0x0000000503037c10 */ /* 0x000fc8000ff3e0ff */
[----:B------:R1:W-:Y:S04]  /*2eb80*/  LDGSTS.E [R187+-0x5e980], desc[UR8][R190.64], P0 ;  /* 0xa1680000bebb7fae */ /* 0x0003e80008121848 */
[----:B------:R4:W-:Y:S04]  /*2eb90*/  STL [R1+0x7a4], R4 ;  /* 0x0007a40401007387 */ /* 0x0009e80000100800 */
[----:B---3--:R-:W3:Y:S01]  /*2eba0*/  LDL.LU R185, [R1+0x6b0] ;  /* 0x0006b00001b97983 */ /* 0x008ee20000300800 */
[----:B------:R-:W-:Y:S02]  /*2ebb0*/  IADD3 R5, P2, R5, UR5, RZ ;  /* 0x0000000505057c10 */ /* 0x000fe4000ff5e0ff */
[----:B-1----:R-:W-:Y:S01]  /*2ebc0*/  MOV R190, R3 ;  /* 0x0000000300be7202 */ /* 0x002fe20000000f00 */
[----:B----4-:R-:W5:Y:S04]  /*2ebd0*/  LDL.LU R4, [R1+0xc54] ;  /* 0x000c540001047983 */ /* 0x010f680000300800 */
[----:B------:R-:W4:Y:S01]  /*2ebe0*/  LDL.LU R6, [R1+0x6ac] ;  /* 0x0006ac0001067983 */ /* 0x000f220000300800 */
[----:B------:R-:W-:-:S03]  /*2ebf0*/  IADD3.X R188, R188, UR7, RZ, P1, !PT ;  /* 0x00000007bcbc7c10 */ /* 0x000fc60008ffe4ff */
[----:B------:R-:W-:Y:S02]  /*2ec00*/  STL [R1+0x7e8], R3 ;  /* 0x0007e80301007387 */ /* 0x000fe40000100800 */
[----:B------:R-:W-:Y:S01]  /*2ec10*/  IMAD.MOV.U32 R191, RZ, RZ, R188 ;  /* 0x000000ffffbf7224 */ /* 0x000fe200078e00bc */
[----:B------:R-:W-:Y:S01]  /*2ec20*/  IADD3.X R189, R189, UR7, RZ, P2, !PT ;  /* 0x00000007bdbd7c10 */ /* 0x000fe200097fe4ff */
[----:B------:R1:W-:Y:S04]  /*2ec30*/  STL [R1+0x7e4], R188 ;  /* 0x0007e4bc01007387 */ /* 0x0003e80000100800 */
[----:B------:R1:W-:Y:S04]  /*2ec40*/  LDGSTS.E [R187+-0x5e580], desc[UR8][R190.64], P0 ;  /* 0xa1a80000bebb7fae */ /* 0x0003e80008121848 */
[----:B------:R-:W-:Y:S04]  /*2ec50*/  STL [R1+0x828], R5 ;  /* 0x0008280501007387 */ /* 0x000fe80000100800 */
[----:B-1----:R-:W4:Y:S01]  /*2ec60*/  LDL.LU R188, [R1+0x6f0] ;  /* 0x0006f00001bc7983 */ /* 0x002f220000300800 */
[----:B------:R-:W-:Y:S01]  /*2ec70*/  IMAD.MOV.U32 R190, RZ, RZ, R5 ;  /* 0x000000ffffbe7224 */ /* 0x000fe200078e0005 */
[----:B------:R-:W-:-:S02]  /*2ec80*/  MOV R191, R189 ;  /* 0x000000bd00bf7202 */ /* 0x000fc40000000f00 */
[----:B------:R1:W-:Y:S04]  /*2ec90*/  STL [R1+0x824], R189 ;  /* 0x000824bd01007387 */ /* 0x0003e80000100800 */
[----:B------:R-:W4:Y:S04]  /*2eca0*/  LDL.LU R3, [R1+0x730] ;  /* 0x0007300001037983 */ /* 0x000f280000300800 */
[----:B------:R4:W-:Y:S04]  /*2ecb0*/  LDGSTS.E [R187+-0x5e180], desc[UR8][R190.64], P0 ;  /* 0xa1e80000bebb7fae */ /* 0x0009e80008121848 */
[----:B-1----:R-:W4:Y:S04]  /*2ecc0*/  LDL.LU R189, [R1+0x6ec] ;  /* 0x0006ec0001bd7983 */ /* 0x002f280000300800 */
[----:B------:R-:W4:Y:S04]  /*2ecd0*/  LDL.LU R5, [R1+0x72c] ;  /* 0x00072c0001057983 */ /* 0x000f280000300800 */
[----:B------:R-:W4:Y:S04]  /*2ece0*/  LDL R190, [R1+0xc20] ;  /* 0x000c200001be7983 */ /* 0x000f280000100800 */
[----:B------:R-:W4:Y:S01]  /*2ecf0*/  LDL.LU R191, [R1+0x66c] ;  /* 0x00066c0001bf7983 */ /* 0x000f220000300800 */
[----:B--2---:R-:W-:-:S05]  /*2ed00*/  IADD3 R0, P1, R0, UR5, RZ ;  /* 0x0000000500007c10 */ /* 0x004fca000ff3e0ff */
[----:B------:R-:W-:Y:S01]  /*2ed10*/  STL [R1+0x670], R0 ;  /* 0x0006700001007387 */ /* 0x000fe20000100800 */
[----:B---3--:R-:W-:-:S04]  /*2ed20*/  IADD3 R185, P2, R185, UR5, RZ ;  /* 0x00000005b9b97c10 */ /* 0x008fc8000ff5e0ff */
[----:B----4-:R-:W-:Y:S02]  /*2ed30*/  IADD3.X R6, R6, UR7, RZ, P2, !PT ;  /* 0x0000000706067c10 */ /* 0x010fe400097fe4ff */
[----:B------:R-:W-:Y:S02]  /*2ed40*/  IADD3 R3, P2, R3, UR5, RZ ;  /* 0x0000000503037c10 */ /* 0x000fe4000ff5e0ff */
[----:B------:R-:W-:Y:S01]  /*2ed50*/  IADD3 R187, R190, 0x100000, R179 ;  /* 0x00100000bebb7810 */ /* 0x000fe20007ffe0b3 */
[----:B------:R-:W-:Y:S01]  /*2ed60*/  IMAD.MOV.U32 R190, RZ, RZ, R0 ;  /* 0x000000ffffbe7224 */ /* 0x000fe200078e0000 */
[----:B------:R-:W-:Y:S02]  /*2ed70*/  IADD3.X R191, R191, UR7, RZ, P1, !PT ;  /* 0x00000007bfbf7c10 */ /* 0x000fe40008ffe4ff */
[----:B------:R-:W-:-:S03]  /*2ed80*/  IADD3 R188, P1, R188, UR5, RZ ;  /* 0x00000005bcbc7c10 */ /* 0x000fc6000ff3e0ff */
[----:B------:R1:W-:Y:S01]  /*2ed90*/  STL [R1+0x66c], R191 ;  /* 0x00066cbf01007387 */ /* 0x0003e20000100800 */
[----:B------:R-:W-:-:S03]  /*2eda0*/  IADD3.X R189, R189, UR7, RZ, P1, !PT ;  /* 0x00000007bdbd7c10 */ /* 0x000fc60008ffe4ff */
[----:B------:R2:W-:Y:S01]  /*2edb0*/  LDGSTS.E [R187+-0x5fd00], desc[UR8][R190.64], P0 ;  /* 0xa0300000bebb7fae */ /* 0x0005e20008121848 */
[----:B------:R-:W-:-:S03]  /*2edc0*/  IADD3.X R5, R5, UR7, RZ, P2, !PT ;  /* 0x0000000705057c10 */ /* 0x000fc600097fe4ff */
[----:B------:R-:W-:Y:S01]  /*2edd0*/  STL [R1+0x6b0], R185 ;  /* 0x0006b0b901007387 */ /* 0x000fe20000100800 */
[----:B--2---:R-:W-:Y:S01]  /*2ede0*/  IMAD.MOV.U32 R190, RZ, RZ, R185 ;  /* 0x000000ffffbe7224 */ /* 0x004fe200078e00b9 */
[----:B-1----:R-:W-:Y:S02]  /*2edf0*/  MOV R191, R6 ;  /* 0x0000000600bf7202 */ /* 0x002fe40000000f00 */
[----:B------:R1:W-:Y:S04]  /*2ee00*/  STL [R1+0x6ac], R6 ;  /* 0x0006ac0601007387 */ /* 0x0003e80000100800 */
[----:B------:R2:W-:Y:S04]  /*2ee10*/  LDGSTS.E [R187+-0x5f900], desc[UR8][R190.64], P0 ;  /* 0xa0700000bebb7fae */ /* 0x0005e80008121848 */
[----:B------:R-:W3:Y:S04]  /*2ee20*/  LDL.LU R0, [R1+0x7b0] ;  /* 0x0007b00001007983 */ /* 0x000ee80000300800 */
[----:B-1----:R-:W5:Y:S01]  /*2ee30*/  LDL.LU R6, [R1+0xc50] ;  /* 0x000c500001067983 */ /* 0x002f620000300800 */
[----:B--2---:R-:W-:-:S03]  /*2ee40*/  IMAD.MOV.U32 R190, RZ, RZ, R188 ;  /* 0x000000ffffbe7224 */ /* 0x004fc600078e00bc */
[----:B------:R-:W2:Y:S01]  /*2ee50*/  LDL.LU R185, [R1+0x7ac] ;  /* 0x0007ac0001b97983 */ /* 0x000ea20000300800 */
[----:B------:R-:W-:-:S03]  /*2ee60*/  IMAD.MOV.U32 R191, RZ, RZ, R189 ;  /* 0x000000ffffbf7224 */ /* 0x000fc600078e00bd */
[----:B------:R1:W-:Y:S04]  /*2ee70*/  STL [R1+0x6f0], R188 ;  /* 0x0006f0bc01007387 */ /* 0x0003e80000100800 */
[----:B------:R4:W-:Y:S04]  /*2ee80*/  STL [R1+0x6ec], R189 ;  /* 0x0006ecbd01007387 */ /* 0x0009e80000100800 */
[----:B------:R4:W-:Y:S04]  /*2ee90*/  LDGSTS.E [R187+-0x5f500], desc[UR8][R190.64], P0 ;  /* 0xa0b00000bebb7fae */ /* 0x0009e80008121848 */
[----:B------:R-:W-:Y:S04]  /*2eea0*/  STL [R1+0x730], R3 ;  /* 0x0007300301007387 */ /* 0x000fe80000100800 */
[----:B-1----:R-:W2:Y:S01]  /*2eeb0*/  LDL.LU R188, [R1+0x830] ;  /* 0x0008300001bc7983 */ /* 0x002ea20000300800 */
[----:B----4-:R-:W-:Y:S01]  /*2eec0*/  MOV R190, R3 ;  /* 0x0000000300be7202 */ /* 0x010fe20000000f00 */
[----:B------:R-:W-:-:S02]  /*2eed0*/  IMAD.MOV.U32 R191, RZ, RZ, R5 ;  /* 0x000000ffffbf7224 */ /* 0x000fc400078e0005 */
[----:B------:R1:W-:Y:S04]  /*2eee0*/  STL [R1+0x72c], R5 ;  /* 0x00072c0501007387 */ /* 0x0003e80000100800 */
[----:B------:R-:W4:Y:S04]  /*2eef0*/  LDL.LU R189, [R1+0x82c] ;  /* 0x00082c0001bd7983 */ /* 0x000f280000300800 */
[----:B------:R2:W-:Y:S04]  /*2ef00*/  LDGSTS.E [R187+-0x5f100], desc[UR8][R190.64], P0 ;  /* 0xa0f00000bebb7fae */ /* 0x0005e80008121848 */
[----:B-1----:R-:W4:Y:S04]  /*2ef10*/  LDL.LU R5, [R1+0x678] ;  /* 0x0006780001057983 */ /* 0x002f280000300800 */
[----:B------:R-:W4:Y:S04]  /*2ef20*/  LDL.LU R3, [R1+0x6b8] ;  /* 0x0006b80001037983 */ /* 0x000f280000300800 */
[----:B------:R-:W4:Y:S04]  /*2ef30*/  LDL.LU R190, [R1+0x76c] ;  /* 0x00076c0001be7983 */ /* 0x000f280000300800 */
[----:B------:R-:W4:Y:S01]  /*2ef40*/  LDL.LU R191, [R1+0x770] ;  /* 0x0007700001bf7983 */ /* 0x000f220000300800 */
[----:B---3--:R-:W-:-:S04]  /*2ef50*/  IADD3 R0, P2, R0, UR5, RZ ;  /* 0x0000000500007c10 */ /* 0x008fc8000ff5e0ff */
[----:B--2---:R-:W-:Y:S02]  /*2ef60*/  IADD3.X R185, R185, UR7, RZ, P2, !PT ;  /* 0x00000007b9b97c10 */ /* 0x004fe400097fe4ff */
[----:B----4-:R-:W-:-:S04]  /*2ef70*/  IADD3 R191, P1, R191, UR5, RZ ;  /* 0x00000005bfbf7c10 */ /* 0x010fc8000ff3e0ff */
[----:B------:R-:W-:Y:S01]  /*2ef80*/  IADD3.X R190, R190, UR7, RZ, P1, !PT ;  /* 0x00000007bebe7c10 */ /* 0x000fe20008ffe4ff */
[----:B------:R1:W-:Y:S04]  /*2ef90*/  STL [R1+0x770], R191 ;  /* 0x000770bf01007387 */ /* 0x0003e80000100800 */
[----:B------:R2:W-:Y:S01]  /*2efa0*/  STL [R1+0x76c], R190 ;  /* 0x00076cbe01007387 */ /* 0x0005e20000100800 */
[----:B-1----:R-:W-:-:S04]  /*2efb0*/  LOP3.LUT R191, R191, R190, RZ, 0x3c, !PT ;  /* 0x000000bebfbf7212 */ /* 0x002fc800078e3cff */
[----:B--2---:R-:W-:-:S04]  /*2efc0*/  LOP3.LUT R190, R191, R190, RZ, 0x3c, !PT ;  /* 0x000000bebfbe7212 */ /* 0x004fc800078e3cff */
[----:B------:R-:W-:Y:S01]  /*2efd0*/  LOP3.LUT R191, R191, R190, RZ, 0x3c, !PT ;  /* 0x000000bebfbf7212 */ /* 0x000fe200078e3cff */
[----:B------:R-:W-:Y:S04]  /*2efe0*/  STL [R1+0x7b0], R0 ;  /* 0x0007b00001007387 */ /* 0x000fe80000100800 */
[----:B------:R1:W-:Y:S04]  /*2eff0*/  LDGSTS.E [R187+-0x5ed00], desc[UR8][R190.64], P0 ;  /* 0xa1300000bebb7fae */ /* 0x0003e80008121848 */
[----:B------:R2:W-:Y:S01]  /*2f000*/  STL [R1+0x7ac], R185 ;  /* 0x0007acb901007387 */ /* 0x0005e20000100800 */
[----:B-1----:R-:W-:Y:S01]  /*2f010*/  IMAD.MOV.U32 R190, RZ, RZ, R0 ;  /* 0x000000ffffbe7224 */ /* 0x002fe200078e0000 */
[----:B------:R-:W-:-:S02]  /*2f020*/  MOV R191, R185 ;  /* 0x000000b900bf7202 */ /* 0x000fc40000000f00 */
[----:B--2---:R-:W2:Y:S04]  /*2f030*/  LDL.LU R185, [R1+0xc4c] ;  /* 0x000c4c0001b97983 */ /* 0x004ea80000300800 */
[----:B------:R-:W3:Y:S04]  /*2f040*/  LDL R0, [R1+0xc1c] ;  /* 0x000c1c0001007983 */ /* 0x000ee80000100800 */
[----:B------:R1:W-:Y:S04]  /*2f050*/  LDGSTS.E [R187+-0x5e900], desc[UR8][R190.64], P0 ;  /* 0xa1700000bebb7fae */ /* 0x0003e80008121848 */
[----:B------:R-:W4:Y:S04]  /*2f060*/  LDL.LU R190, [R1+0x7ec] ;  /* 0x0007ec0001be7983 */ /* 0x000f280000300800 */
[----:B------:R-:W1:Y:S01]  /*2f070*/  LDL.LU R191, [R1+0x7f0] ;  /* 0x0007f00001bf7983 */ /* 0x000e620000300800 */
[----:B------:R-:W-:-:S04]  /*2f080*/  IADD3 R188, P2, R188, UR5, RZ ;  /* 0x00000005bcbc7c10 */ /* 0x000fc8000ff5e0ff */
[----:B------:R-:W-:Y:S02]  /*2f090*/  IADD3.X R189, R189, UR7, RZ, P2, !PT ;  /* 0x00000007bdbd7c10 */ /* 0x000fe400097fe4ff */
[----:B-1----:R-:W-:-:S04]  /*2f0a0*/  IADD3 R191, P1, R191, UR5, RZ ;  /* 0x00000005bfbf7c10 */ /* 0x002fc8000ff3e0ff */
[----:B----4-:R-:W-:Y:S01]  /*2f0b0*/  IADD3.X R190, R190, UR7, RZ, P1, !PT ;  /* 0x00000007bebe7c10 */ /* 0x010fe20008ffe4ff */
[----:B------:R1:W-:Y:S04]  /*2f0c0*/  STL [R1+0x7f0], R191 ;  /* 0x0007f0bf01007387 */ /* 0x0003e80000100800 */
[----:B------:R4:W-:Y:S01]  /*2f0d0*/  STL [R1+0x7ec], R190 ;  /* 0x0007ecbe01007387 */ /* 0x0009e20000100800 */
[----:B-1----:R-:W-:-:S04]  /*2f0e0*/  LOP3.LUT R191, R191, R190, RZ, 0x3c, !PT ;  /* 0x000000bebfbf7212 */ /* 0x002fc800078e3cff */
[----:B----4-:R-:W-:-:S04]  /*2f0f0*/  LOP3.LUT R190, R191, R190, RZ, 0x3c, !PT ;  /* 0x000000bebfbe7212 */ /* 0x010fc800078e3cff */
[----:B------:R-:W-:Y:S01]  /*2f100*/  LOP3.LUT R191, R191, R190, RZ, 0x3c, !PT ;  /* 0x000000bebfbf7212 */ /* 0x000fe200078e3cff */
[----:B------:R-:W-:Y:S04]  /*2f110*/  STL [R1+0x830], R188 ;  /* 0x000830bc01007387 */ /* 0x000fe80000100800 */
[----:B------:R1:W-:Y:S04]  /*2f120*/  LDGSTS.E [R187+-0x5e500], desc[UR8][R190.64], P0 ;  /* 0xa1b00000bebb7fae */ /* 0x0003e80008121848 */
[----:B------:R4:W-:Y:S01]  /*2f130*/  STL [R1+0x82c], R189 ;  /* 0x00082cbd01007387 */ /* 0x0009e20000100800 */
[----:B-1----:R-:W-:-:S02]  /*2f140*/  IMAD.MOV.U32 R190, RZ, RZ, R188 ;  /* 0x000000ffffbe7224 */ /* 0x002fc400078e00bc */
[----:B------:R-:W-:Y:S02]  /*2f150*/  IMAD.MOV.U32 R191, RZ, RZ, R189 ;  /* 0x000000ffffbf7224 */ /* 0x000fe400078e00bd */
[----:B----4-:R-:W4:Y:S04]  /*2f160*/  LDL.LU R189, [R1+0x734] ;  /* 0x0007340001bd7983 */ /* 0x010f280000300800 */
[----:B------:R-:W2:Y:S04]  /*2f170*/  LDL.LU R188, [R1+0x738] ;  /* 0x0007380001bc7983 */ /* 0x000ea80000300800 */
[----:B------:R1:W-:Y:S04]  /*2f180*/  LDGSTS.E [R187+-0x5e100], desc[UR8][R190.64], P0 ;  /* 0xa1f00000bebb7fae */ /* 0x0003e80008121848 */
[----:B------:R-:W4:Y:S04]  /*2f190*/  LDL.LU R191, [R1+0x674] ;  /* 0x0006740001bf7983 */ /* 0x000f280000300800 */
[----:B------:R-:W2:Y:S01]  /*2f1a0*/  LDL.LU R187, [R1+0x6b4] ;  /* 0x0006b40001bb7983 */ /* 0x000ea20000300800 */
[----:B------:R-:W-:-:S02]  /*2f1b0*/  IADD3 R5, P1, R5, UR5, RZ ;  /* 0x0000000505057c10 */ /* 0x000fc4000ff3e0ff */
[----:B------:R-:W-:Y:S02]  /*2f1c0*/  IADD3 R3, P2, R3, UR5, RZ ;  /* 0x0000000503037c10 */ /* 0x000fe4000ff5e0ff */
[----:B---3--:R-:W-:Y:S02]  /*2f1d0*/  IADD3 R179, R0, 0x100000, R179 ;  /* 0x0010000000b37810 */ /* 0x008fe40007ffe0b3 */
[----:B-1----:R-:W-:Y:S01]  /*2f1e0*/  MOV R190, R5 ;  /* 0x0000000500be7202 */ /* 0x002fe20000000f00 */
[----:B------:R1:W-:Y:S04]  /*2f1f0*/  STL [R1+0x678], R5 ;  /* 0x0006780501007387 */ /* 0x0003e80000100800 */
[----:B------:R-:W3:Y:S01]  /*2f200*/  LDL.LU R0, [R1+0x7b8] ;  /* 0x0007b80001007983 */ /* 0x000ee20000300800 */
[----:B----4-:R-:W-:-:S02]  /*2f210*/  IADD3.X R191, R191, UR7, RZ, P1, !PT ;  /* 0x00000007bfbf7c10 */ /* 0x010fc40008ffe4ff */
[----:B--2---:R-:W-:-:S03]  /*2f220*/  IADD3.X R187, R187, UR7, RZ, P2, !PT ;  /* 0x00000007bbbb7c10 */ /* 0x004fc600097fe4ff */
[----:B------:R2:W-:Y:S04]  /*2f230*/  STL [R1+0x674], R191 ;  /* 0x000674bf01007387 */ /* 0x0005e80000100800 */
[----:B------:R4:W-:Y:S04]  /*2f240*/  LDGSTS.E [R179+-0x5fc80], desc[UR8][R190.64], P0 ;  /* 0xa0380000beb37fae */ /* 0x0009e80008121848 */
[----:B------:R3:W-:Y:S04]  /*2f250*/  STL [R1+0x6b8], R3 ;  /* 0x0006b80301007387 */ /* 0x0007e80000100800 */
[----:B-1----:R-:W3:Y:S01]  /*2f260*/  LDL.LU R5, [R1+0x7b4] ;  /* 0x0007b40001057983 */ /* 0x002ee20000300800 */
[----:B----4-:R-:W-:-:S02]  /*2f270*/  IMAD.MOV.U32 R190, RZ, RZ, R3 ;  /* 0x000000ffffbe7224 */ /* 0x010fc400078e0003 */
[----:B--2---:R-:W-:Y:S01]  /*2f280*/  IMAD.MOV.U32 R191, RZ, RZ, R187 ;  /* 0x000000ffffbf7224 */ /* 0x004fe200078e00bb */
[----:B------:R1:W-:Y:S04]  /*2f290*/  STL [R1+0x6b4], R187 ;  /* 0x0006b4bb01007387 */ /* 0x0003e80000100800 */
[----:B---3--:R-:W2:Y:S04]  /*2f2a0*/  LDL.LU R3, [R1+0x834] ;  /* 0x0008340001037983 */ /* 0x008ea80000300800 */
[----:B------:R3:W-:Y:S04]  /*2f2b0*/  LDGSTS.E [R179+-0x5f880], desc[UR8][R190.64], P0 ;  /* 0xa0780000beb37fae */ /* 0x0007e80008121848 */
[----:B-1----:R-:W4:Y:S04]  /*2f2c0*/  LDL.LU R187, [R1+0x838] ;  /* 0x0008380001bb7983 */ /* 0x002f280000300800 */
[----:B------:R-:W2:Y:S04]  /*2f2d0*/  LDL.LU R190, [R1+0x6f4] ;  /* 0x0006f40001be7983 */ /* 0x000ea80000300800 */
[----:B------:R-:W3:Y:S01]  /*2f2e0*/  LDL.LU R191, [R1+0x6f8] ;  /* 0x0006f80001bf7983 */ /* 0x000ee20000300800 */
[----:B------:R-:W-:-:S04]  /*2f2f0*/  IADD3 R188, P2, R188, UR5, RZ ;  /* 0x00000005bcbc7c10 */ /* 0x000fc8000ff5e0ff */
[----:B------:R-:W-:Y:S02]  /*2f300*/  IADD3.X R189, R189, UR7, RZ, P2, !PT ;  /* 0x00000007bdbd7c10 */ /* 0x000fe400097fe4ff */
[----:B---3--:R-:W-:-:S04]  /*2f310*/  IADD3 R191, P1, R191, UR5, RZ ;  /* 0x00000005bfbf7c10 */ /* 0x008fc8000ff3e0ff */
[----:B--2---:R-:W-:Y:S01]  /*2f320*/  IADD3.X R190, R190, UR7, RZ, P1, !PT ;  /* 0x00000007bebe7c10 */ /* 0x004fe20008ffe4ff */
        /* <DEDUP_REMOVED lines=8> */
[----:B-1----:R-:W-:Y:S01]  /*2f3b0*/  MOV R190, R188 ;  /* 0x000000bc00be7202 */ /* 0x002fe20000000f00 */
[----:B------:R-:W-:-:S02]  /*2f3c0*/  IMAD.MOV.U32 R191, RZ, RZ, R189 ;  /* 0x000000ffffbf7224 */ /* 0x000fc400078e00bd */
[----:B--2---:R-:W5:Y:S04]  /*2f3d0*/  LDL.LU R189, [R1+0xc48] ;  /* 0x000c480001bd7983 */ /* 0x004f680000300800 */
[----:B------:R-:W5:Y:S04]  /*2f3e0*/  LDL.LU R188, [R1+0xc44] ;  /* 0x000c440001bc7983 */ /* 0x000f680000300800 */
[----:B------:R1:W-:Y:S04]  /*2f3f0*/  LDGSTS.E [R179+-0x5f080], desc[UR8][R190.64], P0 ;  /* 0xa0f80000beb37fae */ /* 0x0003e80008121848 */
[----:B------:R-:W2:Y:S04]  /*2f400*/  LDL.LU R190, [R1+0x774] ;  /* 0x0007740001be7983 */ /* 0x000ea80000300800 */
[----:B------:R-:W1:Y:S01]  /*2f410*/  LDL.LU R191, [R1+0x778] ;  /* 0x0007780001bf7983 */ /* 0x000e620000300800 */
[----:B------:R-:W-:-:S04]  /*2f420*/  IADD3 R0, P2, R0, UR5, RZ ;  /* 0x0000000500007c10 */ /* 0x000fc8000ff5e0ff */
[----:B------:R-:W-:Y:S02]  /*2f430*/  IADD3.X R5, R5, UR7, RZ, P2, !PT ;  /* 0x0000000705057c10 */ /* 0x000fe400097fe4ff */
[----:B-1----:R-:W-:-:S04]  /*2f440*/  IADD3 R191, P1, R191, UR5, RZ ;  /* 0x00000005bfbf7c10 */ /* 0x002fc8000ff3e0ff */
[----:B--2---:R-:W-:Y:S01]  /*2f450*/  IADD3.X R190, R190, UR7, RZ, P1, !PT ;  /* 0x00000007bebe7c10 */ /* 0x004fe20008ffe4ff */
[----:B------:R1:W-:Y:S04]  /*2f460*/  STL [R1+0x778], R191 ;  /* 0x000778bf01007387 */ /* 0x0003e80000100800 */
[----:B------:R2:W-:Y:S01]  /*2f470*/  STL [R1+0x774], R190 ;  /* 0x000774be01007387 */ /* 0x0005e20000100800 */
[----:B-1----:R-:W-:-:S04]  /*2f480*/  LOP3.LUT R191, R191, R190, RZ, 0x3c, !PT ;  /* 0x000000bebfbf7212 */ /* 0x002fc800078e3cff */
[----:B--2---:R-:W-:-:S04]  /*2f490*/  LOP3.LUT R190, R191, R190, RZ, 0x3c, !PT ;  /* 0x000000bebfbe7212 */ /* 0x004fc800078e3cff */
[----:B------:R-:W-:Y:S01]  /*2f4a0*/  LOP3.LUT R191, R191, R190, RZ, 0x3c, !PT ;  /* 0x000000bebfbf7212 */ /* 0x000fe200078e3cff */
[----:B------:R1:W-:Y:S04]  /*2f4b0*/  STL [R1+0x7b8], R0 ;  /* 0x0007b80001007387 */ /* 0x0003e80000100800 */
[----:B------:R2:W-:Y:S04]  /*2f4c0*/  LDGSTS.E [R179+-0x5ec80], desc[UR8][R190.64], P0 ;  /* 0xa1380000beb37fae */ /* 0x0005e80008121848 */
[----:B------:R3:W-:Y:S01]  /*2f4d0*/  STL [R1+0x7b4], R5 ;  /* 0x0007b40501007387 */ /* 0x0007e20000100800 */
[----:B--2---:R-:W-:Y:S01]  /*2f4e0*/  IMAD.MOV.U32 R190, RZ, RZ, R0 ;  /* 0x000000ffffbe7224 */ /* 0x004fe200078e0000 */
[----:B------:R-:W-:Y:S01]  /*2f4f0*/  MOV R191, R5 ;  /* 0x0000000500bf7202 */ /* 0x000fe20000000f00 */
[----:B-1----:R-:W1:Y:S01]  /*2f500*/  LDC R0, c[0x0][0x230] ;  /* 0x00008c00ff007b82 */ /* 0x002e620000000800 */
[----:B---3--:R-:W5:Y:S04]  /*2f510*/  LDL.LU R5, [R1+0xc40] ;  /* 0x000c400001057983 */ /* 0x008f680000300800 */
[----:B------:R2:W-:Y:S04]  /*2f520*/  LDGSTS.E [R179+-0x5e880], desc[UR8][R190.64], P0 ;  /* 0xa1780000beb37fae */ /* 0x0005e80008121848 */
[----:B------:R-:W3:Y:S04]  /*2f530*/  LDL.LU R190, [R1+0x7f4] ;  /* 0x0007f40001be7983 */ /* 0x000ee80000300800 */
[----:B------:R-:W2:Y:S01]  /*2f540*/  LDL.LU R191, [R1+0x7f8] ;  /* 0x0007f80001bf7983 */ /* 0x000ea20000300800 */
[----:B----4-:R-:W-:Y:S01]  /*2f550*/  IADD3 R187, P2, R187, UR5, RZ ;  /* 0x00000005bbbb7c10 */ /* 0x010fe2000ff5e0ff */
[----:B-1----:R-:W-:-:S03]  /*2f560*/  VIADD R0, R0, 0x7f ;  /* 0x0000007f00007836 */ /* 0x002fc60000000000 */
[----:B------:R-:W-:Y:S02]  /*2f570*/  IADD3.X R3, R3, UR7, RZ, P2, !PT ;  /* 0x0000000703037c10 */ /* 0x000fe400097fe4ff */
[----:B--2---:R-:W-:-:S04]  /*2f580*/  IADD3 R191, P1, R191, UR5, RZ ;  /* 0x00000005bfbf7c10 */ /* 0x004fc8000ff3e0ff */
[----:B---3--:R-:W-:Y:S01]  /*2f590*/  IADD3.X R190, R190, UR7, RZ, P1, !PT ;  /* 0x00000007bebe7c10 */ /* 0x008fe20008ffe4ff */
        /* <DEDUP_REMOVED lines=9> */
[----:B-1----:R-:W-:-:S02]  /*2f630*/  SHF.R.S32.HI R187, RZ, 0x1f, R0 ;  /* 0x0000001fffbb7819 */ /* 0x002fc40000011400 */
[----:B------:R-:W-:Y:S02]  /*2f640*/  MOV R191, R3 ;  /* 0x0000000300bf7202 */ /* 0x000fe40000000f00 */
[----:B---3--:R1:W5:Y:S01]  /*2f650*/  LDL.LU R3, [R1+0xc3c] ;  /* 0x000c3c0001037983 */ /* 0x0083620000300800 */
[----:B------:R-:W-:-:S03]  /*2f660*/  LEA.HI R187, R187, R0, RZ, 0x7 ;  /* 0x00000000bbbb7211 */ /* 0x000fc600078f38ff */
[----:B------:R1:W5:Y:S01]  /*2f670*/  LDL.LU R0, [R1+0xc38] ;  /* 0x000c380001007983 */ /* 0x0003620000300800 */
[----:B------:R-:W-:Y:S01]  /*2f680*/  VIADD R185, R185, 0x1 ;  /* 0x00000001b9b97836 */ /* 0x000fe20000000000 */
[----:B------:R-:W-:Y:S02]  /*2f690*/  SHF.R.S32.HI R187, RZ, 0x7, R187 ;  /* 0x00000007ffbb7819 */ /* 0x000fe400000114bb */
[----:B------:R1:W-:Y:S02]  /*2f6a0*/  LDGSTS.E [R179+-0x5e080], desc[UR8][R190.64], P0 ;  /* 0xa1f80000beb37fae */ /* 0x0003e40008121848 */
[----:B------:R-:W-:Y:S02]  /*2f6b0*/  ISETP.NE.U32.AND P0, PT, R185, R187, PT ;  /* 0x000000bbb900720c */ /* 0x000fe40003f05070 */
[----:B------:R-:W0:Y:S11]  /*2f6c0*/  LDGDEPBAR ;  /* 0x00000000000079af */ /* 0x000e360000000000 */
[----:B-1----:R-:W-:Y:S05]  /*2f6d0*/  @P0 BRA `(.L_x_1) ;  /* 0xffffff24008c0947 */ /* 0x002fea000383ffff */
.L_x_0:
[----:B------:R-:W1:Y:S01]  /*2f6e0*/  S2R R8, SR_TID.X ;  /* 0x0000000000087919 */ /* 0x000e620000002100 */
[----:B------:R-:W-:Y:S02]  /*2f6f0*/  WARPGROUP.DEPBAR.LE gsb0, 0x0 ;  /* 0x00008000000079c5 */ /* 0x000fe40000010000 */
[----:B------:R-:W-:-:S04]  /*2f700*/  DEPBAR.LE SB0, 0x0 ;  /* 0x000080000000791a */ /* 0x000fc80000000000 */
[----:B------:R-:W2:Y:S01]  /*2f710*/  S2R R179, SR_TID.X ;  /* 0x0000000000b37919 */ /* 0x000ea20000002100 */
[----:B------:R-:W-:Y:S01]  /*2f720*/  MOV R12, R120 ;  /* 0x00000078000c7202 */ /* 0x000fe20000000f00 */
[----:B------:R-:W-:Y:S01]  /*2f730*/  IMAD.MOV.U32 R13, RZ, RZ, R122 ;  /* 0x000000ffff0d7224 */ /* 0x000fe200078e007a */
[----:B------:R-:W-:Y:S01]  /*2f740*/  MOV R15, R90 ;  /* 0x0000005a000f7202 */ /* 0x000fe20000000f00 */
[----:B------:R-:W-:Y:S01]  /*2f750*/  IMAD.MOV.U32 R14, RZ, RZ, R88 ;  /* 0x000000ffff0e7224 */ /* 0x000fe200078e0058 */
[----:B------:R-:W-:Y:S01]  /*2f760*/  MOV R18, R24 ;  /* 0x0000001800127202 */ /* 0x000fe20000000f00 */
[----:B-----5:R-:W-:Y:S01]  /*2f770*/  VIADD R10, R0, 0x1 ;  /* 0x00000001000a7836 */ /* 0x020fe20000000000 */
[----:B------:R-:W-:Y:S01]  /*2f780*/  MOV R21, R123 ;  /* 0x0000007b00157202 */ /* 0x000fe20000000f00 */
[----:B------:R-:W-:Y:S01]  /*2f790*/  IMAD.MOV.U32 R16, RZ, RZ, R56 ;  /* 0x000000ffff107224 */ /* 0x000fe200078e0038 */
[----:B------:R-:W-:Y:S01]  /*2f7a0*/  MOV R56, R57 ;  /* 0x0000003900387202 */ /* 0x000fe20000000f00 */
[----:B------:R-:W-:Y:S01]  /*2f7b0*/  IMAD.MOV.U32 R17, RZ, RZ, R58 ;  /* 0x000000ffff117224 */ /* 0x000fe200078e003a */
[----:B------:R-:W-:Y:S01]  /*2f7c0*/  ISETP.GE.AND P3, PT, R10, R189, PT ;  /* 0x000000bd0a00720c */ /* 0x000fe20003f66270 */
[----:B------:R-:W-:Y:S01]  /*2f7d0*/  IMAD.MOV.U32 R19, RZ, RZ, R26 ;  /* 0x000000ffff137224 */ /* 0x000fe200078e001a */
[----:B------:R-:W-:Y:S01]  /*2f7e0*/  MOV R90, R92 ;  /* 0x0000005c005a7202 */ /* 0x000fe20000000f00 */
[----:B------:R-:W-:Y:S01]  /*2f7f0*/  IMAD.MOV.U32 R20, RZ, RZ, R121 ;  /* 0x000000ffff147224 */ /* 0x000fe200078e0079 */
[----:B------:R-:W-:Y:S01]  /*2f800*/  MOV R121, R62 ;  /* 0x0000003e00797202 */ /* 0x000fe20000000f00 */
[----:B------:R-:W-:Y:S01]  /*2f810*/  IMAD.MOV.U32 R22, RZ, RZ, R89 ;  /* 0x000000ffff167224 */ /* 0x000fe200078e0059 */
[----:B------:R-:W-:Y:S01]  /*2f820*/  MOV R153, R67 ;  /* 0x0000004300997202 */ /* 0x000fe20000000f00 */
[----:B------:R-:W-:Y:S01]  /*2f830*/  IMAD.MOV.U32 R23, RZ, RZ, R91 ;  /* 0x000000ffff177224 */ /* 0x000fe200078e005b */
[----:B------:R-:W-:Y:S01]  /*2f840*/  ULDC.64 UR4, c[0x0][0x220] ;  /* 0x0000880000047ab9 */ /* 0x000fe20000000a00 */
[----:B------:R-:W-:Y:S01]  /*2f850*/  IMAD.MOV.U32 R57, RZ, RZ, R59 ;  /* 0x000000ffff397224 */ /* 0x000fe200078e003b */
[----:B------:R-:W-:Y:S01]  /*2f860*/  MOV R59, R27 ;  /* 0x0000001b003b7202 */ /* 0x000fe20000000f00 */
[----:B------:R-:W-:Y:S01]  /*2f870*/  IMAD.MOV.U32 R58, RZ, RZ, R25 ;  /* 0x000000ffff3a7224 */ /* 0x000fe200078e0019 */
[----:B------:R-:W-:Y:S01]  /*2f880*/  ISETP.GE.AND P2, PT, R3, R188, PT ;  /* 0x000000bc0300720c */ /* 0x000fe20003f46270 */
[----:B------:R-:W-:Y:S01]  /*2f890*/  IMAD.MOV.U32 R88, RZ, RZ, R124 ;  /* 0x000000ffff587224 */ /* 0x000fe200078e007c */
[C---:B-1----:R-:W-:Y:S01]  /*2f8a0*/  SHF.L.U32 R4, R8.reuse, 0x6, RZ ;  /* 0x0000000608047819 */ /* 0x042fe200000006ff */
[----:B------:R-:W-:Y:S01]  /*2f8b0*/  IMAD.SHL.U32 R2, R8, 0x10, RZ ;  /* 0x0000001008027824 */ /* 0x000fe200078e00ff */
[----:B------:R-:W-:Y:S01]  /*2f8c0*/  MOV R124, R64 ;  /* 0x00000040007c7202 */ /* 0x000fe20000000f00 */
[----:B------:R-:W-:Y:S01]  /*2f8d0*/  IMAD.MOV.U32 R89, RZ, RZ, R126 ;  /* 0x000000ffff597224 */ /* 0x000fe200078e007e */
[----:B------:R-:W-:Y:S01]  /*2f8e0*/  LOP3.LUT R7, R4, 0x400, RZ, 0xc0, !PT ;  /* 0x0000040004077812 */ /* 0x000fe200078ec0ff */
[----:B------:R-:W-:Y:S01]  /*2f8f0*/  IMAD.MOV.U32 R91, RZ, RZ, R94 ;  /* 0x000000ffff5b7224 */ /* 0x000fe200078e005e */
[----:B------:R-:W-:Y:S01]  /*2f900*/  LOP3.LUT R2, R2, 0xf0, RZ, 0xc0, !PT ;  /* 0x000000f002027812 */ /* 0x000fe200078ec0ff */
[----:B------:R-:W-:Y:S01]  /*2f910*/  IMAD.MOV.U32 R120, RZ, RZ, R60 ;  /* 0x000000ffff787224 */ /* 0x000fe200078e003c */
[----:B------:R-:W-:Y:S01]  /*2f920*/  IADD3 R4, R0, 0x2, RZ ;  /* 0x0000000200047810 */ /* 0x000fe20007ffe0ff */
[----:B------:R-:W-:Y:S01]  /*2f930*/  IMAD.MOV.U32 R122, RZ, RZ, R28 ;  /* 0x000000ffff7a7224 */ /* 0x000fe200078e001c */
[----:B------:R-:W-:Y:S01]  /*2f940*/  IADD3 R2, R7, UR10, R2 ;  /* 0x0000000a07027c10 */ /* 0x000fe2000fffe002 */
[----:B------:R-:W-:Y:S01]  /*2f950*/  IMAD.MOV.U32 R123, RZ, RZ, R30 ;  /* 0x000000ffff7b7224 */ /* 0x000fe200078e001e */
[----:B------:R-:W-:Y:S01]  /*2f960*/  LOP3.LUT R7, R8, 0x60, RZ, 0xc0, !PT ;  /* 0x0000006008077812 */ /* 0x000fe200078ec0ff */
[----:B------:R-:W-:Y:S01]  /*2f970*/  IMAD.MOV.U32 R92, RZ, RZ, R61 ;  /* 0x000000ffff5c7224 */ /* 0x000fe200078e003d */
[----:B--2---:R-:W-:Y:S01]  /*2f980*/  LOP3.LUT R179, R179, 0x7f, RZ, 0xc0, !PT ;  /* 0x0000007fb3b37812 */ /* 0x004fe200078ec0ff */
[----:B------:R-:W-:Y:S01]  /*2f990*/  IMAD.MOV.U32 R126, RZ, RZ, R32 ;  /* 0x000000ffff7e7224 */ /* 0x000fe200078e0020 */
[----:B------:R-:W-:Y:S01]  /*2f9a0*/  ISETP.GE.AND P1, PT, R4, R189, PT ;  /* 0x000000bd0400720c */ /* 0x000fe20003f26270 */
[----:B------:R-:W-:Y:S01]  /*2f9b0*/  IMAD R2, R7, 0x8, R2 ;  /* 0x0000000807027824 */ /* 0x000fe200078e0202 */
[----:B------:R-:W-:Y:S01]  /*2f9c0*/  BAR.SYNC.DEFER_BLOCKING 0x0 ;  /* 0x0000000000007b1d */ /* 0x000fe20000010000 */
[----:B------:R-:W-:Y:S01]  /*2f9d0*/  LEA R4, R179, UR10, 0x4 ;  /* 0x0000000ab3047c11 */ /* 0x000fe2000f8e20ff */
[----:B------:R-:W-:Y:S01]  /*2f9e0*/  IMAD.MOV.U32 R152, RZ, RZ, R65 ;  /* 0x000000ffff987224 */ /* 0x000fe200078e0041 */
[----:B------:R-:W-:Y:S01]  /*2f9f0*/  MOV R94, R29 ;  /* 0x0000001d005e7202 */ /* 0x000fe20000000f00 */
[----:B------:R-:W-:Y:S01]  /*2fa00*/  IMAD.MOV.U32 R154, RZ, RZ, R33 ;  /* 0x000000ffff9a7224 */ /* 0x000fe200078e0021 */
[CC--:B------:R-:W-:Y:S01]  /*2fa10*/  ISETP.GE.AND P5, PT, R0.reuse, R189.reuse, PT ;  /* 0x000000bd0000720c */ /* 0x0c0fe20003fa6270 */
[----:B------:R-:W-:Y:S01]  /*2fa20*/  IMAD.MOV.U32 R155, RZ, RZ, R35 ;  /* 0x000000ffff9b7224 */ /* 0x000fe200078e0023 */
[C---:B------:R-:W-:Y:S01]  /*2fa30*/  ISETP.LT.AND P2, PT, R0.reuse, R189, !P2 ;  /* 0x000000bd0000720c */ /* 0x040fe20005741270 */
[----:B------:R-:W-:Y:S01]  /*2fa40*/  VIADD R6, R0, 0x3f ;  /* 0x0000003f00067836 */ /* 0x000fe20000000000 */
[----:B------:R-:W-:-:S04]  /*2fa50*/  ISETP.LT.AND P5, PT, R5, R188, !P5 ;  /* 0x000000bc0500720c */ /* 0x000fc80006fa1270 */
[----:B------:R-:W-:Y:S01]  /*2fa60*/  ISETP.GE.AND P0, PT, R6, R189, PT ;  /* 0x000000bd0600720c */ /* 0x000fe20003f06270 */
[----:B------:R-:W-:-:S05]  /*2fa70*/  VIADD R6, R0, 0x3 ;  /* 0x0000000300067836 */ /* 0x000fca0000000000 */
[----:B------:R-:W-:Y:S02]  /*2fa80*/  ISETP.GE.AND P4, PT, R6, R189, PT ;  /* 0x000000bd0600720c */ /* 0x000fe40003f86270 */
[----:B------:R-:W1:Y:S01]  /*2fa90*/  LDC R6, c[0x0][0x244] ;  /* 0x00009100ff067b82 */ /* 0x000e620000000800 */
[----:B------:R-:W-:Y:S07]  /*2faa0*/  STSM.16.M88.4 [R2], R12 ;  /* 0x0000000c02007844 */ /* 0x000fee0000000200 */
[----:B------:R-:W-:Y:S01]  /*2fab0*/  BAR.SYNC.DEFER_BLOCKING 0x0 ;  /* 0x0000000000007b1d */ /* 0x000fe20000010000 */
[----:B-1----:R-:W-:-:S05]  /*2fac0*/  IMAD R7, R3, R6, RZ ;  /* 0x0000000603077224 */ /* 0x002fca00078e02ff */
[----:B------:R-:W1:Y:S02]  /*2fad0*/  LDS.128 R8, [R4] ;  /* 0x0000000004087984 */ /* 0x000e640000000c00 */
[----:B------:R-:W-:Y:S06]  /*2fae0*/  BAR.SYNC.DEFER_BLOCKING 0x0 ;  /* 0x0000000000007b1d */ /* 0x000fec0000010000 */
[----:B------:R-:W-:Y:S02]  /*2faf0*/  STSM.16.M88.4 [R2], R16 ;  /* 0x0000001002007844 */ /* 0x000fe40000000200 */
[----:B------:R-:W-:Y:S06]  /*2fb00*/  BAR.SYNC.DEFER_BLOCKING 0x0 ;  /* 0x0000000000007b1d */ /* 0x000fec0000010000 */
[----:B------:R-:W2:Y:S02]  /*2fb10*/  LDS.128 R12, [R4] ;  /* 0x00000000040c7984 */ /* 0x000ea40000000c00 */
[----:B------:R-:W-:Y:S06]  /*2fb20*/  BAR.SYNC.DEFER_BLOCKING 0x0 ;  /* 0x0000000000007b1d */ /* 0x000fec0000010000 */
[----:B------:R-:W-:Y:S02]  /*2fb30*/  STSM.16.M88.4 [R2], R20 ;  /* 0x0000001402007844 */ /* 0x000fe40000000200 */
[----:B------:R-:W-:Y:S06]  /*2fb40*/  BAR.SYNC.DEFER_BLOCKING 0x0 ;  /* 0x0000000000007b1d */ /* 0x000fec0000010000 */
[----:B------:R-:W3:Y:S02]  /*2fb50*/  LDS.128 R24, [R4] ;  /* 0x0000000004187984 */ /* 0x000ee40000000c00 */
[----:B------:R-:W-:Y:S06]  /*2fb60*/  BAR.SYNC.DEFER_BLOCKING 0x0 ;  /* 0x0000000000007b1d */ /* 0x000fec0000010000 */
[----:B------:R4:W-:Y:S02]  /*2fb70*/  STSM.16.M88.4 [R2], R56 ;  /* 0x0000003802007844 */ /* 0x0009e40000000200 */
[----:B------:R-:W-:Y:S01]  /*2fb80*/  BAR.SYNC.DEFER_BLOCKING 0x0 ;  /* 0x0000000000007b1d */ /* 0x000fe20000010000 */
[----:B----4-:R-:W-:Y:S01]  /*2fb90*/  MOV R56, R125 ;  /* 0x0000007d00387202 */ /* 0x010fe20000000f00 */
[----:B------:R-:W-:Y:S01]  /*2fba0*/  IMAD.MOV.U32 R57, RZ, RZ, R127 ;  /* 0x000000ffff397224 */ /* 0x000fe200078e007f */
[----:B------:R-:W-:Y:S01]  /*2fbb0*/  MOV R59, R95 ;  /* 0x0000005f003b7202 */ /* 0x000fe20000000f00 */
[----:B------:R-:W-:Y:S01]  /*2fbc0*/  IMAD.MOV.U32 R58, RZ, RZ, R93 ;  /* 0x000000ffff3a7224 */ /* 0x000fe200078e005d */
[----:B------:R-:W-:Y:S01]  /*2fbd0*/  MOV R127, R34 ;  /* 0x00000022007f7202 */ /* 0x000fe20000000f00 */
[----:B------:R-:W-:-:S02]  /*2fbe0*/  IMAD.MOV.U32 R93, RZ, RZ, R63 ;  /* 0x000000ffff5d7224 */ /* 0x000fc400078e003f */
[----:B------:R-:W-:Y:S02]  /*2fbf0*/  IMAD.MOV.U32 R95, RZ, RZ, R31 ;  /* 0x000000ffff5f7224 */ /* 0x000fe400078e001f */
[----:B------:R-:W-:Y:S01]  /*2fc00*/  IMAD.MOV.U32 R125, RZ, RZ, R66 ;  /* 0x000000ffff7d7224 */ /* 0x000fe200078e0042 */
[----:B------:R-:W4:Y:S01]  /*2fc10*/  LDS.128 R20, [R4] ;  /* 0x0000000004147984 */ /* 0x000f220000000c00 */
[----:B------:R-:W-:Y:S06]  /*2fc20*/  BAR.SYNC.DEFER_BLOCKING 0x0 ;  /* 0x0000000000007b1d */ /* 0x000fec0000010000 */
[----:B------:R-:W-:Y:S02]  /*2fc30*/  STSM.16.M88.4 [R2], R88 ;  /* 0x0000005802007844 */ /* 0x000fe40000000200 */
[----:B------:R-:W-:Y:S06]  /*2fc40*/  BAR.SYNC.DEFER_BLOCKING 0x0 ;  /* 0x0000000000007b1d */ /* 0x000fec0000010000 */
[----:B------:R-:W4:Y:S02]  /*2fc50*/  LDS.128 R16, [R4] ;  /* 0x0000000004107984 */ /* 0x000f240000000c00 */
[----:B------:R-:W-:Y:S06]  /*2fc60*/  BAR.SYNC.DEFER_BLOCKING 0x0 ;  /* 0x0000000000007b1d */ /* 0x000fec0000010000 */
[----:B------:R1:W-:Y:S02]  /*2fc70*/  STSM.16.M88.4 [R2], R120 ;  /* 0x0000007802007844 */ /* 0x0003e40000000200 */
[----:B------:R-:W-:Y:S01]  /*2fc80*/  BAR.SYNC.DEFER_BLOCKING 0x0 ;  /* 0x0000000000007b1d */ /* 0x000fe20000010000 */
[----:B-1----:R-:W-:Y:S01]  /*2fc90*/  IMAD.MOV.U32 R120, RZ, RZ, R128 ;  /* 0x000000ffff787224 */ /* 0x002fe200078e0080 */
[----:B------:R-:W-:Y:S01]  /*2fca0*/  MOV R121, R130 ;  /* 0x0000008200797202 */ /* 0x000fe20000000f00 */
[----:B------:R-:W-:Y:S01]  /*2fcb0*/  IMAD.MOV.U32 R122, RZ, RZ, R96 ;  /* 0x000000ffff7a7224 */ /* 0x000fe200078e0060 */
[----:B------:R-:W-:Y:S01]  /*2fcc0*/  MOV R130, R97 ;  /* 0x0000006100827202 */ /* 0x000fe20000000f00 */
[----:B------:R-:W-:-:S02]  /*2fcd0*/  IMAD.MOV.U32 R123, RZ, RZ, R98 ;  /* 0x000000ffff7b7224 */ /* 0x000fc400078e0062 */
[----:B------:R-:W-:Y:S02]  /*2fce0*/  IMAD.MOV.U32 R128, RZ, RZ, R129 ;  /* 0x000000ffff807224 */ /* 0x000fe400078e0081 */
[----:B------:R-:W-:Y:S02]  /*2fcf0*/  IMAD.MOV.U32 R129, RZ, RZ, R131 ;  /* 0x000000ffff817224 */ /* 0x000fe400078e0083 */
[----:B------:R-:W-:Y:S01]  /*2fd00*/  IMAD.MOV.U32 R131, RZ, RZ, R99 ;  /* 0x000000ffff837224 */ /* 0x000fe200078e0063 */
[----:B------:R-:W1:Y:S01]  /*2fd10*/  LDS.128 R88, [R4] ;  /* 0x0000000004587984 */ /* 0x000e620000000c00 */
[----:B------:R-:W-:Y:S06]  /*2fd20*/  BAR.SYNC.DEFER_BLOCKING 0x0 ;  /* 0x0000000000007b1d */ /* 0x000fec0000010000 */
[----:B------:R-:W-:Y:S02]  /*2fd30*/  STSM.16.M88.4 [R2], R56 ;  /* 0x0000003802007844 */ /* 0x000fe40000000200 */
[----:B------:R-:W-:Y:S06]  /*2fd40*/  BAR.SYNC.DEFER_BLOCKING 0x0 ;  /* 0x0000000000007b1d */ /* 0x000fec0000010000 */
[----:B------:R-:W1:Y:S02]  /*2fd50*/  LDS.128 R60, [R4] ;  /* 0x00000000043c7984 */ /* 0x000e640000000c00 */
[----:B------:R-:W-:Y:S06]  /*2fd60*/  BAR.SYNC.DEFER_BLOCKING 0x0 ;  /* 0x0000000000007b1d */ /* 0x000fec0000010000 */
[----:B------:R-:W-:Y:S02]  /*2fd70*/  STSM.16.M88.4 [R2], R92 ;  /* 0x0000005c02007844 */ /* 0x000fe40000000200 */
[----:B------:R-:W-:Y:S06]  /*2fd80*/  BAR.SYNC.DEFER_BLOCKING 0x0 ;  /* 0x0000000000007b1d */ /* 0x000fec0000010000 */
[----:B------:R-:W1:Y:S02]  /*2fd90*/  LDS.128 R56, [R4] ;  /* 0x0000000004387984 */ /* 0x000e640000000c00 */
[----:B------:R-:W-:Y:S06]  /*2fda0*/  BAR.SYNC.DEFER_BLOCKING 0x0 ;  /* 0x0000000000007b1d */ /* 0x000fec0000010000 */
[----:B------:R2:W-:Y:S02]  /*2fdb0*/  STSM.16.M88.4 [R2], R120 ;  /* 0x0000007802007844 */ /* 0x0005e40000000200 */
[----:B------:R-:W-:Y:S01]  /*2fdc0*/  BAR.SYNC.DEFER_BLOCKING 0x0 ;  /* 0x0000000000007b1d */ /* 0x000fe20000010000 */
[----:B--2---:R-:W-:Y:S01]  /*2fdd0*/  MOV R120, R132 ;  /* 0x0000008400787202 */ /* 0x004fe20000000f00 */
[----:B------:R-:W-:Y:S01]  /*2fde0*/  IMAD.MOV.U32 R121, RZ, RZ, R134 ;  /* 0x000000ffff797224 */ /* 0x000fe200078e0086 */
[----:B------:R-:W-:Y:S01]  /*2fdf0*/  MOV R123, R102 ;  /* 0x00000066007b7202 */ /* 0x000fe20000000f00 */
[----:B------:R-:W-:Y:S01]  /*2fe00*/  IMAD.MOV.U32 R122, RZ, RZ, R100 ;  /* 0x000000ffff7a7224 */ /* 0x000fe200078e0064 */
[----:B------:R-:W-:Y:S01]  /*2fe10*/  MOV R132, R69 ;  /* 0x0000004500847202 */ /* 0x000fe20000000f00 */
[----:B------:R-:W-:Y:S01]  /*2fe20*/  IMAD.MOV.U32 R134, RZ, RZ, R37 ;  /* 0x000000ffff867224 */ /* 0x000fe200078e0025 */
[----:B------:R-:W2:Y:S01]  /*2fe30*/  LDS.128 R28, [R4] ;  /* 0x00000000041c7984 */ /* 0x000ea20000000c00 */
[----:B------:R-:W-:Y:S06]  /*2fe40*/  BAR.SYNC.DEFER_BLOCKING 0x0 ;  /* 0x0000000000007b1d */ /* 0x000fec0000010000 */
[----:B------:R3:W-:Y:S02]  /*2fe50*/  STSM.16.M88.4 [R2], R124 ;  /* 0x0000007c02007844 */ /* 0x0007e40000000200 */
[----:B------:R-:W-:Y:S01]  /*2fe60*/  BAR.SYNC.DEFER_BLOCKING 0x0 ;  /* 0x0000000000007b1d */ /* 0x000fe20000010000 */
[----:B---3--:R-:W-:Y:S01]  /*2fe70*/  IMAD.MOV.U32 R124, RZ, RZ, R68 ;  /* 0x000000ffff7c7224 */ /* 0x008fe200078e0044 */
[----:B------:R-:W-:Y:S01]  /*2fe80*/  MOV R126, R36 ;  /* 0x00000024007e7202 */ /* 0x000fe20000000f00 */
[----:B------:R-:W-:-:S02]  /*2fe90*/  IMAD.MOV.U32 R125, RZ, RZ, R70 ;  /* 0x000000ffff7d7224 */ /* 0x000fc400078e0046 */
[----:B------:R-:W-:Y:S01]  /*2fea0*/  IMAD.MOV.U32 R127, RZ, RZ, R38 ;  /* 0x000000ffff7f7224 */ /* 0x000fe200078e0026 */
[----:B------:R-:W3:Y:S02]  /*2feb0*/  LDS.128 R96, [R4] ;  /* 0x0000000004607984 */ /* 0x000ee40000000c00 */
[----:B------:R-:W-:Y:S06]  /*2fec0*/  BAR.SYNC.DEFER_BLOCKING 0x0 ;  /* 0x0000000000007b1d */ /* 0x000fec0000010000 */
[----:B------:R4:W-:Y:S02]  /*2fed0*/  STSM.16.M88.4 [R2], R128 ;  /* 0x0000008002007844 */ /* 0x0009e40000000200 */
[----:B------:R-:W-:Y:S01]  /*2fee0*/  BAR.SYNC.DEFER_BLOCKING 0x0 ;  /* 0x0000000000007b1d */ /* 0x000fe20000010000 */
[----:B----4-:R-:W-:Y:S01]  /*2fef0*/  IMAD.MOV.U32 R128, RZ, RZ, R133 ;  /* 0x000000ffff807224 */ /* 0x010fe200078e0085 */
[----:B------:R-:W-:Y:S01]  /*2ff00*/  MOV R129, R135 ;  /* 0x0000008700817202 */ /* 0x000fe20000000f00 */
[----:B------:R-:W-:Y:S01]  /*2ff10*/  IMAD.MOV.U32 R130, RZ, RZ, R101 ;  /* 0x000000ffff827224 */ /* 0x000fe200078e0065 */
[----:B------:R-:W-:Y:S01]  /*2ff20*/  MOV R135, R39 ;  /* 0x0000002700877202 */ /* 0x000fe20000000f00 */
[----:B------:R-:W-:-:S02]  /*2ff30*/  IMAD.MOV.U32 R131, RZ, RZ, R103 ;  /* 0x000000ffff837224 */ /* 0x000fc400078e0067 */
[----:B------:R-:W-:Y:S01]  /*2ff40*/  IMAD.MOV.U32 R133, RZ, RZ, R71 ;  /* 0x000000ffff857224 */ /* 0x000fe200078e0047 */
[----:B------:R-:W4:Y:S01]  /*2ff50*/  LDS.128 R92, [R4] ;  /* 0x00000000045c7984 */ /* 0x000f220000000c00 */
[----:B------:R-:W-:Y:S06]  /*2ff60*/  BAR.SYNC.DEFER_BLOCKING 0x0 ;  /* 0x0000000000007b1d */ /* 0x000fec0000010000 */
[----:B------:R1:W-:Y:S02]  /*2ff70*/  STSM.16.M88.4 [R2], R152 ;  /* 0x0000009802007844 */ /* 0x0003e40000000200 */
[----:B------:R-:W-:Y:S01]  /*2ff80*/  BAR.SYNC.DEFER_BLOCKING 0x0 ;  /* 0x0000000000007b1d */ /* 0x000fe20000010000 */
[----:B-1----:R-:W-:Y:S01]  /*2ff90*/  IMAD.MOV.U32 R152, RZ, RZ, R72 ;  /* 0x000000ffff987224 */ /* 0x002fe200078e0048 */
[----:B------:R-:W-:Y:S01]  /*2ffa0*/  MOV R153, R74 ;  /* 0x0000004a00997202 */ /* 0x000fe20000000f00 */
[----:B------:R-:W-:-:S02]  /*2ffb0*/  IMAD.MOV.U32 R154, RZ, RZ, R40 ;  /* 0x000000ffff9a7224 */ /* 0x000fc400078e0028 */
[----:B------:R-:W-:Y:S01]  /*2ffc0*/  IMAD.MOV.U32 R155, RZ, RZ, R42 ;  /* 0x000000ffff9b7224 */ /* 0x000fe200078e002a */
        /* <DEDUP_REMOVED lines=8> */
[----:B--2---:R-:W-:Y:S01]  /*30050*/  IMAD.MOV.U32 R124, RZ, RZ, R136 ;  /* 0x000000ffff7c7224 */ /* 0x004fe200078e0088 */
[----:B------:R-:W-:Y:S01]  /*30060*/  MOV R126, R104 ;  /* 0x00000068007e7202 */ /* 0x000fe20000000f00 */
[----:B------:R-:W-:-:S02]  /*30070*/  IMAD.MOV.U32 R125, RZ, RZ, R138 ;  /* 0x000000ffff7d7224 */ /* 0x000fc400078e008a */
[----:B------:R-:W-:Y:S02]  /*30080*/  IMAD.MOV.U32 R127, RZ, RZ, R106 ;  /* 0x000000ffff7f7224 */ /* 0x000fe400078e006a */
[----:B------:R-:W-:Y:S02]  /*30090*/  IMAD.MOV.U32 R136, RZ, RZ, R140 ;  /* 0x000000ffff887224 */ /* 0x000fe400078e008c */
[----:B------:R-:W-:Y:S02]  /*300a0*/  IMAD.MOV.U32 R138, RZ, RZ, R108 ;  /* 0x000000ffff8a7224 */ /* 0x000fe400078e006c */
[----:B------:R-:W-:Y:S01]  /*300b0*/  IMAD.MOV.U32 R140, RZ, RZ, R77 ;  /* 0x000000ffff8c7224 */ /* 0x000fe200078e004d */
[----:B------:R-:W2:Y:S01]  /*300c0*/  LDS.128 R120, [R4] ;  /* 0x0000000004787984 */ /* 0x000ea20000000c00 */
[----:B------:R-:W-:Y:S06]  /*300d0*/  BAR.SYNC.DEFER_BLOCKING 0x0 ;  /* 0x0000000000007b1d */ /* 0x000fec0000010000 */
[----:B------:R3:W-:Y:S02]  /*300e0*/  STSM.16.M88.4 [R2], R128 ;  /* 0x0000008002007844 */ /* 0x0007e40000000200 */
[----:B------:R-:W-:Y:S01]  /*300f0*/  BAR.SYNC.DEFER_BLOCKING 0x0 ;  /* 0x0000000000007b1d */ /* 0x000fe20000010000 */
[----:B---3--:R-:W-:Y:S01]  /*30100*/  MOV R128, R137 ;  /* 0x0000008900807202 */ /* 0x008fe20000000f00 */
[----:B------:R-:W-:Y:S01]  /*30110*/  IMAD.MOV.U32 R129, RZ, RZ, R139 ;  /* 0x000000ffff817224 */ /* 0x000fe200078e008b */
[----:B------:R-:W-:Y:S01]  /*30120*/  MOV R131, R107 ;  /* 0x0000006b00837202 */ /* 0x000fe20000000f00 */
[----:B------:R-:W-:Y:S01]  /*30130*/  IMAD.MOV.U32 R130, RZ, RZ, R105 ;  /* 0x000000ffff827224 */ /* 0x000fe200078e0069 */
[----:B------:R-:W-:Y:S01]  /*30140*/  MOV R137, R142 ;  /* 0x0000008e00897202 */ /* 0x000fe20000000f00 */
[----:B------:R-:W-:-:S02]  /*30150*/  IMAD.MOV.U32 R139, RZ, RZ, R110 ;  /* 0x000000ffff8b7224 */ /* 0x000fc400078e006e */
[----:B------:R-:W-:Y:S01]  /*30160*/  IMAD.MOV.U32 R142, RZ, RZ, R45 ;  /* 0x000000ffff8e7224 */ /* 0x000fe200078e002d */
[----:B------:R-:W3:Y:S01]  /*30170*/  LDS.128 R100, [R4] ;  /* 0x0000000004647984 */ /* 0x000ee20000000c00 */
[----:B------:R-:W-:Y:S06]  /*30180*/  BAR.SYNC.DEFER_BLOCKING 0x0 ;  /* 0x0000000000007b1d */ /* 0x000fec0000010000 */
[----:B------:R4:W-:Y:S02]  /*30190*/  STSM.16.M88.4 [R2], R132 ;  /* 0x0000008402007844 */ /* 0x0009e40000000200 */
[----:B------:R-:W-:Y:S01]  /*301a0*/  BAR.SYNC.DEFER_BLOCKING 0x0 ;  /* 0x0000000000007b1d */ /* 0x000fe20000010000 */
[----:B----4-:R-:W-:Y:S01]  /*301b0*/  IMAD.MOV.U32 R132, RZ, RZ, R73 ;  /* 0x000000ffff847224 */ /* 0x010fe200078e0049 */
[----:B------:R-:W-:Y:S01]  /*301c0*/  MOV R134, R41 ;  /* 0x0000002900867202 */ /* 0x000fe20000000f00 */
[----:B------:R-:W-:-:S02]  /*301d0*/  IMAD.MOV.U32 R133, RZ, RZ, R75 ;  /* 0x000000ffff857224 */ /* 0x000fc400078e004b */
[----:B------:R-:W-:Y:S01]  /*301e0*/  IMAD.MOV.U32 R135, RZ, RZ, R43 ;  /* 0x000000ffff877224 */ /* 0x000fe200078e002b */
[----:B------:R-:W4:Y:S02]  /*301f0*/  LDS.128 R68, [R4] ;  /* 0x0000000004447984 */ /* 0x000f240000000c00 */
[----:B------:R-:W-:Y:S06]  /*30200*/  BAR.SYNC.DEFER_BLOCKING 0x0 ;  /* 0x0000000000007b1d */ /* 0x000fec0000010000 */
[----:B------:R-:W-:Y:S02]  /*30210*/  STSM.16.M88.4 [R2], R124 ;  /* 0x0000007c02007844 */ /* 0x000fe40000000200 */
[----:B------:R-:W-:Y:S06]  /*30220*/  BAR.SYNC.DEFER_BLOCKING 0x0 ;  /* 0x0000000000007b1d */ /* 0x000fec0000010000 */
[----:B------:R-:W4:Y:S02]  /*30230*/  LDS.128 R36, [R4] ;  /* 0x0000000004247984 */ /* 0x000f240000000c00 */
[----:B------:R-:W-:Y:S06]  /*30240*/  BAR.SYNC.DEFER_BLOCKING 0x0 ;  /* 0x0000000000007b1d */ /* 0x000fec0000010000 */
[----:B------:R1:W-:Y:S02]  /*30250*/  STSM.16.M88.4 [R2], R152 ;  /* 0x0000009802007844 */ /* 0x0003e40000000200 */
[----:B------:R-:W-:Y:S01]  /*30260*/  BAR.SYNC.DEFER_BLOCKING 0x0 ;  /* 0x0000000000007b1d */ /* 0x000fe20000010000 */
[----:B-1----:R-:W-:Y:S01]  /*30270*/  MOV R152, R76 ;  /* 0x0000004c00987202 */ /* 0x002fe20000000f00 */
[----:B------:R-:W-:Y:S01]  /*30280*/  IMAD.MOV.U32 R153, RZ, RZ, R78 ;  /* 0x000000ffff997224 */ /* 0x000fe200078e004e */
[----:B------:R-:W-:Y:S01]  /*30290*/  MOV R155, R46 ;  /* 0x0000002e009b7202 */ /* 0x000fe20000000f00 */
[----:B------:R-:W-:-:S02]  /*302a0*/  IMAD.MOV.U32 R154, RZ, RZ, R44 ;  /* 0x000000ffff9a7224 */ /* 0x000fc400078e002c */
        /* <DEDUP_REMOVED lines=10> */
[----:B------:R-:W-:Y:S01]  /*30350*/  IMAD.MOV.U32 R133, RZ, RZ, R143 ;  /* 0x000000ffff857224 */ /* 0x000fe200078e008f */
[----:B------:R-:W-:Y:S01]  /*30360*/  MOV R141, R79 ;  /* 0x0000004f008d7202 */ /* 0x000fe20000000f00 */
[----:B------:R-:W-:-:S02]  /*30370*/  IMAD.MOV.U32 R135, RZ, RZ, R111 ;  /* 0x000000ffff877224 */ /* 0x000fc400078e006f */
        /* <DEDUP_REMOVED lines=30> */
[----:B------:R-:W-:-:S02]  /*30560*/  IMAD.MOV.U32 R143, RZ, RZ, R115 ;  /* 0x000000ffff8f7224 */ /* 0x000fc400078e0073 */
[----:B------:R-:W-:Y:S02]  /*30570*/  IMAD.MOV.U32 R140, RZ, RZ, R145 ;  /* 0x000000ffff8c7224 */ /* 0x000fe400078e0091 */
[----:B------:R-:W-:Y:S02]  /*30580*/  IMAD.MOV.U32 R145, RZ, RZ, R150 ;  /* 0x000000ffff917224 */ /* 0x000fe400078e0096 */
[----:B------:R-:W-:Y:S02]  /*30590*/  IMAD.MOV.U32 R147, RZ, RZ, R118 ;  /* 0x000000ffff937224 */ /* 0x000fe400078e0076 */
[----:B------:R-:W-:Y:S01]  /*305a0*/  IMAD.MOV.U32 R150, RZ, RZ, R53 ;  /* 0x000000ffff967224 */ /* 0x000fe200078e0035 */
[----:B------:R-:W1:Y:S01]  /*305b0*/  LDS.128 R76, [R4] ;  /* 0x00000000044c7984 */ /* 0x000e620000000c00 */
[----:B------:R-:W-:Y:S06]  /*305c0*/  BAR.SYNC.DEFER_BLOCKING 0x0 ;  /* 0x0000000000007b1d */ /* 0x000fec0000010000 */
[----:B------:R2:W-:Y:S02]  /*305d0*/  STSM.16.M88.4 [R2], R136 ;  /* 0x0000008802007844 */ /* 0x0005e40000000200 */
[----:B------:R-:W-:Y:S01]  /*305e0*/  BAR.SYNC.DEFER_BLOCKING 0x0 ;  /* 0x0000000000007b1d */ /* 0x000fe20000010000 */
[----:B--2---:R-:W-:Y:S01]  /*305f0*/  MOV R136, R81 ;  /* 0x0000005100887202 */ /* 0x004fe20000000f00 */
[----:B------:R-:W-:Y:S01]  /*30600*/  IMAD.MOV.U32 R137, RZ, RZ, R83 ;  /* 0x000000ffff897224 */ /* 0x000fe200078e0053 */
[----:B------:R-:W-:Y:S01]  /*30610*/  MOV R139, R51 ;  /* 0x00000033008b7202 */ /* 0x000fe20000000f00 */
[----:B------:R-:W-:-:S02]  /*30620*/  IMAD.MOV.U32 R138, RZ, RZ, R49 ;  /* 0x000000ffff8a7224 */ /* 0x000fc400078e0031 */
[----:B------:R-:W2:Y:S02]  /*30630*/  LDS.128 R44, [R4] ;  /* 0x00000000042c7984 */ /* 0x000ea40000000c00 */
[----:B------:R-:W-:Y:S06]  /*30640*/  BAR.SYNC.DEFER_BLOCKING 0x0 ;  /* 0x0000000000007b1d */ /* 0x000fec0000010000 */
[----:B------:R-:W-:Y:S02]  /*30650*/  STSM.16.M88.4 [R2], R152 ;  /* 0x0000009802007844 */ /* 0x000fe40000000200 */
[----:B------:R-:W-:Y:S06]  /*30660*/  BAR.SYNC.DEFER_BLOCKING 0x0 ;  /* 0x0000000000007b1d */ /* 0x000fec0000010000 */
[----:B------:R-:W2:Y:S02]  /*30670*/  LDS.128 R112, [R4] ;  /* 0x0000000004707984 */ /* 0x000ea40000000c00 */
[----:B------:R-:W-:Y:S06]  /*30680*/  BAR.SYNC.DEFER_BLOCKING 0x0 ;  /* 0x0000000000007b1d */ /* 0x000fec0000010000 */
[----:B------:R3:W-:Y:S02]  /*30690*/  STSM.16.M88.4 [R2], R140 ;  /* 0x0000008c02007844 */ /* 0x0007e40000000200 */
[----:B------:R-:W-:Y:S01]  /*306a0*/  BAR.SYNC.DEFER_BLOCKING 0x0 ;  /* 0x0000000000007b1d */ /* 0x000fe20000010000 */
[----:B---3--:R-:W-:Y:S01]  /*306b0*/  IMAD.MOV.U32 R140, RZ, RZ, R84 ;  /* 0x000000ffff8c7224 */ /* 0x008fe200078e0054 */
[----:B------:R-:W-:Y:S01]  /*306c0*/  MOV R141, R86 ;  /* 0x00000056008d7202 */ /* 0x000fe20000000f00 */
[----:B------:R-:W-:Y:S01]  /*306d0*/  IMAD.MOV.U32 R142, RZ, RZ, R52 ;  /* 0x000000ffff8e7224 */ /* 0x000fe200078e0034 */
[----:B------:R-:W-:Y:S01]  /*306e0*/  LEA R52, R6, R7, 0x7 ;  /* 0x0000000706347211 */ /* 0x000fe200078e38ff */
[----:B------:R-:W-:Y:S01]  /*306f0*/  IMAD.MOV.U32 R143, RZ, RZ, R54 ;  /* 0x000000ffff8f7224 */ /* 0x000fe200078e0036 */
[----:B------:R-:W-:-:S04]  /*30700*/  LEA R6, P6, R7, UR4, 0x2 ;  /* 0x0000000407067c11 */ /* 0x000fc8000f8c10ff */
[----:B------:R-:W-:Y:S01]  /*30710*/  LEA.HI.X.SX32 R7, R7, UR5, 0x2, P6 ;  /* 0x0000000507077c11 */ /* 0x000fe2000b0f16ff */
[----:B------:R-:W3:Y:S01]  /*30720*/  LDS.128 R132, [R4] ;  /* 0x0000000004847984 */ /* 0x000ee20000000c00 */
[----:B------:R-:W-:Y:S06]  /*30730*/  BAR.SYNC.DEFER_BLOCKING 0x0 ;  /* 0x0000000000007b1d */ /* 0x000fec0000010000 */
[----:B------:R4:W-:Y:S02]  /*30740*/  STSM.16.M88.4 [R2], R136 ;  /* 0x0000008802007844 */ /* 0x0009e40000000200 */
[----:B------:R-:W-:Y:S01]  /*30750*/  BAR.SYNC.DEFER_BLOCKING 0x0 ;  /* 0x0000000000007b1d */ /* 0x000fe20000010000 */
[----:B----4-:R-:W-:-:S05]  /*30760*/  LEA R136, P6, R52, UR4, 0x2 ;  /* 0x0000000434887c11 */ /* 0x010fca000f8c10ff */
[----:B------:R-:W-:Y:S02]  /*30770*/  ULDC UR4, c[0x0][0x248] ;  /* 0x0000920000047ab9 */ /* 0x000fe40000000800 */
[----:B------:R-:W-:Y:S01]  /*30780*/  IMAD R139, R0, UR4, RZ ;  /* 0x00000004008b7c24 */ /* 0x000fe2000f8e02ff */
[----:B------:R-:W-:Y:S02]  /*30790*/  LEA.HI.X.SX32 R137, R52, UR5, 0x2, P6 ;  /* 0x0000000534897c11 */ /* 0x000fe4000b0f16ff */
[-C--:B------:R-:W-:Y:S01]  /*307a0*/  ISETP.LT.AND P6, PT, R3, R188.reuse, !P3 ;  /* 0x000000bc0300720c */ /* 0x080fe20005fc1270 */
[----:B------:R-:W-:Y:S01]  /*307b0*/  IMAD.WIDE R84, R139, 0x4, R6 ;  /* 0x000000048b547825 */ /* 0x000fe200078e0206 */
[----:B------:R-:W-:Y:S01]  /*307c0*/  ISETP.LT.AND P3, PT, R5, R188, !P3 ;  /* 0x000000bc0500720c */ /* 0x000fe20005f61270 */
[----:B------:R-:W4:Y:S01]  /*307d0*/  LDS.128 R80, [R4] ;  /* 0x0000000004507984 */ /* 0x000f220000000c00 */
[----:B------:R-:W-:Y:S06]  /*307e0*/  BAR.SYNC.DEFER_BLOCKING 0x0 ;  /* 0x0000000000007b1d */ /* 0x000fec0000010000 */
[----:B------:R1:W-:Y:S02]  /*307f0*/  STSM.16.M88.4 [R2], R144 ;  /* 0x0000009002007844 */ /* 0x0003e40000000200 */
[----:B------:R-:W-:Y:S01]  /*30800*/  BAR.SYNC.DEFER_BLOCKING 0x0 ;  /* 0x0000000000007b1d */ /* 0x000fe20000010000 */
[----:B-1----:R-:W-:Y:S01]  /*30810*/  MOV R146, R117 ;  /* 0x0000007500927202 */ /* 0x002fe20000000f00 */
[----:B------:R-:W-:-:S02]  /*30820*/  IMAD.MOV.U32 R147, RZ, RZ, R119 ;  /* 0x000000ffff937224 */ /* 0x000fc400078e0077 */
[----:B------:R-:W-:Y:S01]  /*30830*/  IMAD.MOV.U32 R144, RZ, RZ, R149 ;  /* 0x000000ffff907224 */ /* 0x000fe200078e0095 */
[----:B------:R-:W-:Y:S01]  /*30840*/  MOV R149, R87 ;  /* 0x0000005700957202 */ /* 0x000fe20000000f00 */
[----:B------:R-:W-:Y:S02]  /*30850*/  IMAD.MOV.U32 R145, RZ, RZ, R151 ;  /* 0x000000ffff917224 */ /* 0x000fe400078e0097 */
[----:B------:R-:W-:Y:S02]  /*30860*/  IMAD.MOV.U32 R151, RZ, RZ, R55 ;  /* 0x000000ffff977224 */ /* 0x000fe400078e0037 */
[C---:B------:R-:W-:Y:S01]  /*30870*/  IMAD.WIDE R86, R139.reuse, 0x4, R136 ;  /* 0x000000048b567825 */ /* 0x040fe200078e0288 */
[----:B------:R-:W1:Y:S01]  /*30880*/  LDS.128 R48, [R4] ;  /* 0x0000000004307984 */ /* 0x000e620000000c00 */
[----:B------:R-:W-:Y:S06]  /*30890*/  BAR.SYNC.DEFER_BLOCKING 0x0 ;  /* 0x0000000000007b1d */ /* 0x000fec0000010000 */
[----:B------:R2:W-:Y:S02]  /*308a0*/  STSM.16.M88.4 [R2], R140 ;  /* 0x0000008c02007844 */ /* 0x0005e40000000200 */
[----:B------:R-:W-:Y:S01]  /*308b0*/  BAR.SYNC.DEFER_BLOCKING 0x0 ;  /* 0x0000000000007b1d */ /* 0x000fe20000010000 */
[----:B--2---:R-:W-:Y:S01]  /*308c0*/  IADD3 R143, R139, UR4, RZ ;  /* 0x000000048b8f7c10 */ /* 0x004fe2000fffe0ff */
[----:B------:R-:W-:-:S04]  /*308d0*/  VIADD R142, R0, 0x4 ;  /* 0x00000004008e7836 */ /* 0x000fc80000000000 */
[----:B------:R-:W-:-:S04]  /*308e0*/  IMAD.WIDE R138, R143, 0x4, R6 ;  /* 0x000000048f8a7825 */ /* 0x000fc800078e0206 */
[C---:B------:R-:W-:Y:S01]  /*308f0*/  IMAD.WIDE R140, R143.reuse, 0x4, R136 ;  /* 0x000000048f8c7825 */ /* 0x040fe200078e0288 */
[----:B------:R-:W2:Y:S03]  /*30900*/  LDS.128 R116, [R4] ;  /* 0x0000000004747984 */ /* 0x000ea60000000c00 */
[----:B------:R-:W-:Y:S01]  /*30910*/  VIADD R143, R143, UR4 ;  /* 0x000000048f8f7c36 */ /* 0x000fe20008000000 */
[----:B------:R-:W-:Y:S06]  /*30920*/  BAR.SYNC.DEFER_BLOCKING 0x0 ;  /* 0x0000000000007b1d */ /* 0x000fec0000010000 */
[----:B------:R-:W-:Y:S02]  /*30930*/  STSM.16.M88.4 [R2], R144 ;  /* 0x0000009002007844 */ /* 0x000fe40000000200 */
[----:B------:R-:W-:Y:S06]  /*30940*/  BAR.SYNC.DEFER_BLOCKING 0x0 ;  /* 0x0000000000007b1d */ /* 0x000fec0000010000 */
[----:B------:R-:W2:Y:S02]  /*30950*/  LDS.128 R52, [R4] ;  /* 0x0000000004347984 */ /* 0x000ea40000000c00 */
[----:B------:R-:W-:Y:S06]  /*30960*/  BAR.SYNC.DEFER_BLOCKING 0x0 ;  /* 0x0000000000007b1d */ /* 0x000fec0000010000 */
[----:B------:R3:W-:Y:S02]  /*30970*/  STSM.16.M88.4 [R2], R148 ;  /* 0x0000009402007844 */ /* 0x0007e40000000200 */
[----:B------:R-:W-:Y:S01]  /*30980*/  BAR.SYNC.DEFER_BLOCKING 0x0 ;  /* 0x0000000000007b1d */ /* 0x000fe20000010000 */
[----:B---3--:R-:W-:-:S05]  /*30990*/  IADD3 R2, R0, 0x5, RZ ;  /* 0x0000000500027810 */ /* 0x008fca0007ffe0ff */
[----:B------:R3:W-:Y:S01]  /*309a0*/  @P2 STG.E desc[UR8][R84.64], R8 ;  /* 0x0000000854002986 */ /* 0x0007e2000c101908 */
[----:B------:R-:W-:-:S03]  /*309b0*/  ISETP.GE.AND P2, PT, R142, R189, PT ;  /* 0x000000bd8e00720c */ /* 0x000fc60003f46270 */
[----:B------:R4:W-:Y:S01]  /*309c0*/  @P5 STG.E desc[UR8][R86.64], R12 ;  /* 0x0000000c56005986 */ /* 0x0009e2000c101908 */
[-C--:B------:R-:W-:Y:S02]  /*309d0*/  ISETP.LT.AND P5, PT, R3, R188.reuse, !P1 ;  /* 0x000000bc0300720c */ /* 0x080fe40004fa1270 */
[-C--:B------:R-:W-:Y:S01]  /*309e0*/  ISETP.LT.AND P1, PT, R5, R188.reuse, !P1 ;  /* 0x000000bc0500720c */ /* 0x080fe20004f21270 */
[----:B------:R1:W-:Y:S01]  /*309f0*/  @P6 STG.E desc[UR8][R138.64], R24 ;  /* 0x000000188a006986 */ /* 0x0003e2000c101908 */
[-C--:B------:R-:W-:Y:S02]  /*30a00*/  ISETP.LT.AND P6, PT, R3, R188.reuse, !P4 ;  /* 0x000000bc0300720c */ /* 0x080fe400067c1270 */
[----:B------:R-:W-:Y:S01]  /*30a10*/  ISETP.LT.AND P4, PT, R5, R188, !P4 ;  /* 0x000000bc0500720c */ /* 0x000fe20006781270 */
[----:B---3--:R-:W-:Y:S01]  /*30a20*/  IMAD.WIDE R84, R143, 0x4, R6 ;  /* 0x000000048f547825 */ /* 0x008fe200078e0206 */
[----:B------:R3:W-:Y:S01]  /*30a30*/  @P3 STG.E desc[UR8][R140.64], R20 ;  /* 0x000000148c003986 */ /* 0x0007e2000c101908 */
[----:B------:R-:W-:-:S02]  /*30a40*/  ISETP.GE.AND P3, PT, R2, R189, PT ;  /* 0x000000bd0200720c */ /* 0x000fc40003f66270 */
[----:B----4-:R-:W-:Y:S02]  /*30a50*/  IMAD.WIDE R86, R143, 0x4, R136 ;  /* 0x000000048f567825 */ /* 0x010fe400078e0288 */
[----:B------:R4:W-:Y:S01]  /*30a60*/  @P5 STG.E desc[UR8][R84.64], R9 ;  /* 0x0000000954005986 */ /* 0x0009e2000c101908 */
[-C--:B------:R-:W-:Y:S01]  /*30a70*/  ISETP.LT.AND P5, PT, R3, R188.reuse, !P2 ;  /* 0x000000bc0300720c */ /* 0x080fe200057a1270 */
[----:B------:R-:W-:Y:S01]  /*30a80*/  VIADD R143, R143, UR4 ;  /* 0x000000048f8f7c36 */ /* 0x000fe20008000000 */
[----:B------:R-:W-:Y:S01]  /*30a90*/  ISETP.LT.AND P2, PT, R5, R188, !P2 ;  /* 0x000000bc0500720c */ /* 0x000fe20005741270 */
[----:B------:R2:W-:Y:S01]  /*30aa0*/  @P1 STG.E desc[UR8][R86.64], R13 ;  /* 0x0000000d56001986 */ /* 0x0005e2000c101908 */
[----:B------:R-:W-:Y:S02]  /*30ab0*/  VIADD R2, R0, 0x6 ;  /* 0x0000000600027836 */ /* 0x000fe40000000000 */
[----:B-1----:R-:W-:-:S03]  /*30ac0*/  IMAD.WIDE R138, R143, 0x4, R6 ;  /* 0x000000048f8a7825 */ /* 0x002fc600078e0206 */
[-C--:B------:R-:W-:Y:S01]  /*30ad0*/  ISETP.GE.AND P1, PT, R2, R189.reuse, PT ;  /* 0x000000bd0200720c */ /* 0x080fe20003f26270 */
[C---:B---3--:R-:W-:Y:S01]  /*30ae0*/  IMAD.WIDE R140, R143.reuse, 0x4, R136 ;  /* 0x000000048f8c7825 */ /* 0x048fe200078e0288 */
[----:B------:R-:W-:Y:S01]  /*30af0*/  IADD3 R143, R143, UR4, RZ ;  /* 0x000000048f8f7c10 */ /* 0x000fe2000fffe0ff */
[----:B------:R1:W-:Y:S01]  /*30b00*/  @P6 STG.E desc[UR8][R138.64], R25 ;  /* 0x000000198a006986 */ /* 0x0003e2000c101908 */
[-C--:B------:R-:W-:Y:S01]  /*30b10*/  ISETP.LT.AND P6, PT, R3, R188.reuse, !P3 ;  /* 0x000000bc0300720c */ /* 0x080fe20005fc1270 */
[----:B------:R-:W-:Y:S01]  /*30b20*/  VIADD R2, R0, 0x7 ;  /* 0x0000000700027836 */ /* 0x000fe20000000000 */
[-C--:B------:R-:W-:Y:S01]  /*30b30*/  ISETP.LT.AND P3, PT, R5, R188.reuse, !P3 ;  /* 0x000000bc0500720c */ /* 0x080fe20005f61270 */
[C---:B----4-:R-:W-:Y:S01]  /*30b40*/  IMAD.WIDE R8, R143.reuse, 0x4, R6 ;  /* 0x000000048f087825 */ /* 0x050fe200078e0206 */
[----:B------:R3:W-:Y:S02]  /*30b50*/  @P4 STG.E desc[UR8][R140.64], R21 ;  /* 0x000000158c004986 */ /* 0x0007e4000c101908 */
[----:B------:R-:W-:Y:S01]  /*30b60*/  ISETP.GE.AND P4, PT, R2, R189, PT ;  /* 0x000000bd0200720c */ /* 0x000fe20003f86270 */
[----:B--2---:R-:W-:Y:S01]  /*30b70*/  IMAD.WIDE R12, R143, 0x4, R136 ;  /* 0x000000048f0c7825 */ /* 0x004fe200078e0288 */
[----:B------:R2:W-:Y:S01]  /*30b80*/  @P5 STG.E desc[UR8][R8.64], R10 ;  /* 0x0000000a08005986 */ /* 0x0005e2000c101908 */
[----:B------:R-:W-:-:S02]  /*30b90*/  ISETP.LT.AND P5, PT, R3, R188, !P1 ;  /* 0x000000bc0300720c */ /* 0x000fc40004fa1270 */
[----:B------:R-:W-:Y:S01]  /*30ba0*/  VIADD R143, R143, UR4 ;  /* 0x000000048f8f7c36 */ /* 0x000fe20008000000 */
[----:B------:R4:W-:Y:S01]  /*30bb0*/  @P2 STG.E desc[UR8][R12.64], R14 ;  /* 0x0000000e0c002986 */ /* 0x0009e2000c101908 */
[----:B------:R-:W-:Y:S02]  /*30bc0*/  ISETP.LT.AND P1, PT, R5, R188, !P1 ;  /* 0x000000bc0500720c */ /* 0x000fe40004f21270 */
[----:B-1----:R-:W-:Y:S01]  /*30bd0*/  IMAD.WIDE R24, R143, 0x4, R136 ;  /* 0x000000048f187825 */ /* 0x002fe200078e0288 */
[----:B------:R-:W-:-:S03]  /*30be0*/  IADD3 R2, R0, 0x8, RZ ;  /* 0x0000000800027810 */ /* 0x000fc60007ffe0ff */
[----:B---3--:R-:W-:Y:S01]  /*30bf0*/  IMAD.WIDE R20, R143, 0x4, R6 ;  /* 0x000000048f147825 */ /* 0x008fe200078e0206 */
[----:B------:R-:W-:-:S03]  /*30c00*/  ISETP.GE.AND P2, PT, R2, R189, PT ;  /* 0x000000bd0200720c */ /* 0x000fc60003f46270 */
[----:B------:R-:W-:Y:S01]  /*30c10*/  VIADD R143, R143, UR4 ;  /* 0x000000048f8f7c36 */ /* 0x000fe20008000000 */
[----:B------:R1:W-:Y:S01]  /*30c20*/  @P6 STG.E desc[UR8][R20.64], R26 ;  /* 0x0000001a14006986 */ /* 0x0003e2000c101908 */
[-C--:B------:R-:W-:Y:S01]  /*30c30*/  ISETP.LT.AND P6, PT, R3, R188.reuse, !P4 ;  /* 0x000000bc0300720c */ /* 0x080fe200067c1270 */
[----:B------:R-:W-:Y:S01]  /*30c40*/  VIADD R2, R0, 0x9 ;  /* 0x0000000900027836 */ /* 0x000fe20000000000 */
[-C--:B------:R-:W-:Y:S01]  /*30c50*/  ISETP.LT.AND P4, PT, R5, R188.reuse, !P4 ;  /* 0x000000bc0500720c */ /* 0x080fe20006781270 */
[C---:B--2---:R-:W-:Y:S01]  /*30c60*/  IMAD.WIDE R8, R143.reuse, 0x4, R6 ;  /* 0x000000048f087825 */ /* 0x044fe200078e0206 */
[----:B------:R2:W-:Y:S02]  /*30c70*/  @P3 STG.E desc[UR8][R24.64], R22 ;  /* 0x0000001618003986 */ /* 0x0005e4000c101908 */
[-C--:B------:R-:W-:Y:S01]  /*30c80*/  ISETP.GE.AND P3, PT, R2, R189.reuse, PT ;  /* 0x000000bd0200720c */ /* 0x080fe20003f66270 */
[C---:B----4-:R-:W-:Y:S01]  /*30c90*/  IMAD.WIDE R12, R143.reuse, 0x4, R136 ;  /* 0x000000048f0c7825 */ /* 0x050fe200078e0288 */
[----:B------:R-:W-:Y:S01]  /*30ca0*/  IADD3 R143, R143, UR4, RZ ;  /* 0x000000048f8f7c10 */ /* 0x000fe2000fffe0ff */
[----:B------:R3:W-:Y:S01]  /*30cb0*/  @P5 STG.E desc[UR8][R8.64], R11 ;  /* 0x0000000b08005986 */ /* 0x0007e2000c101908 */
[-C--:B------:R-:W-:Y:S01]  /*30cc0*/  ISETP.LT.AND P5, PT, R3, R188.reuse, !P2 ;  /* 0x000000bc0300720c */ /* 0x080fe200057a1270 */
[----:B------:R-:W-:Y:S01]  /*30cd0*/  VIADD R2, R0, 0xa ;  /* 0x0000000a00027836 */ /* 0x000fe20000000000 */
[-C--:B------:R-:W-:Y:S01]  /*30ce0*/  ISETP.LT.AND P2, PT, R5, R188.reuse, !P2 ;  /* 0x000000bc0500720c */ /* 0x080fe20005741270 */
[C---:B-1----:R-:W-:Y:S01]  /*30cf0*/  IMAD.WIDE R20, R143.reuse, 0x4, R6 ;  /* 0x000000048f147825 */ /* 0x042fe200078e0206 */
[----:B------:R1:W-:Y:S02]  /*30d00*/  @P1 STG.E desc[UR8][R12.64], R15 ;  /* 0x0000000f0c001986 */ /* 0x0003e4000c101908 */
[----:B------:R-:W-:Y:S01]  /*30d10*/  ISETP.GE.AND P1, PT, R2, R189, PT ;  /* 0x000000bd0200720c */ /* 0x000fe20003f26270 */
[----:B--2---:R-:W-:Y:S01]  /*30d20*/  IMAD.WIDE R24, R143, 0x4, R136 ;  /* 0x000000048f187825 */ /* 0x004fe200078e0288 */
[----:B------:R-:W-:Y:S01]  /*30d30*/  @P6 STG.E desc[UR8][R20.64], R27 ;  /* 0x0000001b14006986 */ /* 0x000fe2000c101908 */
[----:B------:R-:W-:-:S02]  /*30d40*/  ISETP.LT.AND P6, PT, R3, R188, !P3 ;  /* 0x000000bc0300720c */ /* 0x000fc40005fc1270 */
[----:B------:R-:W-:Y:S01]  /*30d50*/  VIADD R143, R143, UR4 ;  /* 0x000000048f8f7c36 */ /* 0x000fe20008000000 */
[----:B------:R-:W-:Y:S01]  /*30d60*/  IADD3 R2, R0, 0xb, RZ ;  /* 0x0000000b00027810 */ /* 0x000fe20007ffe0ff */
[----:B------:R-:W-:Y:S01]  /*30d70*/  @P4 STG.E desc[UR8][R24.64], R23 ;  /* 0x0000001718004986 */ /* 0x000fe2000c101908 */
[-C--:B------:R-:W-:Y:S01]  /*30d80*/  ISETP.LT.AND P3, PT, R5, R188.reuse, !P3 ;  /* 0x000000bc0500720c */ /* 0x080fe20005f61270 */
[C---:B---3--:R-:W-:Y:S01]  /*30d90*/  IMAD.WIDE R8, R143.reuse, 0x4, R6 ;  /* 0x000000048f087825 */ /* 0x048fe200078e0206 */
[----:B------:R-:W-:Y:S01]  /*30da0*/  ISETP.GE.AND P4, PT, R2, R189, PT ;  /* 0x000000bd0200720c */ /* 0x000fe20003f86270 */
[----:B------:R-:W2:Y:S02]  /*30db0*/  LDS.128 R24, [R4] ;  /* 0x0000000004187984 */ /* 0x000ea40000000c00 */
[----:B------:R-:W-:Y:S02]  /*30dc0*/  IMAD.WIDE R10, R143, 0x4, R136 ;  /* 0x000000048f0a7825 */ /* 0x000fe400078e0288 */
[----:B------:R3:W-:Y:S01]  /*30dd0*/  @P5 STG.E desc[UR8][R8.64], R16 ;  /* 0x0000001008005986 */ /* 0x0007e2000c101908 */
[-C--:B------:R-:W-:Y:S01]  /*30de0*/  ISETP.LT.AND P5, PT, R3, R188.reuse, !P1 ;  /* 0x000000bc0300720c */ /* 0x080fe20004fa1270 */
[----:B------:R-:W-:Y:S01]  /*30df0*/  VIADD R143, R143, UR4 ;  /* 0x000000048f8f7c36 */ /* 0x000fe20008000000 */
[----:B------:R-:W-:Y:S01]  /*30e00*/  ISETP.LT.AND P1, PT, R5, R188, !P1 ;  /* 0x000000bc0500720c */ /* 0x000fe20004f21270 */
[----:B------:R4:W-:Y:S01]  /*30e10*/  @P2 STG.E desc[UR8][R10.64], R88 ;  /* 0x000000580a002986 */ /* 0x0009e2000c101908 */
[----:B------:R-:W-:-:S02]  /*30e20*/  VIADD R2, R0, 0xc ;  /* 0x0000000c00027836 */ /* 0x000fc40000000000 */
[----:B-1----:R-:W-:-:S03]  /*30e30*/  IMAD.WIDE R12, R143, 0x4, R6 ;  /* 0x000000048f0c7825 */ /* 0x002fc600078e0206 */
[-C--:B------:R-:W-:Y:S01]  /*30e40*/  ISETP.GE.AND P2, PT, R2, R189.reuse, PT ;  /* 0x000000bd0200720c */ /* 0x080fe20003f46270 */
[C---:B------:R-:W-:Y:S01]  /*30e50*/  IMAD.WIDE R14, R143.reuse, 0x4, R136 ;  /* 0x000000048f0e7825 */ /* 0x040fe200078e0288 */
[----:B------:R-:W-:Y:S01]  /*30e60*/  IADD3 R143, R143, UR4, RZ ;  /* 0x000000048f8f7c10 */ /* 0x000fe2000fffe0ff */
[----:B------:R1:W-:Y:S01]  /*30e70*/  @P6 STG.E desc[UR8][R12.64], R60 ;  /* 0x0000003c0c006986 */ /* 0x0003e2000c101908 */
[-C--:B------:R-:W-:Y:S01]  /*30e80*/  ISETP.LT.AND P6, PT, R3, R188.reuse, !P4 ;  /* 0x000000bc0300720c */ /* 0x080fe200067c1270 */
[----:B------:R-:W-:Y:S01]  /*30e90*/  VIADD R2, R0, 0xd ;  /* 0x0000000d00027836 */ /* 0x000fe20000000000 */
[-C--:B------:R-:W-:Y:S01]  /*30ea0*/  ISETP.LT.AND P4, PT, R5, R188.reuse, !P4 ;  /* 0x000000bc0500720c */ /* 0x080fe20006781270 */
[C---:B---3--:R-:W-:Y:S01]  /*30eb0*/  IMAD.WIDE R8, R143.reuse, 0x4, R6 ;  /* 0x000000048f087825 */ /* 0x048fe200078e0206 */
[----:B------:R3:W-:Y:S02]  /*30ec0*/  @P3 STG.E desc[UR8][R14.64], R56 ;  /* 0x000000380e003986 */ /* 0x0007e4000c101908 */
[----:B------:R-:W-:Y:S01]  /*30ed0*/  ISETP.GE.AND P3, PT, R2, R189, PT ;  /* 0x000000bd0200720c */ /* 0x000fe20003f66270 */
[----:B----4-:R-:W-:Y:S01]  /*30ee0*/  IMAD.WIDE R10, R143, 0x4, R136 ;  /* 0x000000048f0a7825 */ /* 0x010fe200078e0288 */
        /* <DEDUP_REMOVED lines=8> */
[----:B------:R1:W-:Y:S01]  /*30f70*/  @P6 STG.E desc[UR8][R12.64], R61 ;  /* 0x0000003d0c006986 */ /* 0x0003e2000c101908 */
[-C--:B------:R-:W-:Y:S02]  /*30f80*/  ISETP.LT.AND P6, PT, R3, R188.reuse, !P3 ;  /* 0x000000bc0300720c */ /* 0x080fe40005fc1270 */
[----:B------:R-:W-:Y:S01]  /*30f90*/  VIADD R143, R143, UR4 ;  /* 0x000000048f8f7c36 */ /* 0x000fe20008000000 */
[-C--:B------:R-:W-:Y:S01]  /*30fa0*/  ISETP.GE.AND P1, PT, R2, R189.reuse, PT ;  /* 0x000000bd0200720c */ /* 0x080fe20003f26270 */
[----:B------:R-:W-:Y:S01]  /*30fb0*/  VIADD R2, R0, 0xf ;  /* 0x0000000f00027836 */ /* 0x000fe20000000000 */
[----:B------:R3:W-:Y:S01]  /*30fc0*/  @P4 STG.E desc[UR8][R14.64], R57 ;  /* 0x000000390e004986 */ /* 0x0007e2000c101908 */
[----:B----4-:R-:W-:Y:S01]  /*30fd0*/  IMAD.WIDE R8, R143, 0x4, R6 ;  /* 0x000000048f087825 */ /* 0x010fe200078e0206 */
[-C--:B------:R-:W-:Y:S02]  /*30fe0*/  ISETP.LT.AND P3, PT, R5, R188.reuse, !P3 ;  /* 0x000000bc0500720c */ /* 0x080fe40005f61270 */
[-C--:B------:R-:W-:Y:S01]  /*30ff0*/  ISETP.GE.AND P4, PT, R2, R189.reuse, PT ;  /* 0x000000bd0200720c */ /* 0x080fe20003f86270 */
[C---:B--2---:R-:W-:Y:S01]  /*31000*/  IMAD.WIDE R10, R143.reuse, 0x4, R136 ;  /* 0x000000048f0a7825 */ /* 0x044fe200078e0288 */
        /* <DEDUP_REMOVED lines=8> */
[----:B---3--:R-:W-:Y:S01]  /*31090*/  IMAD.WIDE R14, R143, 0x4, R136 ;  /* 0x000000048f0e7825 */ /* 0x008fe200078e0288 */
[----:B------:R3:W-:Y:S01]  /*310a0*/  @P6 STG.E desc[UR8][R12.64], R62 ;  /* 0x0000003e0c006986 */ /* 0x0007e2000c101908 */
[----:B------:R-:W-:-:S02]  /*310b0*/  ISETP.LT.AND P6, PT, R3, R188, !P4 ;  /* 0x000000bc0300720c */ /* 0x000fc400067c1270 */
[----:B------:R-:W-:Y:S01]  /*310c0*/  VIADD R143, R143, UR4 ;  /* 0x000000048f8f7c36 */ /* 0x000fe20008000000 */
[----:B------:R-:W-:Y:S01]  /*310d0*/  IADD3 R2, R0, 0x11, RZ ;  /* 0x0000001100027810 */ /* 0x000fe20007ffe0ff */
[----:B------:R4:W-:Y:S01]  /*310e0*/  @P3 STG.E desc[UR8][R14.64], R58 ;  /* 0x0000003a0e003986 */ /* 0x0009e2000c101908 */
[----:B------:R-:W-:Y:S01]  /*310f0*/  ISETP.LT.AND P4, PT, R5, R188, !P4 ;  /* 0x000000bc0500720c */ /* 0x000fe20006781270 */
[----:B--2---:R-:W-:Y:S01]  /*31100*/  IMAD.WIDE R8, R143, 0x4, R6 ;  /* 0x000000048f087825 */ /* 0x004fe200078e0206 */
[----:B------:R-:W-:-:S03]  /*31110*/  ISETP.GE.AND P3, PT, R2, R189, PT ;  /* 0x000000bd0200720c */ /* 0x000fc60003f66270 */
[----:B-1----:R-:W-:Y:S01]  /*31120*/  IMAD.WIDE R10, R143, 0x4, R136 ;  /* 0x000000048f0a7825 */ /* 0x002fe200078e0288 */
[----:B------:R1:W-:Y:S01]  /*31130*/  @P5 STG.E desc[UR8][R8.64], R19 ;  /* 0x0000001308005986 */ /* 0x0003e2000c101908 */
[-C--:B------:R-:W-:Y:S02]  /*31140*/  ISETP.LT.AND P5, PT, R3, R188.reuse, !P2 ;  /* 0x000000bc0300720c */ /* 0x080fe400057a1270 */
[----:B------:R-:W-:Y:S01]  /*31150*/  VIADD R143, R143, UR4 ;  /* 0x000000048f8f7c36 */ /* 0x000fe20008000000 */
[----:B------:R2:W-:Y:S01]  /*31160*/  @P1 STG.E desc[UR8][R10.64], R91 ;  /* 0x0000005b0a001986 */ /* 0x0005e2000c101908 */
[----:B------:R-:W-:Y:S01]  /*31170*/  VIADD R2, R0, 0x12 ;  /* 0x0000001200027836 */ /* 0x000fe20000000000 */
[----:B------:R-:W-:Y:S01]  /*31180*/  ISETP.LT.AND P2, PT, R5, R188, !P2 ;  /* 0x000000bc0500720c */ /* 0x000fe20005741270 */
[----:B---3--:R-:W-:-:S03]  /*31190*/  IMAD.WIDE R12, R143, 0x4, R6 ;  /* 0x000000048f0c7825 */ /* 0x008fc600078e0206 */
        /* <DEDUP_REMOVED lines=16> */
[----:B---3--:R-:W-:Y:S01]  /*312a0*/  IMAD.WIDE R12, R143, 0x4, R6 ;  /* 0x000000048f0c7825 */ /* 0x008fe200078e0206 */
[----:B------:R-:W-:-:S03]  /*312b0*/  IADD3 R2, R0, 0x14, RZ ;  /* 0x0000001400027810 */ /* 0x000fc60007ffe0ff */
[----:B-1----:R-:W-:Y:S01]  /*312c0*/  IMAD.WIDE R14, R143, 0x4, R136 ;  /* 0x000000048f0e7825 */ /* 0x002fe200078e0288 */
[----:B------:R1:W-:Y:S01]  /*312d0*/  @P6 STG.E desc[UR8][R12.64], R92 ;  /* 0x0000005c0c006986 */ /* 0x0003e2000c101908 */
[-C--:B------:R-:W-:Y:S02]  /*312e0*/  ISETP.LT.AND P6, PT, R3, R188.reuse, !P4 ;  /* 0x000000bc0300720c */ /* 0x080fe400067c1270 */
[----:B------:R-:W-:Y:S01]  /*312f0*/  VIADD R143, R143, UR4 ;  /* 0x000000048f8f7c36 */ /* 0x000fe20008000000 */
[-C--:B------:R-:W-:Y:S01]  /*31300*/  ISETP.GE.AND P2, PT, R2, R189.reuse, PT ;  /* 0x000000bd0200720c */ /* 0x080fe20003f46270 */
[----:B------:R-:W-:Y:S01]  /*31310*/  VIADD R2, R0, 0x15 ;  /* 0x0000001500027836 */ /* 0x000fe20000000000 */
[----:B------:R3:W-:Y:S01]  /*31320*/  @P3 STG.E desc[UR8][R14.64], R64 ;  /* 0x000000400e003986 */ /* 0x0007e2000c101908 */
[----:B--2---:R-:W-:Y:S01]  /*31330*/  IMAD.WIDE R8, R143, 0x4, R6 ;  /* 0x000000048f087825 */ /* 0x004fe200078e0206 */
[-C--:B------:R-:W-:Y:S02]  /*31340*/  ISETP.LT.AND P4, PT, R5, R188.reuse, !P4 ;  /* 0x000000bc0500720c */ /* 0x080fe40006781270 */
        /* <DEDUP_REMOVED lines=103> */
[----:B------:R-:W-:Y:S01]  /*319c0*/  ISETP.LT.AND P4, PT, R5, R188, !P4 ;  /* 0x000000bc0500720c */ /* 0x000fe20006781270 */
[----:B------:R3:W-:Y:S01]  /*319d0*/  @P3 STG.E desc[UR8][R14.64], R70 ;  /* 0x000000460e003986 */ /* 0x0007e2000c101908 */
[----:B------:R-:W-:Y:S01]  /*319e0*/  ISETP.GE.AND P2, PT, R2, R189, PT ;  /* 0x000000bd0200720c */ /* 0x000fe20003f46270 */
[----:B--2---:R-:W-:-:S04]  /*319f0*/  IMAD.WIDE R8, R143, 0x4, R6 ;  /* 0x000000048f087825 */ /* 0x004fc800078e0206 */
        /* <DEDUP_REMOVED lines=10> */
[----:B------:R3:W-:Y:S02]  /*31aa0*/  @P6 STG.E desc[UR8][R12.64], R103 ;  /* 0x000000670c006986 */ /* 0x0007e4000c101908 */
[-C--:B------:R-:W-:Y:S01]  /*31ab0*/  ISETP.LT.AND P6, PT, R5, R188.reuse, !P3 ;  /* 0x000000bc0500720c */ /* 0x080fe20005fc1270 */
[----:B------:R-:W-:Y:S01]  /*31ac0*/  VIADD R143, R143, UR4 ;  /* 0x000000048f8f7c36 */ /* 0x000fe20008000000 */
[----:B------:R4:W-:Y:S01]  /*31ad0*/  @P4 STG.E desc[UR8][R14.64], R71 ;  /* 0x000000470e004986 */ /* 0x0009e2000c101908 */
[----:B------:R-:W-:Y:S01]  /*31ae0*/  VIADD R2, R0, 0x22 ;  /* 0x0000002200027836 */ /* 0x000fe20000000000 */
[----:B------:R-:W-:Y:S01]  /*31af0*/  ISETP.LT.AND P4, PT, R3, R188, !P3 ;  /* 0x000000bc0300720c */ /* 0x000fe20005f81270 */
[----:B--2---:R-:W-:-:S03]  /*31b00*/  IMAD.WIDE R8, R143, 0x4, R6 ;  /* 0x000000048f087825 */ /* 0x004fc600078e0206 */
[-C--:B------:R-:W-:Y:S01]  /*31b10*/  ISETP.GE.AND P1, PT, R2, R189.reuse, PT ;  /* 0x000000bd0200720c */ /* 0x080fe20003f26270 */
[----:B-1----:R-:W-:Y:S01]  /*31b20*/  IMAD.WIDE R10, R143, 0x4, R136 ;  /* 0x000000048f0a7825 */ /* 0x002fe200078e0288 */
[----:B------:R-:W-:Y:S01]  /*31b30*/  IADD3 R2, R0, 0x23, RZ ;  /* 0x0000002300027810 */ /* 0x000fe20007ffe0ff */
[----:B------:R1:W-:Y:S01]  /*31b40*/  @P5 STG.E desc[UR8][R8.64], R36 ;  /* 0x0000002408005986 */ /* 0x0003e2000c101908 */
[-C--:B------:R-:W-:Y:S01]  /*31b50*/  ISETP.LT.AND P5, PT, R5, R188.reuse, !P1 ;  /* 0x000000bc0500720c */ /* 0x080fe20004fa1270 */
[----:B------:R-:W-:Y:S01]  /*31b60*/  VIADD R143, R143, UR4 ;  /* 0x000000048f8f7c36 */ /* 0x000fe20008000000 */
[----:B------:R-:W-:Y:S01]  /*31b70*/  ISETP.GE.AND P3, PT, R2, R189, PT ;  /* 0x000000bd0200720c */ /* 0x000fe20003f66270 */
[----:B------:R2:W-:Y:S01]  /*31b80*/  @P2 STG.E desc[UR8][R10.64], R124 ;  /* 0x0000007c0a002986 */ /* 0x0005e2000c101908 */
[----:B------:R-:W-:Y:S01]  /*31b90*/  ISETP.LT.AND P2, PT, R3, R188, !P1 ;  /* 0x000000bc0300720c */ /* 0x000fe20004f41270 */
[----:B---3--:R-:W-:-:S04]  /*31ba0*/  IMAD.WIDE R12, R143, 0x4, R6 ;  /* 0x000000048f0c7825 */ /* 0x008fc800078e0206 */
[C---:B----4-:R-:W-:Y:S01]  /*31bb0*/  IMAD.WIDE R14, R143.reuse, 0x4, R136 ;  /* 0x000000048f0e7825 */ /* 0x050fe200078e0288 */
[----:B------:R-:W-:Y:S01]  /*31bc0*/  IADD3 R143, R143, UR4, RZ ;  /* 0x000000048f8f7c10 */ /* 0x000fe2000fffe0ff */
[----:B------:R3:W-:Y:S01]  /*31bd0*/  @P4 STG.E desc[UR8][R12.64], R104 ;  /* 0x000000680c004986 */ /* 0x0007e2000c101908 */
[-C--:B------:R-:W-:Y:S01]  /*31be0*/  ISETP.LT.AND P4, PT, R3, R188.reuse, !P3 ;  /* 0x000000bc0300720c */ /* 0x080fe20005f81270 */
[----:B------:R-:W-:Y:S02]  /*31bf0*/  VIADD R2, R0, 0x24 ;  /* 0x0000002400027836 */ /* 0x000fe40000000000 */
[----:B------:R4:W-:Y:S01]  /*31c00*/  @P6 STG.E desc[UR8][R14.64], R72 ;  /* 0x000000480e006986 */ /* 0x0009e2000c101908 */
[----:B------:R-:W-:Y:S01]  /*31c10*/  ISETP.LT.AND P6, PT, R5, R188, !P3 ;  /* 0x000000bc0500720c */ /* 0x000fe20005fc1270 */
[----:B-1----:R-:W-:Y:S01]  /*31c20*/  IMAD.WIDE R8, R143, 0x4, R6 ;  /* 0x000000048f087825 */ /* 0x002fe200078e0206 */
[----:B------:R-:W-:-:S03]  /*31c30*/  ISETP.GE.AND P1, PT, R2, R189, PT ;  /* 0x000000bd0200720c */ /* 0x000fc60003f26270 */
[----:B--2---:R-:W-:Y:S01]  /*31c40*/  IMAD.WIDE R10, R143, 0x4, R136 ;  /* 0x000000048f0a7825 */ /* 0x004fe200078e0288 */
        /* <DEDUP_REMOVED lines=9> */
[----:B------:R3:W-:Y:S01]  /*31ce0*/  @P4 STG.E desc[UR8][R12.64], R105 ;  /* 0x000000690c004986 */ /* 0x0007e2000c101908 */
[----:B------:R-:W-:Y:S02]  /*31cf0*/  IADD3 R2, R0, 0x26, RZ ;  /* 0x0000002600027810 */ /* 0x000fe40007ffe0ff */
[----:B------:R-:W-:Y:S01]  /*31d00*/  VIADD R143, R143, UR4 ;  /* 0x000000048f8f7c36 */ /* 0x000fe20008000000 */
[-C--:B------:R-:W-:Y:S01]  /*31d10*/  ISETP.LT.AND P4, PT, R3, R188.reuse, !P3 ;  /* 0x000000bc0300720c */ /* 0x080fe20005f81270 */
[----:B------:R4:W-:Y:S01]  /*31d20*/  @P6 STG.E desc[UR8][R14.64], R73 ;  /* 0x000000490e006986 */ /* 0x0009e2000c101908 */
[----:B------:R-:W-:Y:S01]  /*31d30*/  ISETP.LT.AND P6, PT, R5, R188, !P3 ;  /* 0x000000bc0500720c */ /* 0x000fe20005fc1270 */
[----:B-1----:R-:W-:Y:S01]  /*31d40*/  IMAD.WIDE R8, R143, 0x4, R6 ;  /* 0x000000048f087825 */ /* 0x002fe200078e0206 */
[----:B------:R-:W-:-:S03]  /*31d50*/  ISETP.GE.AND P1, PT, R2, R189, PT ;  /* 0x000000bd0200720c */ /* 0x000fc60003f26270 */
[C---:B--2---:R-:W-:Y:S01]  /*31d60*/  IMAD.WIDE R10, R143.reuse, 0x4, R136 ;  /* 0x000000048f0a7825 */ /* 0x044fe200078e0288 */
[----:B------:R-:W-:Y:S01]  /*31d70*/  IADD3 R143, R143, UR4, RZ ;  /* 0x000000048f8f7c10 */ /* 0x000fe2000fffe0ff */
[----:B------:R1:W-:Y:S01]  /*31d80*/  @P2 STG.E desc[UR8][R8.64], R38 ;  /* 0x0000002608002986 */ /* 0x0003e2000c101908 */
[-C--:B------:R-:W-:Y:S01]  /*31d90*/  ISETP.LT.AND P2, PT, R3, R188.reuse, !P1 ;  /* 0x000000bc0300720c */ /* 0x080fe20004f41270 */
[----:B------:R-:W-:Y:S02]  /*31da0*/  VIADD R2, R0, 0x27 ;  /* 0x0000002700027836 */ /* 0x000fe40000000000 */
[----:B---3--:R-:W-:Y:S01]  /*31db0*/  IMAD.WIDE R12, R143, 0x4, R6 ;  /* 0x000000048f0c7825 */ /* 0x008fe200078e0206 */
[----:B------:R2:W-:Y:S01]  /*31dc0*/  @P5 STG.E desc[UR8][R10.64], R126 ;  /* 0x0000007e0a005986 */ /* 0x0005e2000c101908 */
[-C--:B------:R-:W-:Y:S02]  /*31dd0*/  ISETP.LT.AND P5, PT, R5, R188.reuse, !P1 ;  /* 0x000000bc0500720c */ /* 0x080fe40004fa1270 */
[----:B------:R-:W-:Y:S01]  /*31de0*/  ISETP.GE.AND P3, PT, R2, R189, PT ;  /* 0x000000bd0200720c */ /* 0x000fe20003f66270 */
[----:B----4-:R-:W-:Y:S01]  /*31df0*/  IMAD.WIDE R14, R143, 0x4, R136 ;  /* 0x000000048f0e7825 */ /* 0x010fe200078e0288 */
[----:B------:R3:W-:Y:S02]  /*31e00*/  @P4 STG.E desc[UR8][R12.64], R106 ;  /* 0x0000006a0c004986 */ /* 0x0007e4000c101908 */
[-C--:B------:R-:W-:Y:S01]  /*31e10*/  ISETP.LT.AND P4, PT, R3, R188.reuse, !P3 ;  /* 0x000000bc0300720c */ /* 0x080fe20005f81270 */
[----:B------:R-:W-:Y:S01]  /*31e20*/  VIADD R143, R143, UR4 ;  /* 0x000000048f8f7c36 */ /* 0x000fe20008000000 */
[----:B------:R4:W-:Y:S01]  /*31e30*/  @P6 STG.E desc[UR8][R14.64], R74 ;  /* 0x0000004a0e006986 */ /* 0x0009e2000c101908 */
[----:B------:R-:W-:Y:S01]  /*31e40*/  VIADD R2, R0, 0x28 ;  /* 0x0000002800027836 */ /* 0x000fe20000000000 */
[----:B------:R-:W-:Y:S01]  /*31e50*/  ISETP.LT.AND P6, PT, R5, R188, !P3 ;  /* 0x000000bc0500720c */ /* 0x000fe20005fc1270 */
[----:B-1----:R-:W-:-:S03]  /*31e60*/  IMAD.WIDE R8, R143, 0x4, R6 ;  /* 0x000000048f087825 */ /* 0x002fc600078e0206 */
[-C--:B------:R-:W-:Y:S01]  /*31e70*/  ISETP.GE.AND P1, PT, R2, R189.reuse, PT ;  /* 0x000000bd0200720c */ /* 0x080fe20003f26270 */
[----:B--2---:R-:W-:Y:S01]  /*31e80*/  IMAD.WIDE R10, R143, 0x4, R136 ;  /* 0x000000048f0a7825 */ /* 0x004fe200078e0288 */
        /* <DEDUP_REMOVED lines=125> */
[C---:B--2---:R-:W-:Y:S01]  /*32660*/  IMAD.WIDE R10, R143.reuse, 0x4, R136 ;  /* 0x000000048f0a7825 */ /* 0x044fe200078e0288 */
[----:B------:R1:W-:Y:S03]  /*32670*/  @P2 STG.E desc[UR8][R8.64], R46 ;  /* 0x0000002e08002986 */ /* 0x0003e6000c101908 */
[----:B------:R-:W-:Y:S01]  /*32680*/  VIADD R143, R143, UR4 ;  /* 0x000000048f8f7c36 */ /* 0x000fe20008000000 */
[----:B------:R2:W-:Y:S01]  /*32690*/  @P5 STG.E desc[UR8][R10.64], R114 ;  /* 0x000000720a005986 */ /* 0x0005e2000c101908 */
[----:B------:R-:W-:Y:S01]  /*326a0*/  VIADD R2, R0, 0x37 ;  /* 0x0000003700027836 */ /* 0x000fe20000000000 */
[-C--:B------:R-:W-:Y:S01]  /*326b0*/  ISETP.LT.AND P5, PT, R3, R188.reuse, !P1 ;  /* 0x000000bc0300720c */ /* 0x080fe20004fa1270 */
[----:B---3--:R-:W-:Y:S01]  /*326c0*/  IMAD.WIDE R12, R143, 0x4, R6 ;  /* 0x000000048f0c7825 */ /* 0x008fe200078e0206 */
[-C--:B------:R-:W-:Y:S02]  /*326d0*/  ISETP.LT.AND P1, PT, R5, R188.reuse, !P1 ;  /* 0x000000bc0500720c */ /* 0x080fe40004f21270 */
[-C--:B------:R-:W-:Y:S01]  /*326e0*/  ISETP.GE.AND P3, PT, R2, R189.reuse, PT ;  /* 0x000000bd0200720c */ /* 0x080fe20003f66270 */
[----:B----4-:R-:W-:Y:S01]  /*326f0*/  IMAD.WIDE R14, R143, 0x4, R136 ;  /* 0x000000048f0e7825 */ /* 0x010fe200078e0288 */
[----:B------:R-:W-:Y:S01]  /*32700*/  IADD3 R2, R0, 0x38, RZ ;  /* 0x0000003800027810 */ /* 0x000fe20007ffe0ff */
[----:B------:R3:W-:Y:S01]  /*32710*/  @P4 STG.E desc[UR8][R12.64], R134 ;  /* 0x000000860c004986 */ /* 0x0007e2000c101908 */
[-C--:B------:R-:W-:Y:S01]  /*32720*/  ISETP.LT.AND P4, PT, R3, R188.reuse, !P3 ;  /* 0x000000bc0300720c */ /* 0x080fe20005f81270 */
[----:B------:R-:W-:Y:S01]  /*32730*/  VIADD R143, R143, UR4 ;  /* 0x000000048f8f7c36 */ /* 0x000fe20008000000 */
[----:B------:R-:W-:Y:S01]  /*32740*/  ISETP.GE.AND P2, PT, R2, R189, PT ;  /* 0x000000bd0200720c */ /* 0x000fe20003f46270 */
[----:B------:R4:W-:Y:S01]  /*32750*/  @P6 STG.E desc[UR8][R14.64], R82 ;  /* 0x000000520e006986 */ /* 0x0009e2000c101908 */
[----:B------:R-:W-:Y:S01]  /*32760*/  ISETP.LT.AND P6, PT, R5, R188, !P3 ;  /* 0x000000bc0500720c */ /* 0x000fe20005fc1270 */
[----:B------:R-:W-:Y:S01]  /*32770*/  VIADD R2, R0, 0x39 ;  /* 0x0000003900027836 */ /* 0x000fe20000000000 */
[C---:B------:R-:W-:Y:S01]  /*32780*/  IADD3 R17, R143.reuse, UR4, RZ ;  /* 0x000000048f117c10 */ /* 0x040fe2000fffe0ff */
[----:B-1----:R-:W-:-:S03]  /*32790*/  IMAD.WIDE R8, R143, 0x4, R6 ;  /* 0x000000048f087825 */ /* 0x002fc600078e0206 */
[----:B------:R-:W-:Y:S01]  /*327a0*/  ISETP.GE.AND P3, PT, R2, R189, PT ;  /* 0x000000bd0200720c */ /* 0x000fe20003f66270 */
[----:B--2---:R-:W-:Y:S01]  /*327b0*/  IMAD.WIDE R10, R143, 0x4, R136 ;  /* 0x000000048f0a7825 */ /* 0x004fe200078e0288 */
[----:B------:R1:W-:Y:S01]  /*327c0*/  @P5 STG.E desc[UR8][R8.64], R47 ;  /* 0x0000002f08005986 */ /* 0x0003e2000c101908 */
[-C--:B------:R-:W-:Y:S02]  /*327d0*/  ISETP.LT.AND P5, PT, R3, R188.reuse, !P2 ;  /* 0x000000bc0300720c */ /* 0x080fe400057a1270 */
[----:B---3--:R-:W-:Y:S01]  /*327e0*/  IMAD.WIDE R12, R17, 0x4, R6 ;  /* 0x00000004110c7825 */ /* 0x008fe200078e0206 */
[----:B------:R2:W-:Y:S01]  /*327f0*/  @P1 STG.E desc[UR8][R10.64], R115 ;  /* 0x000000730a001986 */ /* 0x0005e2000c101908 */
[-C--:B------:R-:W-:Y:S02]  /*32800*/  ISETP.LT.AND P2, PT, R5, R188.reuse, !P2 ;  /* 0x000000bc0500720c */ /* 0x080fe40005741270 */
[----:B------:R-:W-:Y:S01]  /*32810*/  VIADD R2, R0, 0x3a ;  /* 0x0000003a00027836 */ /* 0x000fe20000000000 */
[----:B------:R3:W-:Y:S01]  /*32820*/  @P4 STG.E desc[UR8][R12.64], R135 ;  /* 0x000000870c004986 */ /* 0x0007e2000c101908 */
[----:B----4-:R-:W-:Y:S01]  /*32830*/  IMAD.WIDE R14, R17, 0x4, R136 ;  /* 0x00000004110e7825 */ /* 0x010fe200078e0288 */
[----:B------:R-:W-:-:S02]  /*32840*/  ISETP.LT.AND P4, PT, R3, R188, !P3 ;  /* 0x000000bc0300720c */ /* 0x000fc40005f81270 */
[-C--:B------:R-:W-:Y:S01]  /*32850*/  ISETP.GE.AND P1, PT, R2, R189.reuse, PT ;  /* 0x000000bd0200720c */ /* 0x080fe20003f26270 */
[----:B------:R-:W-:Y:S01]  /*32860*/  VIADD R17, R17, UR4 ;  /* 0x0000000411117c36 */ /* 0x000fe20008000000 */
[----:B------:R4:W-:Y:S01]  /*32870*/  @P6 STG.E desc[UR8][R14.64], R83 ;  /* 0x000000530e006986 */ /* 0x0009e2000c101908 */
[----:B------:R-:W-:Y:S02]  /*32880*/  IADD3 R2, R0, 0x3b, RZ ;  /* 0x0000003b00027810 */ /* 0x000fe40007ffe0ff */
[----:B------:R-:W-:Y:S01]  /*32890*/  ISETP.LT.AND P6, PT, R5, R188, !P3 ;  /* 0x000000bc0500720c */ /* 0x000fe20005fc1270 */
[C---:B------:R-:W-:Y:S01]  /*328a0*/  VIADD R19, R17.reuse, UR4 ;  /* 0x0000000411137c36 */ /* 0x040fe20008000000 */
[----:B------:R-:W-:Y:S01]  /*328b0*/  ISETP.GE.AND P3, PT, R2, R189, PT ;  /* 0x000000bd0200720c */ /* 0x000fe20003f66270 */
[----:B-1----:R-:W-:-:S04]  /*328c0*/  IMAD.WIDE R8, R17, 0x4, R6 ;  /* 0x0000000411087825 */ /* 0x002fc800078e0206 */
[----:B--2---:R-:W-:Y:S01]  /*328d0*/  IMAD.WIDE R10, R17, 0x4, R136 ;  /* 0x00000004110a7825 */ /* 0x004fe200078e0288 */
[----:B------:R1:W-:Y:S01]  /*328e0*/  @P5 STG.E desc[UR8][R8.64], R48 ;  /* 0x0000003008005986 */ /* 0x0003e2000c101908 */
[-C--:B------:R-:W-:Y:S02]  /*328f0*/  ISETP.LT.AND P5, PT, R3, R188.reuse, !P1 ;  /* 0x000000bc0300720c */ /* 0x080fe40004fa1270 */
[----:B------:R-:W-:Y:S01]  /*32900*/  VIADD R2, R0, 0x3c ;  /* 0x0000003c00027836 */ /* 0x000fe20000000000 */
[----:B------:R2:W-:Y:S01]  /*32910*/  @P2 STG.E desc[UR8][R10.64], R116 ;  /* 0x000000740a002986 */ /* 0x0005e2000c101908 */
[----:B---3--:R-:W-:Y:S01]  /*32920*/  IMAD.WIDE R12, R19, 0x4, R6 ;  /* 0x00000004130c7825 */ /* 0x008fe200078e0206 */
[-C--:B------:R-:W-:Y:S02]  /*32930*/  ISETP.LT.AND P1, PT, R5, R188.reuse, !P1 ;  /* 0x000000bc0500720c */ /* 0x080fe40004f21270 */
[----:B------:R-:W-:Y:S01]  /*32940*/  ISETP.GE.AND P2, PT, R2, R189, PT ;  /* 0x000000bd0200720c */ /* 0x000fe20003f46270 */
[C---:B----4-:R-:W-:Y:S01]  /*32950*/  IMAD.WIDE R14, R19.reuse, 0x4, R136 ;  /* 0x00000004130e7825 */ /* 0x050fe200078e0288 */
[----:B------:R-:W-:Y:S01]  /*32960*/  IADD3 R19, R19, UR4, RZ ;  /* 0x0000000413137c10 */ /* 0x000fe2000fffe0ff */
[----:B------:R3:W-:Y:S01]  /*32970*/  @P4 STG.E desc[UR8][R12.64], R52 ;  /* 0x000000340c004986 */ /* 0x0007e2000c101908 */
[-C--:B------:R-:W-:Y:S01]  /*32980*/  ISETP.LT.AND P4, PT, R3, R188.reuse, !P3 ;  /* 0x000000bc0300720c */ /* 0x080fe20005f81270 */
[----:B------:R-:W-:Y:S01]  /*32990*/  VIADD R2, R0, 0x3d ;  /* 0x0000003d00027836 */ /* 0x000fe20000000000 */
[-C--:B------:R-:W-:Y:S01]  /*329a0*/  ISETP.LT.AND P3, PT, R5, R188.reuse, !P3 ;  /* 0x000000bc0500720c */ /* 0x080fe20005f61270 */
[----:B------:R-:W-:Y:S01]  /*329b0*/  VIADD R17, R19, UR4 ;  /* 0x0000000413117c36 */ /* 0x000fe20008000000 */
[----:B------:R4:W-:Y:S01]  /*329c0*/  @P6 STG.E desc[UR8][R14.64], R24 ;  /* 0x000000180e006986 */ /* 0x0009e2000c101908 */
[-C--:B------:R-:W-:Y:S01]  /*329d0*/  ISETP.LT.AND P6, PT, R3, R188.reuse, !P2 ;  /* 0x000000bc0300720c */ /* 0x080fe200057c1270 */
[----:B-1----:R-:W-:Y:S01]  /*329e0*/  IMAD.WIDE R8, R19, 0x4, R6 ;  /* 0x0000000413087825 */ /* 0x002fe200078e0206 */
[----:B------:R-:W-:-:S02]  /*329f0*/  ISETP.LT.AND P2, PT, R5, R188, !P2 ;  /* 0x000000bc0500720c */ /* 0x000fc40005741270 */
[----:B------:R-:W-:Y:S01]  /*32a00*/  IADD3 R21, R17, UR4, RZ ;  /* 0x0000000411157c10 */ /* 0x000fe2000fffe0ff */
[----:B--2---:R-:W-:Y:S01]  /*32a10*/  IMAD.WIDE R10, R19, 0x4, R136 ;  /* 0x00000004130a7825 */ /* 0x004fe200078e0288 */
[----:B------:R1:W-:Y:S01]  /*32a20*/  @P5 STG.E desc[UR8][R8.64], R49 ;  /* 0x0000003108005986 */ /* 0x0003e2000c101908 */
[----:B------:R-:W-:Y:S02]  /*32a30*/  ISETP.GE.AND P5, PT, R2, R189, PT ;  /* 0x000000bd0200720c */ /* 0x000fe40003fa6270 */
[C---:B---3--:R-:W-:Y:S01]  /*32a40*/  IMAD.WIDE R12, R17.reuse, 0x4, R6 ;  /* 0x00000004110c7825 */ /* 0x048fe200078e0206 */
[----:B------:R-:W-:Y:S03]  /*32a50*/  @P1 STG.E desc[UR8][R10.64], R117 ;  /* 0x000000750a001986 */ /* 0x000fe6000c101908 */
[----:B------:R-:W-:Y:S01]  /*32a60*/  VIADD R0, R0, 0x3e ;  /* 0x0000003e00007836 */ /* 0x000fe20000000000 */
[----:B------:R-:W-:Y:S01]  /*32a70*/  @P4 STG.E desc[UR8][R12.64], R53 ;  /* 0x000000350c004986 */ /* 0x000fe2000c101908 */
[----:B----4-:R-:W-:-:S03]  /*32a80*/  IMAD.WIDE R14, R17, 0x4, R136 ;  /* 0x00000004110e7825 */ /* 0x010fc600078e0288 */
[----:B------:R-:W-:Y:S01]  /*32a90*/  ISETP.GE.AND P1, PT, R0, R189, PT ;  /* 0x000000bd0000720c */ /* 0x000fe20003f26270 */
[----:B------:R-:W-:Y:S01]  /*32aa0*/  IMAD.WIDE R16, R21, 0x4, R6 ;  /* 0x0000000415107825 */ /* 0x000fe200078e0206 */
[----:B------:R2:W-:Y:S01]  /*32ab0*/  @P3 STG.E desc[UR8][R14.64], R25 ;  /* 0x000000190e003986 */ /* 0x0005e2000c101908 */
[-C--:B------:R-:W-:Y:S02]  /*32ac0*/  ISETP.LT.AND P3, PT, R3, R188.reuse, !P0 ;  /* 0x000000bc0300720c */ /* 0x080fe40004761270 */
[----:B-1----:R-:W-:Y:S01]  /*32ad0*/  VIADD R9, R21, UR4 ;  /* 0x0000000415097c36 */ /* 0x002fe20008000000 */
[----:B------:R1:W-:Y:S01]  /*32ae0*/  @P6 STG.E desc[UR8][R16.64], R50 ;  /* 0x0000003210006986 */ /* 0x0003e2000c101908 */
[-C--:B------:R-:W-:Y:S02]  /*32af0*/  ISETP.LT.AND P6, PT, R3, R188.reuse, !P5 ;  /* 0x000000bc0300720c */ /* 0x080fe40006fc1270 */
[-C--:B------:R-:W-:Y:S02]  /*32b00*/  ISETP.LT.AND P5, PT, R5, R188.reuse, !P5 ;  /* 0x000000bc0500720c */ /* 0x080fe40006fa1270 */
[----:B------:R-:W-:Y:S01]  /*32b10*/  ISETP.LT.AND P4, PT, R3, R188, !P1 ;  /* 0x000000bc0300720c */ /* 0x000fe20004f81270 */
[----:B------:R-:W-:Y:S01]  /*32b20*/  IMAD.WIDE R2, R21, 0x4, R136 ;  /* 0x0000000415027825 */ /* 0x000fe200078e0288 */
[----:B------:R-:W-:-:S02]  /*32b30*/  IADD3 R19, R9, UR4, RZ ;  /* 0x0000000409137c10 */ /* 0x000fc4000fffe0ff */
[CC--:B------:R-:W-:Y:S02]  /*32b40*/  ISETP.LT.AND P1, PT, R5.reuse, R188.reuse, !P1 ;  /* 0x000000bc0500720c */ /* 0x0c0fe40004f21270 */
[----:B------:R-:W-:Y:S01]  /*32b50*/  ISETP.LT.AND P0, PT, R5, R188, !P0 ;  /* 0x000000bc0500720c */ /* 0x000fe20004701270 */
[----:B--2---:R-:W-:Y:S01]  /*32b60*/  VIADD R15, R19, UR4 ;  /* 0x00000004130f7c36 */ /* 0x004fe20008000000 */
[----:B------:R1:W-:Y:S01]  /*32b70*/  @P2 STG.E desc[UR8][R2.64], R118 ;  /* 0x0000007602002986 */ /* 0x0003e2000c101908 */
[----:B------:R-:W-:-:S04]  /*32b80*/  IMAD.WIDE R4, R9, 0x4, R6 ;  /* 0x0000000409047825 */ /* 0x000fc800078e0206 */
[----:B------:R-:W-:Y:S01]  /*32b90*/  IMAD.WIDE R8, R9, 0x4, R136 ;  /* 0x0000000409087825 */ /* 0x000fe200078e0288 */
[----:B------:R1:W-:Y:S03]  /*32ba0*/  @P6 STG.E desc[UR8][R4.64], R54 ;  /* 0x0000003604006986 */ /* 0x0003e6000c101908 */
[C---:B------:R-:W-:Y:S01]  /*32bb0*/  IMAD.WIDE R10, R19.reuse, 0x4, R6 ;  /* 0x00000004130a7825 */ /* 0x040fe200078e0206 */
[----:B------:R1:W-:Y:S03]  /*32bc0*/  @P5 STG.E desc[UR8][R8.64], R26 ;  /* 0x0000001a08005986 */ /* 0x0003e6000c101908 */
[----:B------:R-:W-:Y:S01]  /*32bd0*/  IMAD.WIDE R12, R19, 0x4, R136 ;  /* 0x00000004130c7825 */ /* 0x000fe200078e0288 */
[----:B------:R1:W-:Y:S03]  /*32be0*/  @P4 STG.E desc[UR8][R10.64], R51 ;  /* 0x000000330a004986 */ /* 0x0003e6000c101908 */
[C---:B------:R-:W-:Y:S01]  /*32bf0*/  IMAD.WIDE R6, R15.reuse, 0x4, R6 ;  /* 0x000000040f067825 */ /* 0x040fe200078e0206 */
[----:B------:R1:W-:Y:S03]  /*32c00*/  @P1 STG.E desc[UR8][R12.64], R119 ;  /* 0x000000770c001986 */ /* 0x0003e6000c101908 */
[----:B------:R-:W-:Y:S01]  /*32c10*/  IMAD.WIDE R136, R15, 0x4, R136 ;  /* 0x000000040f887825 */ /* 0x000fe200078e0288 */
[----:B------:R1:W-:Y:S01]  /*32c20*/  @P3 STG.E desc[UR8][R6.64], R55 ;  /* 0x0000003706003986 */ /* 0x0003e2000c101908 */
[----:B------:R-:W-:Y:S05]  /*32c30*/  @!P0 EXIT ;  /* 0x000000000000894d */ /* 0x000fea0003800000 */
[----:B------:R-:W-:Y:S01]  /*32c40*/  STG.E desc[UR8][R136.64], R27 ;  /* 0x0000001b88007986 */ /* 0x000fe2000c101908 */
[----:B------:R-:W-:Y:S05]  /*32c50*/  EXIT ;  /* 0x000000000000794d */ /* 0x000fea0003800000 */
.L_x_2:
[----:B------:R-:W-:-:S00]  /*32c60*/  BRA `(.L_x_2) ;  /* 0xfffffffc00fc7947 */ /* 0x000fc0000383ffff */
[----:B------:R-:W-:-:S00]  /*32c70*/  NOP ;  /* 0x0000000000007918 */ /* 0x000fc00000000000 */
        /* <DEDUP_REMOVED lines=8> */
.L_x_3:


//--------------------- .nv.shared.matmul_kernel  --------------------------
	.section	.nv.shared.matmul_kernel,"aw",@nobits
	.sectionflags	@""
	.align	16
	.zero		1024


//--------------------- .nv.shared.reserved.0     --------------------------
	.section	.nv.shared.reserved.0,"aw",@nobits
	.weak		__nv_reservedSMEM_offset_0_alias
	.size		__nv_reservedSMEM_offset_0_alias, 0, 0
	.other		__nv_reservedSMEM_offset_0_alias,@"STO_CUDA_RESERVED_SHARED STV_DEFAULT"
__nv_reservedSMEM_offset_0_alias:
	.zero		0


//--------------------- .nv.constant0.matmul_kernel --------------------------
	.section	.nv.constant0.matmul_kernel,"a",@progbits
	.sectionflags	@""
	.align	4
.nv.constant0.matmul_kernel:
	.zero		608


//--------------------- SYMBOLS --------------------------

	.type		.nv.reservedSmem.offset0,@object
	.size		.nv.reservedSmem.offset0,0x4
